//
// Generated by NVIDIA NVVM Compiler
//
// Compiler Build ID: CL-36424714
// Cuda compilation tools, release 13.0, V13.0.88
// Based on NVVM 20.0.0
//

.version 9.0
.target sm_100
.address_size 64

	// .globl	_ZN3cub18CUB_300001_SM_10006detail11EmptyKernelIvEEvv
.global .align 1 .b8 _ZN34_INTERNAL_7f005197_4_k_cu_8f20cca74cuda3std3__45__cpo5beginE[1];
.global .align 1 .b8 _ZN34_INTERNAL_7f005197_4_k_cu_8f20cca74cuda3std3__45__cpo3endE[1];
.global .align 1 .b8 _ZN34_INTERNAL_7f005197_4_k_cu_8f20cca74cuda3std3__45__cpo6cbeginE[1];
.global .align 1 .b8 _ZN34_INTERNAL_7f005197_4_k_cu_8f20cca74cuda3std3__45__cpo4cendE[1];
.global .align 1 .b8 _ZN34_INTERNAL_7f005197_4_k_cu_8f20cca74cuda3std3__45__cpo6rbeginE[1];
.global .align 1 .b8 _ZN34_INTERNAL_7f005197_4_k_cu_8f20cca74cuda3std3__45__cpo4rendE[1];
.global .align 1 .b8 _ZN34_INTERNAL_7f005197_4_k_cu_8f20cca74cuda3std3__45__cpo7crbeginE[1];
.global .align 1 .b8 _ZN34_INTERNAL_7f005197_4_k_cu_8f20cca74cuda3std3__45__cpo5crendE[1];
.global .align 1 .b8 _ZN34_INTERNAL_7f005197_4_k_cu_8f20cca74cuda3std3__436_GLOBAL__N__7f005197_4_k_cu_8f20cca76ignoreE[1];
.global .align 1 .b8 _ZN34_INTERNAL_7f005197_4_k_cu_8f20cca74cuda3std3__419piecewise_constructE[1];
.global .align 1 .b8 _ZN34_INTERNAL_7f005197_4_k_cu_8f20cca74cuda3std3__48in_placeE[1];
.global .align 1 .b8 _ZN34_INTERNAL_7f005197_4_k_cu_8f20cca74cuda3std3__420unreachable_sentinelE[1];
.global .align 1 .b8 _ZN34_INTERNAL_7f005197_4_k_cu_8f20cca74cuda3std3__47nulloptE[1];
.global .align 1 .b8 _ZN34_INTERNAL_7f005197_4_k_cu_8f20cca74cuda3std3__48unexpectE[1];
.global .align 1 .b8 _ZN34_INTERNAL_7f005197_4_k_cu_8f20cca74cuda3std6ranges3__45__cpo4swapE[1];
.global .align 1 .b8 _ZN34_INTERNAL_7f005197_4_k_cu_8f20cca74cuda3std6ranges3__45__cpo9iter_moveE[1];
.global .align 1 .b8 _ZN34_INTERNAL_7f005197_4_k_cu_8f20cca74cuda3std6ranges3__45__cpo5beginE[1];
.global .align 1 .b8 _ZN34_INTERNAL_7f005197_4_k_cu_8f20cca74cuda3std6ranges3__45__cpo3endE[1];
.global .align 1 .b8 _ZN34_INTERNAL_7f005197_4_k_cu_8f20cca74cuda3std6ranges3__45__cpo6cbeginE[1];
.global .align 1 .b8 _ZN34_INTERNAL_7f005197_4_k_cu_8f20cca74cuda3std6ranges3__45__cpo4cendE[1];
.global .align 1 .b8 _ZN34_INTERNAL_7f005197_4_k_cu_8f20cca74cuda3std6ranges3__45__cpo7advanceE[1];
.global .align 1 .b8 _ZN34_INTERNAL_7f005197_4_k_cu_8f20cca74cuda3std6ranges3__45__cpo9iter_swapE[1];
.global .align 1 .b8 _ZN34_INTERNAL_7f005197_4_k_cu_8f20cca74cuda3std6ranges3__45__cpo4nextE[1];
.global .align 1 .b8 _ZN34_INTERNAL_7f005197_4_k_cu_8f20cca74cuda3std6ranges3__45__cpo4prevE[1];
.global .align 1 .b8 _ZN34_INTERNAL_7f005197_4_k_cu_8f20cca74cuda3std6ranges3__45__cpo4dataE[1];
.global .align 1 .b8 _ZN34_INTERNAL_7f005197_4_k_cu_8f20cca74cuda3std6ranges3__45__cpo5cdataE[1];
.global .align 1 .b8 _ZN34_INTERNAL_7f005197_4_k_cu_8f20cca74cuda3std6ranges3__45__cpo4sizeE[1];
.global .align 1 .b8 _ZN34_INTERNAL_7f005197_4_k_cu_8f20cca74cuda3std6ranges3__45__cpo5ssizeE[1];
.global .align 1 .b8 _ZN34_INTERNAL_7f005197_4_k_cu_8f20cca74cuda3std6ranges3__45__cpo8distanceE[1];
.global .align 1 .b8 _ZN34_INTERNAL_7f005197_4_k_cu_8f20cca76thrust24THRUST_300001_SM_1000_NS8cuda_cub3parE[1];
.global .align 1 .b8 _ZN34_INTERNAL_7f005197_4_k_cu_8f20cca76thrust24THRUST_300001_SM_1000_NS8cuda_cub10par_nosyncE[1];
.global .align 1 .b8 _ZN34_INTERNAL_7f005197_4_k_cu_8f20cca76thrust24THRUST_300001_SM_1000_NS6system6detail10sequential3seqE[1];
.global .align 1 .b8 _ZN34_INTERNAL_7f005197_4_k_cu_8f20cca76thrust24THRUST_300001_SM_1000_NS12placeholders2_1E[1];
.global .align 1 .b8 _ZN34_INTERNAL_7f005197_4_k_cu_8f20cca76thrust24THRUST_300001_SM_1000_NS12placeholders2_2E[1];
.global .align 1 .b8 _ZN34_INTERNAL_7f005197_4_k_cu_8f20cca76thrust24THRUST_300001_SM_1000_NS12placeholders2_3E[1];
.global .align 1 .b8 _ZN34_INTERNAL_7f005197_4_k_cu_8f20cca76thrust24THRUST_300001_SM_1000_NS12placeholders2_4E[1];
.global .align 1 .b8 _ZN34_INTERNAL_7f005197_4_k_cu_8f20cca76thrust24THRUST_300001_SM_1000_NS12placeholders2_5E[1];
.global .align 1 .b8 _ZN34_INTERNAL_7f005197_4_k_cu_8f20cca76thrust24THRUST_300001_SM_1000_NS12placeholders2_6E[1];
.global .align 1 .b8 _ZN34_INTERNAL_7f005197_4_k_cu_8f20cca76thrust24THRUST_300001_SM_1000_NS12placeholders2_7E[1];
.global .align 1 .b8 _ZN34_INTERNAL_7f005197_4_k_cu_8f20cca76thrust24THRUST_300001_SM_1000_NS12placeholders2_8E[1];
.global .align 1 .b8 _ZN34_INTERNAL_7f005197_4_k_cu_8f20cca76thrust24THRUST_300001_SM_1000_NS12placeholders2_9E[1];
.global .align 1 .b8 _ZN34_INTERNAL_7f005197_4_k_cu_8f20cca76thrust24THRUST_300001_SM_1000_NS12placeholders3_10E[1];
.global .align 1 .b8 _ZN34_INTERNAL_7f005197_4_k_cu_8f20cca76thrust24THRUST_300001_SM_1000_NS3seqE[1];

.visible .entry _ZN3cub18CUB_300001_SM_10006detail11EmptyKernelIvEEvv()
{


	ret;

}
	// .globl	_ZN3cub18CUB_300001_SM_10006detail8for_each13static_kernelINS2_12policy_hub_t12policy_500_tEmN6thrust24THRUST_300001_SM_1000_NS8cuda_cub20__uninitialized_fill7functorINS7_10device_ptrIfEEfEEEEvT0_T1_
.visible .entry _ZN3cub18CUB_300001_SM_10006detail8for_each13static_kernelINS2_12policy_hub_t12policy_500_tEmN6thrust24THRUST_300001_SM_1000_NS8cuda_cub20__uninitialized_fill7functorINS7_10device_ptrIfEEfEEEEvT0_T1_(
	.param .u64 _ZN3cub18CUB_300001_SM_10006detail8for_each13static_kernelINS2_12policy_hub_t12policy_500_tEmN6thrust24THRUST_300001_SM_1000_NS8cuda_cub20__uninitialized_fill7functorINS7_10device_ptrIfEEfEEEEvT0_T1__param_0,
	.param .align 8 .b8 _ZN3cub18CUB_300001_SM_10006detail8for_each13static_kernelINS2_12policy_hub_t12policy_500_tEmN6thrust24THRUST_300001_SM_1000_NS8cuda_cub20__uninitialized_fill7functorINS7_10device_ptrIfEEfEEEEvT0_T1__param_1[16]
)
.maxntid 256
{
	.reg .pred 	%p<4>;
	.reg .b16 	%rs<5>;
	.reg .b32 	%r<10>;
	.reg .b32 	%f<3>;
	.reg .b64 	%rd<16>;

	ld.param.f32 	%f2, [_ZN3cub18CUB_300001_SM_10006detail8for_each13static_kernelINS2_12policy_hub_t12policy_500_tEmN6thrust24THRUST_300001_SM_1000_NS8cuda_cub20__uninitialized_fill7functorINS7_10device_ptrIfEEfEEEEvT0_T1__param_1+8];
	ld.param.u64 	%rd4, [_ZN3cub18CUB_300001_SM_10006detail8for_each13static_kernelINS2_12policy_hub_t12policy_500_tEmN6thrust24THRUST_300001_SM_1000_NS8cuda_cub20__uninitialized_fill7functorINS7_10device_ptrIfEEfEEEEvT0_T1__param_1];
	ld.param.u64 	%rd5, [_ZN3cub18CUB_300001_SM_10006detail8for_each13static_kernelINS2_12policy_hub_t12policy_500_tEmN6thrust24THRUST_300001_SM_1000_NS8cuda_cub20__uninitialized_fill7functorINS7_10device_ptrIfEEfEEEEvT0_T1__param_0];
	mov.u32 	%r7, %ctaid.x;
	mul.wide.u32 	%rd1, %r7, 512;
	sub.s64 	%rd2, %rd5, %rd1;
	setp.lt.u64 	%p1, %rd2, 512;
	@%p1 bra 	$L__BB1_2;
	mov.u32 	%r9, %tid.x;
	cvta.to.global.u64 	%rd11, %rd4;
	cvt.u64.u32 	%rd12, %r9;
	add.s64 	%rd13, %rd1, %rd12;
	shl.b64 	%rd14, %rd13, 2;
	add.s64 	%rd15, %rd11, %rd14;
	st.global.f32 	[%rd15], %f2;
	st.global.f32 	[%rd15+1024], %f2;
	bra.uni 	$L__BB1_6;
$L__BB1_2:
	cvta.to.global.u64 	%rd6, %rd4;
	mov.u32 	%r1, %tid.x;
	cvt.u64.u32 	%rd7, %r1;
	setp.le.u64 	%p2, %rd2, %rd7;
	add.s64 	%rd8, %rd1, %rd7;
	shl.b64 	%rd9, %rd8, 2;
	add.s64 	%rd3, %rd6, %rd9;
	@%p2 bra 	$L__BB1_4;
	st.global.f32 	[%rd3], %f2;
$L__BB1_4:
	add.s32 	%r8, %r1, 256;
	cvt.u64.u32 	%rd10, %r8;
	setp.le.u64 	%p3, %rd2, %rd10;
	@%p3 bra 	$L__BB1_6;
	st.global.f32 	[%rd3+1024], %f2;
$L__BB1_6:
	ret;

}
	// .globl	_ZN3cub18CUB_300001_SM_10006detail9transform16transform_kernelINS2_10policy_hubILb1EN4cuda3std3__45tupleIJN6thrust24THRUST_300001_SM_1000_NS6detail15normal_iteratorINSA_10device_ptrIfEEEENSA_17counting_iteratorIiNSA_11use_defaultESH_SH_EEEEEE10policy1000Ei10unprojectxSF_JPfSI_EEEvT0_iT1_T2_DpNS2_10kernel_argIT3_EE
.visible .entry _ZN3cub18CUB_300001_SM_10006detail9transform16transform_kernelINS2_10policy_hubILb1EN4cuda3std3__45tupleIJN6thrust24THRUST_300001_SM_1000_NS6detail15normal_iteratorINSA_10device_ptrIfEEEENSA_17counting_iteratorIiNSA_11use_defaultESH_SH_EEEEEE10policy1000Ei10unprojectxSF_JPfSI_EEEvT0_iT1_T2_DpNS2_10kernel_argIT3_EE(
	.param .u32 _ZN3cub18CUB_300001_SM_10006detail9transform16transform_kernelINS2_10policy_hubILb1EN4cuda3std3__45tupleIJN6thrust24THRUST_300001_SM_1000_NS6detail15normal_iteratorINSA_10device_ptrIfEEEENSA_17counting_iteratorIiNSA_11use_defaultESH_SH_EEEEEE10policy1000Ei10unprojectxSF_JPfSI_EEEvT0_iT1_T2_DpNS2_10kernel_argIT3_EE_param_0,
	.param .u32 _ZN3cub18CUB_300001_SM_10006detail9transform16transform_kernelINS2_10policy_hubILb1EN4cuda3std3__45tupleIJN6thrust24THRUST_300001_SM_1000_NS6detail15normal_iteratorINSA_10device_ptrIfEEEENSA_17counting_iteratorIiNSA_11use_defaultESH_SH_EEEEEE10policy1000Ei10unprojectxSF_JPfSI_EEEvT0_iT1_T2_DpNS2_10kernel_argIT3_EE_param_1,
	.param .align 8 .b8 _ZN3cub18CUB_300001_SM_10006detail9transform16transform_kernelINS2_10policy_hubILb1EN4cuda3std3__45tupleIJN6thrust24THRUST_300001_SM_1000_NS6detail15normal_iteratorINSA_10device_ptrIfEEEENSA_17counting_iteratorIiNSA_11use_defaultESH_SH_EEEEEE10policy1000Ei10unprojectxSF_JPfSI_EEEvT0_iT1_T2_DpNS2_10kernel_argIT3_EE_param_2[16],
	.param .align 8 .b8 _ZN3cub18CUB_300001_SM_10006detail9transform16transform_kernelINS2_10policy_hubILb1EN4cuda3std3__45tupleIJN6thrust24THRUST_300001_SM_1000_NS6detail15normal_iteratorINSA_10device_ptrIfEEEENSA_17counting_iteratorIiNSA_11use_defaultESH_SH_EEEEEE10policy1000Ei10unprojectxSF_JPfSI_EEEvT0_iT1_T2_DpNS2_10kernel_argIT3_EE_param_3[8],
	.param .align 8 .b8 _ZN3cub18CUB_300001_SM_10006detail9transform16transform_kernelINS2_10policy_hubILb1EN4cuda3std3__45tupleIJN6thrust24THRUST_300001_SM_1000_NS6detail15normal_iteratorINSA_10device_ptrIfEEEENSA_17counting_iteratorIiNSA_11use_defaultESH_SH_EEEEEE10policy1000Ei10unprojectxSF_JPfSI_EEEvT0_iT1_T2_DpNS2_10kernel_argIT3_EE_param_4[16],
	.param .align 8 .b8 _ZN3cub18CUB_300001_SM_10006detail9transform16transform_kernelINS2_10policy_hubILb1EN4cuda3std3__45tupleIJN6thrust24THRUST_300001_SM_1000_NS6detail15normal_iteratorINSA_10device_ptrIfEEEENSA_17counting_iteratorIiNSA_11use_defaultESH_SH_EEEEEE10policy1000Ei10unprojectxSF_JPfSI_EEEvT0_iT1_T2_DpNS2_10kernel_argIT3_EE_param_5[16]
)
.maxntid 128
{
	.reg .pred 	%p<37>;
	.reg .b32 	%r<139>;
	.reg .b32 	%f<91>;
	.reg .b64 	%rd<120>;

	ld.param.u32 	%r1, [_ZN3cub18CUB_300001_SM_10006detail9transform16transform_kernelINS2_10policy_hubILb1EN4cuda3std3__45tupleIJN6thrust24THRUST_300001_SM_1000_NS6detail15normal_iteratorINSA_10device_ptrIfEEEENSA_17counting_iteratorIiNSA_11use_defaultESH_SH_EEEEEE10policy1000Ei10unprojectxSF_JPfSI_EEEvT0_iT1_T2_DpNS2_10kernel_argIT3_EE_param_2+8];
	ld.param.u32 	%r48, [_ZN3cub18CUB_300001_SM_10006detail9transform16transform_kernelINS2_10policy_hubILb1EN4cuda3std3__45tupleIJN6thrust24THRUST_300001_SM_1000_NS6detail15normal_iteratorINSA_10device_ptrIfEEEENSA_17counting_iteratorIiNSA_11use_defaultESH_SH_EEEEEE10policy1000Ei10unprojectxSF_JPfSI_EEEvT0_iT1_T2_DpNS2_10kernel_argIT3_EE_param_5];
	ld.param.u32 	%r49, [_ZN3cub18CUB_300001_SM_10006detail9transform16transform_kernelINS2_10policy_hubILb1EN4cuda3std3__45tupleIJN6thrust24THRUST_300001_SM_1000_NS6detail15normal_iteratorINSA_10device_ptrIfEEEENSA_17counting_iteratorIiNSA_11use_defaultESH_SH_EEEEEE10policy1000Ei10unprojectxSF_JPfSI_EEEvT0_iT1_T2_DpNS2_10kernel_argIT3_EE_param_0];
	ld.param.u64 	%rd11, [_ZN3cub18CUB_300001_SM_10006detail9transform16transform_kernelINS2_10policy_hubILb1EN4cuda3std3__45tupleIJN6thrust24THRUST_300001_SM_1000_NS6detail15normal_iteratorINSA_10device_ptrIfEEEENSA_17counting_iteratorIiNSA_11use_defaultESH_SH_EEEEEE10policy1000Ei10unprojectxSF_JPfSI_EEEvT0_iT1_T2_DpNS2_10kernel_argIT3_EE_param_4];
	ld.param.u64 	%rd12, [_ZN3cub18CUB_300001_SM_10006detail9transform16transform_kernelINS2_10policy_hubILb1EN4cuda3std3__45tupleIJN6thrust24THRUST_300001_SM_1000_NS6detail15normal_iteratorINSA_10device_ptrIfEEEENSA_17counting_iteratorIiNSA_11use_defaultESH_SH_EEEEEE10policy1000Ei10unprojectxSF_JPfSI_EEEvT0_iT1_T2_DpNS2_10kernel_argIT3_EE_param_3];
	ld.param.u64 	%rd13, [_ZN3cub18CUB_300001_SM_10006detail9transform16transform_kernelINS2_10policy_hubILb1EN4cuda3std3__45tupleIJN6thrust24THRUST_300001_SM_1000_NS6detail15normal_iteratorINSA_10device_ptrIfEEEENSA_17counting_iteratorIiNSA_11use_defaultESH_SH_EEEEEE10policy1000Ei10unprojectxSF_JPfSI_EEEvT0_iT1_T2_DpNS2_10kernel_argIT3_EE_param_2];
	ld.param.u32 	%r47, [_ZN3cub18CUB_300001_SM_10006detail9transform16transform_kernelINS2_10policy_hubILb1EN4cuda3std3__45tupleIJN6thrust24THRUST_300001_SM_1000_NS6detail15normal_iteratorINSA_10device_ptrIfEEEENSA_17counting_iteratorIiNSA_11use_defaultESH_SH_EEEEEE10policy1000Ei10unprojectxSF_JPfSI_EEEvT0_iT1_T2_DpNS2_10kernel_argIT3_EE_param_1];
	cvta.to.global.u64 	%rd1, %rd13;
	cvta.to.global.u64 	%rd2, %rd12;
	cvta.to.global.u64 	%rd3, %rd11;
	shl.b32 	%r2, %r47, 7;
	mov.u32 	%r50, %ctaid.x;
	mul.lo.s32 	%r3, %r2, %r50;
	sub.s32 	%r4, %r49, %r3;
	min.s32 	%r5, %r2, %r4;
	add.s32 	%r6, %r48, %r3;
	shl.b32 	%r7, %r5, 2;
	mov.u32 	%r8, %tid.x;
	shl.b32 	%r130, %r8, 7;
	setp.ge.s32 	%p1, %r130, %r7;
	@%p1 bra 	$L__BB2_3;
	mul.wide.u32 	%rd14, %r8, 128;
	add.s64 	%rd15, %rd3, %rd14;
	mul.wide.s32 	%rd16, %r3, 4;
	add.s64 	%rd119, %rd15, %rd16;
$L__BB2_2:
	.pragma "nounroll";
	// begin inline asm
	prefetch.global.L2 [%rd119];
	// end inline asm
	add.s32 	%r130, %r130, 16384;
	add.s64 	%rd119, %rd119, 16384;
	setp.lt.s32 	%p2, %r130, %r7;
	@%p2 bra 	$L__BB2_2;
$L__BB2_3:
	mul.wide.s32 	%rd18, %r3, 4;
	add.s64 	%rd7, %rd3, %rd18;
	add.s64 	%rd8, %rd2, %rd18;
	setp.gt.s32 	%p3, %r2, %r4;
	@%p3 bra 	$L__BB2_16;
	setp.lt.s32 	%p4, %r47, 1;
	@%p4 bra 	$L__BB2_57;
	and.b32  	%r12, %r47, 7;
	setp.lt.u32 	%p5, %r47, 8;
	mov.b32 	%r136, 0;
	@%p5 bra 	$L__BB2_8;
	and.b32  	%r136, %r47, 2147483640;
	mov.b32 	%r131, 0;
$L__BB2_7:
	.pragma "nounroll";
	shl.b32 	%r53, %r131, 7;
	add.s32 	%r54, %r53, %r8;
	mul.wide.u32 	%rd19, %r54, 4;
	add.s64 	%rd20, %rd7, %rd19;
	add.s32 	%r55, %r54, %r6;
	ld.global.f32 	%f1, [%rd20];
	rem.s32 	%r56, %r55, %r1;
	mul.wide.s32 	%rd21, %r56, 4;
	add.s64 	%rd22, %rd1, %rd21;
	ld.global.f32 	%f2, [%rd22];
	mul.f32 	%f3, %f1, %f2;
	add.s64 	%rd23, %rd8, %rd19;
	st.global.f32 	[%rd23], %f3;
	add.s32 	%r57, %r54, 128;
	mul.wide.s32 	%rd24, %r57, 4;
	add.s64 	%rd25, %rd7, %rd24;
	add.s32 	%r58, %r55, 128;
	ld.global.f32 	%f4, [%rd25];
	rem.s32 	%r59, %r58, %r1;
	mul.wide.s32 	%rd26, %r59, 4;
	add.s64 	%rd27, %rd1, %rd26;
	ld.global.f32 	%f5, [%rd27];
	mul.f32 	%f6, %f4, %f5;
	add.s64 	%rd28, %rd8, %rd24;
	st.global.f32 	[%rd28], %f6;
	add.s32 	%r60, %r55, 256;
	ld.global.f32 	%f7, [%rd25+512];
	rem.s32 	%r61, %r60, %r1;
	mul.wide.s32 	%rd29, %r61, 4;
	add.s64 	%rd30, %rd1, %rd29;
	ld.global.f32 	%f8, [%rd30];
	mul.f32 	%f9, %f7, %f8;
	st.global.f32 	[%rd28+512], %f9;
	add.s32 	%r62, %r55, 384;
	ld.global.f32 	%f10, [%rd25+1024];
	rem.s32 	%r63, %r62, %r1;
	mul.wide.s32 	%rd31, %r63, 4;
	add.s64 	%rd32, %rd1, %rd31;
	ld.global.f32 	%f11, [%rd32];
	mul.f32 	%f12, %f10, %f11;
	st.global.f32 	[%rd28+1024], %f12;
	add.s32 	%r64, %r55, 512;
	ld.global.f32 	%f13, [%rd25+1536];
	rem.s32 	%r65, %r64, %r1;
	mul.wide.s32 	%rd33, %r65, 4;
	add.s64 	%rd34, %rd1, %rd33;
	ld.global.f32 	%f14, [%rd34];
	mul.f32 	%f15, %f13, %f14;
	st.global.f32 	[%rd28+1536], %f15;
	add.s32 	%r66, %r55, 640;
	ld.global.f32 	%f16, [%rd25+2048];
	rem.s32 	%r67, %r66, %r1;
	mul.wide.s32 	%rd35, %r67, 4;
	add.s64 	%rd36, %rd1, %rd35;
	ld.global.f32 	%f17, [%rd36];
	mul.f32 	%f18, %f16, %f17;
	st.global.f32 	[%rd28+2048], %f18;
	add.s32 	%r68, %r55, 768;
	ld.global.f32 	%f19, [%rd25+2560];
	rem.s32 	%r69, %r68, %r1;
	mul.wide.s32 	%rd37, %r69, 4;
	add.s64 	%rd38, %rd1, %rd37;
	ld.global.f32 	%f20, [%rd38];
	mul.f32 	%f21, %f19, %f20;
	st.global.f32 	[%rd28+2560], %f21;
	add.s32 	%r70, %r55, 896;
	ld.global.f32 	%f22, [%rd25+3072];
	rem.s32 	%r71, %r70, %r1;
	mul.wide.s32 	%rd39, %r71, 4;
	add.s64 	%rd40, %rd1, %rd39;
	ld.global.f32 	%f23, [%rd40];
	mul.f32 	%f24, %f22, %f23;
	st.global.f32 	[%rd28+3072], %f24;
	add.s32 	%r131, %r131, 8;
	setp.eq.s32 	%p6, %r131, %r136;
	@%p6 bra 	$L__BB2_8;
	bra.uni 	$L__BB2_7;
$L__BB2_8:
	setp.eq.s32 	%p7, %r12, 0;
	@%p7 bra 	$L__BB2_57;
	and.b32  	%r42, %r47, 3;
	setp.lt.u32 	%p8, %r12, 4;
	@%p8 bra 	$L__BB2_11;
	shl.b32 	%r72, %r136, 7;
	add.s32 	%r73, %r72, %r8;
	mul.wide.s32 	%rd41, %r73, 4;
	add.s64 	%rd42, %rd7, %rd41;
	add.s32 	%r74, %r73, %r6;
	ld.global.f32 	%f25, [%rd42];
	rem.s32 	%r75, %r74, %r1;
	mul.wide.s32 	%rd43, %r75, 4;
	add.s64 	%rd44, %rd1, %rd43;
	ld.global.f32 	%f26, [%rd44];
	mul.f32 	%f27, %f25, %f26;
	add.s64 	%rd45, %rd8, %rd41;
	st.global.f32 	[%rd45], %f27;
	add.s32 	%r76, %r74, 128;
	ld.global.f32 	%f28, [%rd42+512];
	rem.s32 	%r77, %r76, %r1;
	mul.wide.s32 	%rd46, %r77, 4;
	add.s64 	%rd47, %rd1, %rd46;
	ld.global.f32 	%f29, [%rd47];
	mul.f32 	%f30, %f28, %f29;
	st.global.f32 	[%rd45+512], %f30;
	add.s32 	%r78, %r74, 256;
	ld.global.f32 	%f31, [%rd42+1024];
	rem.s32 	%r79, %r78, %r1;
	mul.wide.s32 	%rd48, %r79, 4;
	add.s64 	%rd49, %rd1, %rd48;
	ld.global.f32 	%f32, [%rd49];
	mul.f32 	%f33, %f31, %f32;
	st.global.f32 	[%rd45+1024], %f33;
	add.s32 	%r80, %r74, 384;
	ld.global.f32 	%f34, [%rd42+1536];
	rem.s32 	%r81, %r80, %r1;
	mul.wide.s32 	%rd50, %r81, 4;
	add.s64 	%rd51, %rd1, %rd50;
	ld.global.f32 	%f35, [%rd51];
	mul.f32 	%f36, %f34, %f35;
	st.global.f32 	[%rd45+1536], %f36;
	add.s32 	%r136, %r136, 4;
$L__BB2_11:
	setp.eq.s32 	%p9, %r42, 0;
	@%p9 bra 	$L__BB2_57;
	setp.eq.s32 	%p10, %r42, 1;
	@%p10 bra 	$L__BB2_14;
	shl.b32 	%r82, %r136, 7;
	add.s32 	%r83, %r82, %r8;
	mul.wide.s32 	%rd52, %r83, 4;
	add.s64 	%rd53, %rd7, %rd52;
	add.s32 	%r84, %r83, %r6;
	ld.global.f32 	%f37, [%rd53];
	rem.s32 	%r85, %r84, %r1;
	mul.wide.s32 	%rd54, %r85, 4;
	add.s64 	%rd55, %rd1, %rd54;
	ld.global.f32 	%f38, [%rd55];
	mul.f32 	%f39, %f37, %f38;
	add.s64 	%rd56, %rd8, %rd52;
	st.global.f32 	[%rd56], %f39;
	add.s32 	%r86, %r84, 128;
	ld.global.f32 	%f40, [%rd53+512];
	rem.s32 	%r87, %r86, %r1;
	mul.wide.s32 	%rd57, %r87, 4;
	add.s64 	%rd58, %rd1, %rd57;
	ld.global.f32 	%f41, [%rd58];
	mul.f32 	%f42, %f40, %f41;
	st.global.f32 	[%rd56+512], %f42;
	add.s32 	%r136, %r136, 2;
$L__BB2_14:
	and.b32  	%r88, %r47, 1;
	setp.eq.b32 	%p11, %r88, 1;
	not.pred 	%p12, %p11;
	@%p12 bra 	$L__BB2_57;
	shl.b32 	%r89, %r136, 7;
	add.s32 	%r90, %r89, %r8;
	mul.wide.s32 	%rd59, %r90, 4;
	add.s64 	%rd60, %rd7, %rd59;
	add.s32 	%r91, %r90, %r6;
	ld.global.f32 	%f43, [%rd60];
	rem.s32 	%r92, %r91, %r1;
	mul.wide.s32 	%rd61, %r92, 4;
	add.s64 	%rd62, %rd1, %rd61;
	ld.global.f32 	%f44, [%rd62];
	mul.f32 	%f45, %f43, %f44;
	add.s64 	%rd63, %rd8, %rd59;
	st.global.f32 	[%rd63], %f45;
	bra.uni 	$L__BB2_57;
$L__BB2_16:
	setp.lt.s32 	%p13, %r47, 1;
	@%p13 bra 	$L__BB2_57;
	and.b32  	%r14, %r47, 7;
	setp.lt.u32 	%p14, %r47, 8;
	mov.b32 	%r133, 0;
	@%p14 bra 	$L__BB2_36;
	and.b32  	%r133, %r47, 2147483640;
	mov.b32 	%r132, 0;
$L__BB2_19:
	.pragma "nounroll";
	shl.b32 	%r95, %r132, 7;
	add.s32 	%r19, %r95, %r8;
	setp.ge.s32 	%p15, %r19, %r5;
	@%p15 bra 	$L__BB2_21;
	mul.wide.u32 	%rd64, %r19, 4;
	add.s64 	%rd65, %rd7, %rd64;
	add.s32 	%r96, %r19, %r6;
	ld.global.f32 	%f46, [%rd65];
	rem.s32 	%r97, %r96, %r1;
	mul.wide.s32 	%rd66, %r97, 4;
	add.s64 	%rd67, %rd1, %rd66;
	ld.global.f32 	%f47, [%rd67];
	mul.f32 	%f48, %f46, %f47;
	add.s64 	%rd68, %rd8, %rd64;
	st.global.f32 	[%rd68], %f48;
$L__BB2_21:
	add.s32 	%r20, %r19, 128;
	setp.ge.s32 	%p16, %r20, %r5;
	mul.wide.s32 	%rd69, %r20, 4;
	add.s64 	%rd9, %rd7, %rd69;
	add.s64 	%rd10, %rd8, %rd69;
	@%p16 bra 	$L__BB2_23;
	add.s32 	%r98, %r20, %r6;
	ld.global.f32 	%f49, [%rd9];
	rem.s32 	%r99, %r98, %r1;
	mul.wide.s32 	%rd70, %r99, 4;
	add.s64 	%rd71, %rd1, %rd70;
	ld.global.f32 	%f50, [%rd71];
	mul.f32 	%f51, %f49, %f50;
	st.global.f32 	[%rd10], %f51;
$L__BB2_23:
	add.s32 	%r21, %r19, 256;
	setp.ge.s32 	%p17, %r21, %r5;
	@%p17 bra 	$L__BB2_25;
	add.s32 	%r100, %r21, %r6;
	ld.global.f32 	%f52, [%rd9+512];
	rem.s32 	%r101, %r100, %r1;
	mul.wide.s32 	%rd72, %r101, 4;
	add.s64 	%rd73, %rd1, %rd72;
	ld.global.f32 	%f53, [%rd73];
	mul.f32 	%f54, %f52, %f53;
	st.global.f32 	[%rd10+512], %f54;
$L__BB2_25:
	add.s32 	%r22, %r19, 384;
	setp.ge.s32 	%p18, %r22, %r5;
	@%p18 bra 	$L__BB2_27;
	add.s32 	%r102, %r22, %r6;
	ld.global.f32 	%f55, [%rd9+1024];
	rem.s32 	%r103, %r102, %r1;
	mul.wide.s32 	%rd74, %r103, 4;
	add.s64 	%rd75, %rd1, %rd74;
	ld.global.f32 	%f56, [%rd75];
	mul.f32 	%f57, %f55, %f56;
	st.global.f32 	[%rd10+1024], %f57;
$L__BB2_27:
	add.s32 	%r23, %r19, 512;
	setp.ge.s32 	%p19, %r23, %r5;
	@%p19 bra 	$L__BB2_29;
	add.s32 	%r104, %r23, %r6;
	ld.global.f32 	%f58, [%rd9+1536];
	rem.s32 	%r105, %r104, %r1;
	mul.wide.s32 	%rd76, %r105, 4;
	add.s64 	%rd77, %rd1, %rd76;
	ld.global.f32 	%f59, [%rd77];
	mul.f32 	%f60, %f58, %f59;
	st.global.f32 	[%rd10+1536], %f60;
$L__BB2_29:
	add.s32 	%r24, %r19, 640;
	setp.ge.s32 	%p20, %r24, %r5;
	@%p20 bra 	$L__BB2_31;
	add.s32 	%r106, %r24, %r6;
	ld.global.f32 	%f61, [%rd9+2048];
	rem.s32 	%r107, %r106, %r1;
	mul.wide.s32 	%rd78, %r107, 4;
	add.s64 	%rd79, %rd1, %rd78;
	ld.global.f32 	%f62, [%rd79];
	mul.f32 	%f63, %f61, %f62;
	st.global.f32 	[%rd10+2048], %f63;
$L__BB2_31:
	add.s32 	%r25, %r19, 768;
	setp.ge.s32 	%p21, %r25, %r5;
	@%p21 bra 	$L__BB2_33;
	add.s32 	%r108, %r25, %r6;
	ld.global.f32 	%f64, [%rd9+2560];
	rem.s32 	%r109, %r108, %r1;
	mul.wide.s32 	%rd80, %r109, 4;
	add.s64 	%rd81, %rd1, %rd80;
	ld.global.f32 	%f65, [%rd81];
	mul.f32 	%f66, %f64, %f65;
	st.global.f32 	[%rd10+2560], %f66;
$L__BB2_33:
	add.s32 	%r26, %r19, 896;
	setp.ge.s32 	%p22, %r26, %r5;
	@%p22 bra 	$L__BB2_35;
	add.s32 	%r110, %r26, %r6;
	ld.global.f32 	%f67, [%rd9+3072];
	rem.s32 	%r111, %r110, %r1;
	mul.wide.s32 	%rd82, %r111, 4;
	add.s64 	%rd83, %rd1, %rd82;
	ld.global.f32 	%f68, [%rd83];
	mul.f32 	%f69, %f67, %f68;
	st.global.f32 	[%rd10+3072], %f69;
$L__BB2_35:
	add.s32 	%r132, %r132, 8;
	setp.ne.s32 	%p23, %r132, %r133;
	@%p23 bra 	$L__BB2_19;
$L__BB2_36:
	setp.eq.s32 	%p24, %r14, 0;
	@%p24 bra 	$L__BB2_57;
	and.b32  	%r29, %r47, 3;
	setp.lt.u32 	%p25, %r14, 4;
	@%p25 bra 	$L__BB2_47;
	shl.b32 	%r112, %r133, 7;
	add.s32 	%r30, %r112, %r8;
	setp.ge.s32 	%p26, %r30, %r5;
	@%p26 bra 	$L__BB2_40;
	mul.wide.s32 	%rd84, %r30, 4;
	add.s64 	%rd85, %rd7, %rd84;
	add.s32 	%r113, %r30, %r6;
	ld.global.f32 	%f70, [%rd85];
	rem.s32 	%r114, %r113, %r1;
	mul.wide.s32 	%rd86, %r114, 4;
	add.s64 	%rd87, %rd1, %rd86;
	ld.global.f32 	%f71, [%rd87];
	mul.f32 	%f72, %f70, %f71;
	add.s64 	%rd88, %rd8, %rd84;
	st.global.f32 	[%rd88], %f72;
$L__BB2_40:
	add.s32 	%r31, %r30, 128;
	setp.ge.s32 	%p27, %r31, %r5;
	@%p27 bra 	$L__BB2_42;
	mul.wide.s32 	%rd89, %r31, 4;
	add.s64 	%rd90, %rd7, %rd89;
	add.s32 	%r115, %r31, %r6;
	ld.global.f32 	%f73, [%rd90];
	rem.s32 	%r116, %r115, %r1;
	mul.wide.s32 	%rd91, %r116, 4;
	add.s64 	%rd92, %rd1, %rd91;
	ld.global.f32 	%f74, [%rd92];
	mul.f32 	%f75, %f73, %f74;
	add.s64 	%rd93, %rd8, %rd89;
	st.global.f32 	[%rd93], %f75;
$L__BB2_42:
	add.s32 	%r32, %r30, 256;
	setp.ge.s32 	%p28, %r32, %r5;
	@%p28 bra 	$L__BB2_44;
	mul.wide.s32 	%rd94, %r32, 4;
	add.s64 	%rd95, %rd7, %rd94;
	add.s32 	%r117, %r32, %r6;
	ld.global.f32 	%f76, [%rd95];
	rem.s32 	%r118, %r117, %r1;
	mul.wide.s32 	%rd96, %r118, 4;
	add.s64 	%rd97, %rd1, %rd96;
	ld.global.f32 	%f77, [%rd97];
	mul.f32 	%f78, %f76, %f77;
	add.s64 	%rd98, %rd8, %rd94;
	st.global.f32 	[%rd98], %f78;
$L__BB2_44:
	add.s32 	%r33, %r30, 384;
	setp.ge.s32 	%p29, %r33, %r5;
	@%p29 bra 	$L__BB2_46;
	mul.wide.s32 	%rd99, %r33, 4;
	add.s64 	%rd100, %rd7, %rd99;
	add.s32 	%r119, %r33, %r6;
	ld.global.f32 	%f79, [%rd100];
	rem.s32 	%r120, %r119, %r1;
	mul.wide.s32 	%rd101, %r120, 4;
	add.s64 	%rd102, %rd1, %rd101;
	ld.global.f32 	%f80, [%rd102];
	mul.f32 	%f81, %f79, %f80;
	add.s64 	%rd103, %rd8, %rd99;
	st.global.f32 	[%rd103], %f81;
$L__BB2_46:
	add.s32 	%r133, %r133, 4;
$L__BB2_47:
	setp.eq.s32 	%p30, %r29, 0;
	@%p30 bra 	$L__BB2_57;
	setp.eq.s32 	%p31, %r29, 1;
	@%p31 bra 	$L__BB2_54;
	shl.b32 	%r121, %r133, 7;
	add.s32 	%r36, %r121, %r8;
	setp.ge.s32 	%p32, %r36, %r5;
	@%p32 bra 	$L__BB2_51;
	mul.wide.s32 	%rd104, %r36, 4;
	add.s64 	%rd105, %rd7, %rd104;
	add.s32 	%r122, %r36, %r6;
	ld.global.f32 	%f82, [%rd105];
	rem.s32 	%r123, %r122, %r1;
	mul.wide.s32 	%rd106, %r123, 4;
	add.s64 	%rd107, %rd1, %rd106;
	ld.global.f32 	%f83, [%rd107];
	mul.f32 	%f84, %f82, %f83;
	add.s64 	%rd108, %rd8, %rd104;
	st.global.f32 	[%rd108], %f84;
$L__BB2_51:
	add.s32 	%r37, %r36, 128;
	setp.ge.s32 	%p33, %r37, %r5;
	@%p33 bra 	$L__BB2_53;
	mul.wide.s32 	%rd109, %r37, 4;
	add.s64 	%rd110, %rd7, %rd109;
	add.s32 	%r124, %r37, %r6;
	ld.global.f32 	%f85, [%rd110];
	rem.s32 	%r125, %r124, %r1;
	mul.wide.s32 	%rd111, %r125, 4;
	add.s64 	%rd112, %rd1, %rd111;
	ld.global.f32 	%f86, [%rd112];
	mul.f32 	%f87, %f85, %f86;
	add.s64 	%rd113, %rd8, %rd109;
	st.global.f32 	[%rd113], %f87;
$L__BB2_53:
	add.s32 	%r133, %r133, 2;
$L__BB2_54:
	and.b32  	%r126, %r47, 1;
	setp.eq.b32 	%p34, %r126, 1;
	not.pred 	%p35, %p34;
	@%p35 bra 	$L__BB2_57;
	shl.b32 	%r127, %r133, 7;
	add.s32 	%r40, %r127, %r8;
	setp.ge.s32 	%p36, %r40, %r5;
	@%p36 bra 	$L__BB2_57;
	mul.wide.s32 	%rd114, %r40, 4;
	add.s64 	%rd115, %rd7, %rd114;
	add.s32 	%r128, %r40, %r6;
	ld.global.f32 	%f88, [%rd115];
	rem.s32 	%r129, %r128, %r1;
	mul.wide.s32 	%rd116, %r129, 4;
	add.s64 	%rd117, %rd1, %rd116;
	ld.global.f32 	%f89, [%rd117];
	mul.f32 	%f90, %f88, %f89;
	add.s64 	%rd118, %rd8, %rd114;
	st.global.f32 	[%rd118], %f90;
$L__BB2_57:
	ret;

}
	// .globl	_ZN3cub18CUB_300001_SM_10006detail9transform16transform_kernelINS2_10policy_hubILb1EN4cuda3std3__45tupleIJN6thrust24THRUST_300001_SM_1000_NS6detail15normal_iteratorINSA_10device_ptrIfEEEENSA_17counting_iteratorIiNSA_11use_defaultESH_SH_EEEEEE10policy1000El10unprojectxSF_JPfSI_EEEvT0_iT1_T2_DpNS2_10kernel_argIT3_EE
.visible .entry _ZN3cub18CUB_300001_SM_10006detail9transform16transform_kernelINS2_10policy_hubILb1EN4cuda3std3__45tupleIJN6thrust24THRUST_300001_SM_1000_NS6detail15normal_iteratorINSA_10device_ptrIfEEEENSA_17counting_iteratorIiNSA_11use_defaultESH_SH_EEEEEE10policy1000El10unprojectxSF_JPfSI_EEEvT0_iT1_T2_DpNS2_10kernel_argIT3_EE(
	.param .u64 _ZN3cub18CUB_300001_SM_10006detail9transform16transform_kernelINS2_10policy_hubILb1EN4cuda3std3__45tupleIJN6thrust24THRUST_300001_SM_1000_NS6detail15normal_iteratorINSA_10device_ptrIfEEEENSA_17counting_iteratorIiNSA_11use_defaultESH_SH_EEEEEE10policy1000El10unprojectxSF_JPfSI_EEEvT0_iT1_T2_DpNS2_10kernel_argIT3_EE_param_0,
	.param .u32 _ZN3cub18CUB_300001_SM_10006detail9transform16transform_kernelINS2_10policy_hubILb1EN4cuda3std3__45tupleIJN6thrust24THRUST_300001_SM_1000_NS6detail15normal_iteratorINSA_10device_ptrIfEEEENSA_17counting_iteratorIiNSA_11use_defaultESH_SH_EEEEEE10policy1000El10unprojectxSF_JPfSI_EEEvT0_iT1_T2_DpNS2_10kernel_argIT3_EE_param_1,
	.param .align 8 .b8 _ZN3cub18CUB_300001_SM_10006detail9transform16transform_kernelINS2_10policy_hubILb1EN4cuda3std3__45tupleIJN6thrust24THRUST_300001_SM_1000_NS6detail15normal_iteratorINSA_10device_ptrIfEEEENSA_17counting_iteratorIiNSA_11use_defaultESH_SH_EEEEEE10policy1000El10unprojectxSF_JPfSI_EEEvT0_iT1_T2_DpNS2_10kernel_argIT3_EE_param_2[16],
	.param .align 8 .b8 _ZN3cub18CUB_300001_SM_10006detail9transform16transform_kernelINS2_10policy_hubILb1EN4cuda3std3__45tupleIJN6thrust24THRUST_300001_SM_1000_NS6detail15normal_iteratorINSA_10device_ptrIfEEEENSA_17counting_iteratorIiNSA_11use_defaultESH_SH_EEEEEE10policy1000El10unprojectxSF_JPfSI_EEEvT0_iT1_T2_DpNS2_10kernel_argIT3_EE_param_3[8],
	.param .align 8 .b8 _ZN3cub18CUB_300001_SM_10006detail9transform16transform_kernelINS2_10policy_hubILb1EN4cuda3std3__45tupleIJN6thrust24THRUST_300001_SM_1000_NS6detail15normal_iteratorINSA_10device_ptrIfEEEENSA_17counting_iteratorIiNSA_11use_defaultESH_SH_EEEEEE10policy1000El10unprojectxSF_JPfSI_EEEvT0_iT1_T2_DpNS2_10kernel_argIT3_EE_param_4[16],
	.param .align 8 .b8 _ZN3cub18CUB_300001_SM_10006detail9transform16transform_kernelINS2_10policy_hubILb1EN4cuda3std3__45tupleIJN6thrust24THRUST_300001_SM_1000_NS6detail15normal_iteratorINSA_10device_ptrIfEEEENSA_17counting_iteratorIiNSA_11use_defaultESH_SH_EEEEEE10policy1000El10unprojectxSF_JPfSI_EEEvT0_iT1_T2_DpNS2_10kernel_argIT3_EE_param_5[16]
)
.maxntid 128
{
	.reg .pred 	%p<37>;
	.reg .b32 	%r<137>;
	.reg .b32 	%f<91>;
	.reg .b64 	%rd<126>;

	ld.param.u32 	%r1, [_ZN3cub18CUB_300001_SM_10006detail9transform16transform_kernelINS2_10policy_hubILb1EN4cuda3std3__45tupleIJN6thrust24THRUST_300001_SM_1000_NS6detail15normal_iteratorINSA_10device_ptrIfEEEENSA_17counting_iteratorIiNSA_11use_defaultESH_SH_EEEEEE10policy1000El10unprojectxSF_JPfSI_EEEvT0_iT1_T2_DpNS2_10kernel_argIT3_EE_param_2+8];
	ld.param.u32 	%r46, [_ZN3cub18CUB_300001_SM_10006detail9transform16transform_kernelINS2_10policy_hubILb1EN4cuda3std3__45tupleIJN6thrust24THRUST_300001_SM_1000_NS6detail15normal_iteratorINSA_10device_ptrIfEEEENSA_17counting_iteratorIiNSA_11use_defaultESH_SH_EEEEEE10policy1000El10unprojectxSF_JPfSI_EEEvT0_iT1_T2_DpNS2_10kernel_argIT3_EE_param_5];
	ld.param.u64 	%rd12, [_ZN3cub18CUB_300001_SM_10006detail9transform16transform_kernelINS2_10policy_hubILb1EN4cuda3std3__45tupleIJN6thrust24THRUST_300001_SM_1000_NS6detail15normal_iteratorINSA_10device_ptrIfEEEENSA_17counting_iteratorIiNSA_11use_defaultESH_SH_EEEEEE10policy1000El10unprojectxSF_JPfSI_EEEvT0_iT1_T2_DpNS2_10kernel_argIT3_EE_param_0];
	ld.param.u64 	%rd13, [_ZN3cub18CUB_300001_SM_10006detail9transform16transform_kernelINS2_10policy_hubILb1EN4cuda3std3__45tupleIJN6thrust24THRUST_300001_SM_1000_NS6detail15normal_iteratorINSA_10device_ptrIfEEEENSA_17counting_iteratorIiNSA_11use_defaultESH_SH_EEEEEE10policy1000El10unprojectxSF_JPfSI_EEEvT0_iT1_T2_DpNS2_10kernel_argIT3_EE_param_4];
	ld.param.u64 	%rd14, [_ZN3cub18CUB_300001_SM_10006detail9transform16transform_kernelINS2_10policy_hubILb1EN4cuda3std3__45tupleIJN6thrust24THRUST_300001_SM_1000_NS6detail15normal_iteratorINSA_10device_ptrIfEEEENSA_17counting_iteratorIiNSA_11use_defaultESH_SH_EEEEEE10policy1000El10unprojectxSF_JPfSI_EEEvT0_iT1_T2_DpNS2_10kernel_argIT3_EE_param_3];
	ld.param.u64 	%rd15, [_ZN3cub18CUB_300001_SM_10006detail9transform16transform_kernelINS2_10policy_hubILb1EN4cuda3std3__45tupleIJN6thrust24THRUST_300001_SM_1000_NS6detail15normal_iteratorINSA_10device_ptrIfEEEENSA_17counting_iteratorIiNSA_11use_defaultESH_SH_EEEEEE10policy1000El10unprojectxSF_JPfSI_EEEvT0_iT1_T2_DpNS2_10kernel_argIT3_EE_param_2];
	ld.param.u32 	%r45, [_ZN3cub18CUB_300001_SM_10006detail9transform16transform_kernelINS2_10policy_hubILb1EN4cuda3std3__45tupleIJN6thrust24THRUST_300001_SM_1000_NS6detail15normal_iteratorINSA_10device_ptrIfEEEENSA_17counting_iteratorIiNSA_11use_defaultESH_SH_EEEEEE10policy1000El10unprojectxSF_JPfSI_EEEvT0_iT1_T2_DpNS2_10kernel_argIT3_EE_param_1];
	cvta.to.global.u64 	%rd1, %rd15;
	cvta.to.global.u64 	%rd2, %rd14;
	cvta.to.global.u64 	%rd3, %rd13;
	shl.b32 	%r2, %r45, 7;
	mov.u32 	%r47, %ctaid.x;
	cvt.u64.u32 	%rd16, %r47;
	cvt.s64.s32 	%rd17, %r2;
	mul.lo.s64 	%rd4, %rd17, %rd16;
	sub.s64 	%rd18, %rd12, %rd4;
	min.s64 	%rd19, %rd18, %rd17;
	cvt.u32.u64 	%r3, %rd19;
	cvt.u32.u64 	%r48, %rd4;
	add.s32 	%r4, %r46, %r48;
	shl.b32 	%r5, %r3, 2;
	mov.u32 	%r6, %tid.x;
	shl.b32 	%r128, %r6, 7;
	setp.ge.s32 	%p1, %r128, %r5;
	@%p1 bra 	$L__BB3_3;
	shl.b64 	%rd20, %rd4, 2;
	add.s64 	%rd21, %rd3, %rd20;
	mul.wide.u32 	%rd22, %r6, 128;
	add.s64 	%rd125, %rd21, %rd22;
$L__BB3_2:
	.pragma "nounroll";
	// begin inline asm
	prefetch.global.L2 [%rd125];
	// end inline asm
	add.s32 	%r128, %r128, 16384;
	add.s64 	%rd125, %rd125, 16384;
	setp.lt.s32 	%p2, %r128, %r5;
	@%p2 bra 	$L__BB3_2;
$L__BB3_3:
	shl.b64 	%rd24, %rd4, 2;
	add.s64 	%rd8, %rd3, %rd24;
	add.s64 	%rd9, %rd2, %rd24;
	setp.eq.s32 	%p3, %r2, %r3;
	@%p3 bra 	$L__BB3_45;
	setp.lt.s32 	%p4, %r45, 1;
	@%p4 bra 	$L__BB3_57;
	and.b32  	%r10, %r45, 7;
	setp.lt.u32 	%p5, %r45, 8;
	mov.b32 	%r134, 0;
	@%p5 bra 	$L__BB3_24;
	and.b32  	%r134, %r45, 2147483640;
	mov.b32 	%r130, 0;
$L__BB3_7:
	.pragma "nounroll";
	shl.b32 	%r51, %r130, 7;
	add.s32 	%r17, %r51, %r6;
	setp.ge.s32 	%p6, %r17, %r3;
	@%p6 bra 	$L__BB3_9;
	mul.wide.u32 	%rd25, %r17, 4;
	add.s64 	%rd26, %rd8, %rd25;
	add.s32 	%r52, %r17, %r4;
	ld.global.f32 	%f1, [%rd26];
	rem.s32 	%r53, %r52, %r1;
	mul.wide.s32 	%rd27, %r53, 4;
	add.s64 	%rd28, %rd1, %rd27;
	ld.global.f32 	%f2, [%rd28];
	mul.f32 	%f3, %f1, %f2;
	add.s64 	%rd29, %rd9, %rd25;
	st.global.f32 	[%rd29], %f3;
$L__BB3_9:
	add.s32 	%r18, %r17, 128;
	setp.ge.s32 	%p7, %r18, %r3;
	mul.wide.s32 	%rd30, %r18, 4;
	add.s64 	%rd10, %rd8, %rd30;
	add.s64 	%rd11, %rd9, %rd30;
	@%p7 bra 	$L__BB3_11;
	add.s32 	%r54, %r18, %r4;
	ld.global.f32 	%f4, [%rd10];
	rem.s32 	%r55, %r54, %r1;
	mul.wide.s32 	%rd31, %r55, 4;
	add.s64 	%rd32, %rd1, %rd31;
	ld.global.f32 	%f5, [%rd32];
	mul.f32 	%f6, %f4, %f5;
	st.global.f32 	[%rd11], %f6;
$L__BB3_11:
	add.s32 	%r19, %r17, 256;
	setp.ge.s32 	%p8, %r19, %r3;
	@%p8 bra 	$L__BB3_13;
	add.s32 	%r56, %r19, %r4;
	ld.global.f32 	%f7, [%rd10+512];
	rem.s32 	%r57, %r56, %r1;
	mul.wide.s32 	%rd33, %r57, 4;
	add.s64 	%rd34, %rd1, %rd33;
	ld.global.f32 	%f8, [%rd34];
	mul.f32 	%f9, %f7, %f8;
	st.global.f32 	[%rd11+512], %f9;
$L__BB3_13:
	add.s32 	%r20, %r17, 384;
	setp.ge.s32 	%p9, %r20, %r3;
	@%p9 bra 	$L__BB3_15;
	add.s32 	%r58, %r20, %r4;
	ld.global.f32 	%f10, [%rd10+1024];
	rem.s32 	%r59, %r58, %r1;
	mul.wide.s32 	%rd35, %r59, 4;
	add.s64 	%rd36, %rd1, %rd35;
	ld.global.f32 	%f11, [%rd36];
	mul.f32 	%f12, %f10, %f11;
	st.global.f32 	[%rd11+1024], %f12;
$L__BB3_15:
	add.s32 	%r21, %r17, 512;
	setp.ge.s32 	%p10, %r21, %r3;
	@%p10 bra 	$L__BB3_17;
	add.s32 	%r60, %r21, %r4;
	ld.global.f32 	%f13, [%rd10+1536];
	rem.s32 	%r61, %r60, %r1;
	mul.wide.s32 	%rd37, %r61, 4;
	add.s64 	%rd38, %rd1, %rd37;
	ld.global.f32 	%f14, [%rd38];
	mul.f32 	%f15, %f13, %f14;
	st.global.f32 	[%rd11+1536], %f15;
$L__BB3_17:
	add.s32 	%r22, %r17, 640;
	setp.ge.s32 	%p11, %r22, %r3;
	@%p11 bra 	$L__BB3_19;
	add.s32 	%r62, %r22, %r4;
	ld.global.f32 	%f16, [%rd10+2048];
	rem.s32 	%r63, %r62, %r1;
	mul.wide.s32 	%rd39, %r63, 4;
	add.s64 	%rd40, %rd1, %rd39;
	ld.global.f32 	%f17, [%rd40];
	mul.f32 	%f18, %f16, %f17;
	st.global.f32 	[%rd11+2048], %f18;
$L__BB3_19:
	add.s32 	%r23, %r17, 768;
	setp.ge.s32 	%p12, %r23, %r3;
	@%p12 bra 	$L__BB3_21;
	add.s32 	%r64, %r23, %r4;
	ld.global.f32 	%f19, [%rd10+2560];
	rem.s32 	%r65, %r64, %r1;
	mul.wide.s32 	%rd41, %r65, 4;
	add.s64 	%rd42, %rd1, %rd41;
	ld.global.f32 	%f20, [%rd42];
	mul.f32 	%f21, %f19, %f20;
	st.global.f32 	[%rd11+2560], %f21;
$L__BB3_21:
	add.s32 	%r24, %r17, 896;
	setp.ge.s32 	%p13, %r24, %r3;
	@%p13 bra 	$L__BB3_23;
	add.s32 	%r66, %r24, %r4;
	ld.global.f32 	%f22, [%rd10+3072];
	rem.s32 	%r67, %r66, %r1;
	mul.wide.s32 	%rd43, %r67, 4;
	add.s64 	%rd44, %rd1, %rd43;
	ld.global.f32 	%f23, [%rd44];
	mul.f32 	%f24, %f22, %f23;
	st.global.f32 	[%rd11+3072], %f24;
$L__BB3_23:
	add.s32 	%r130, %r130, 8;
	setp.eq.s32 	%p14, %r130, %r134;
	@%p14 bra 	$L__BB3_24;
	bra.uni 	$L__BB3_7;
$L__BB3_24:
	setp.eq.s32 	%p15, %r10, 0;
	@%p15 bra 	$L__BB3_57;
	and.b32  	%r33, %r45, 3;
	setp.lt.u32 	%p16, %r10, 4;
	@%p16 bra 	$L__BB3_35;
	shl.b32 	%r68, %r134, 7;
	add.s32 	%r34, %r68, %r6;
	setp.ge.s32 	%p17, %r34, %r3;
	@%p17 bra 	$L__BB3_28;
	mul.wide.s32 	%rd45, %r34, 4;
	add.s64 	%rd46, %rd8, %rd45;
	add.s32 	%r69, %r34, %r4;
	ld.global.f32 	%f25, [%rd46];
	rem.s32 	%r70, %r69, %r1;
	mul.wide.s32 	%rd47, %r70, 4;
	add.s64 	%rd48, %rd1, %rd47;
	ld.global.f32 	%f26, [%rd48];
	mul.f32 	%f27, %f25, %f26;
	add.s64 	%rd49, %rd9, %rd45;
	st.global.f32 	[%rd49], %f27;
$L__BB3_28:
	add.s32 	%r35, %r34, 128;
	setp.ge.s32 	%p18, %r35, %r3;
	@%p18 bra 	$L__BB3_30;
	mul.wide.s32 	%rd50, %r35, 4;
	add.s64 	%rd51, %rd8, %rd50;
	add.s32 	%r71, %r35, %r4;
	ld.global.f32 	%f28, [%rd51];
	rem.s32 	%r72, %r71, %r1;
	mul.wide.s32 	%rd52, %r72, 4;
	add.s64 	%rd53, %rd1, %rd52;
	ld.global.f32 	%f29, [%rd53];
	mul.f32 	%f30, %f28, %f29;
	add.s64 	%rd54, %rd9, %rd50;
	st.global.f32 	[%rd54], %f30;
$L__BB3_30:
	add.s32 	%r36, %r34, 256;
	setp.ge.s32 	%p19, %r36, %r3;
	@%p19 bra 	$L__BB3_32;
	mul.wide.s32 	%rd55, %r36, 4;
	add.s64 	%rd56, %rd8, %rd55;
	add.s32 	%r73, %r36, %r4;
	ld.global.f32 	%f31, [%rd56];
	rem.s32 	%r74, %r73, %r1;
	mul.wide.s32 	%rd57, %r74, 4;
	add.s64 	%rd58, %rd1, %rd57;
	ld.global.f32 	%f32, [%rd58];
	mul.f32 	%f33, %f31, %f32;
	add.s64 	%rd59, %rd9, %rd55;
	st.global.f32 	[%rd59], %f33;
$L__BB3_32:
	add.s32 	%r37, %r34, 384;
	setp.ge.s32 	%p20, %r37, %r3;
	@%p20 bra 	$L__BB3_34;
	mul.wide.s32 	%rd60, %r37, 4;
	add.s64 	%rd61, %rd8, %rd60;
	add.s32 	%r75, %r37, %r4;
	ld.global.f32 	%f34, [%rd61];
	rem.s32 	%r76, %r75, %r1;
	mul.wide.s32 	%rd62, %r76, 4;
	add.s64 	%rd63, %rd1, %rd62;
	ld.global.f32 	%f35, [%rd63];
	mul.f32 	%f36, %f34, %f35;
	add.s64 	%rd64, %rd9, %rd60;
	st.global.f32 	[%rd64], %f36;
$L__BB3_34:
	add.s32 	%r134, %r134, 4;
$L__BB3_35:
	setp.eq.s32 	%p21, %r33, 0;
	@%p21 bra 	$L__BB3_57;
	setp.eq.s32 	%p22, %r33, 1;
	@%p22 bra 	$L__BB3_42;
	shl.b32 	%r77, %r134, 7;
	add.s32 	%r40, %r77, %r6;
	setp.ge.s32 	%p23, %r40, %r3;
	@%p23 bra 	$L__BB3_39;
	mul.wide.s32 	%rd65, %r40, 4;
	add.s64 	%rd66, %rd8, %rd65;
	add.s32 	%r78, %r40, %r4;
	ld.global.f32 	%f37, [%rd66];
	rem.s32 	%r79, %r78, %r1;
	mul.wide.s32 	%rd67, %r79, 4;
	add.s64 	%rd68, %rd1, %rd67;
	ld.global.f32 	%f38, [%rd68];
	mul.f32 	%f39, %f37, %f38;
	add.s64 	%rd69, %rd9, %rd65;
	st.global.f32 	[%rd69], %f39;
$L__BB3_39:
	add.s32 	%r41, %r40, 128;
	setp.ge.s32 	%p24, %r41, %r3;
	@%p24 bra 	$L__BB3_41;
	mul.wide.s32 	%rd70, %r41, 4;
	add.s64 	%rd71, %rd8, %rd70;
	add.s32 	%r80, %r41, %r4;
	ld.global.f32 	%f40, [%rd71];
	rem.s32 	%r81, %r80, %r1;
	mul.wide.s32 	%rd72, %r81, 4;
	add.s64 	%rd73, %rd1, %rd72;
	ld.global.f32 	%f41, [%rd73];
	mul.f32 	%f42, %f40, %f41;
	add.s64 	%rd74, %rd9, %rd70;
	st.global.f32 	[%rd74], %f42;
$L__BB3_41:
	add.s32 	%r134, %r134, 2;
$L__BB3_42:
	and.b32  	%r82, %r45, 1;
	setp.eq.b32 	%p25, %r82, 1;
	not.pred 	%p26, %p25;
	@%p26 bra 	$L__BB3_57;
	shl.b32 	%r83, %r134, 7;
	add.s32 	%r44, %r83, %r6;
	setp.ge.s32 	%p27, %r44, %r3;
	@%p27 bra 	$L__BB3_57;
	mul.wide.s32 	%rd75, %r44, 4;
	add.s64 	%rd76, %rd8, %rd75;
	add.s32 	%r84, %r44, %r4;
	ld.global.f32 	%f43, [%rd76];
	rem.s32 	%r85, %r84, %r1;
	mul.wide.s32 	%rd77, %r85, 4;
	add.s64 	%rd78, %rd1, %rd77;
	ld.global.f32 	%f44, [%rd78];
	mul.f32 	%f45, %f43, %f44;
	add.s64 	%rd79, %rd9, %rd75;
	st.global.f32 	[%rd79], %f45;
	bra.uni 	$L__BB3_57;
$L__BB3_45:
	setp.lt.s32 	%p28, %r45, 1;
	@%p28 bra 	$L__BB3_57;
	and.b32  	%r12, %r45, 7;
	setp.lt.u32 	%p29, %r45, 8;
	mov.b32 	%r132, 0;
	@%p29 bra 	$L__BB3_49;
	and.b32  	%r132, %r45, 2147483640;
	mov.b32 	%r129, 0;
$L__BB3_48:
	.pragma "nounroll";
	shl.b32 	%r88, %r129, 7;
	add.s32 	%r89, %r88, %r6;
	mul.wide.u32 	%rd80, %r89, 4;
	add.s64 	%rd81, %rd8, %rd80;
	add.s32 	%r90, %r89, %r4;
	ld.global.f32 	%f46, [%rd81];
	rem.s32 	%r91, %r90, %r1;
	mul.wide.s32 	%rd82, %r91, 4;
	add.s64 	%rd83, %rd1, %rd82;
	ld.global.f32 	%f47, [%rd83];
	mul.f32 	%f48, %f46, %f47;
	add.s64 	%rd84, %rd9, %rd80;
	st.global.f32 	[%rd84], %f48;
	add.s32 	%r92, %r89, 128;
	mul.wide.s32 	%rd85, %r92, 4;
	add.s64 	%rd86, %rd8, %rd85;
	add.s32 	%r93, %r90, 128;
	ld.global.f32 	%f49, [%rd86];
	rem.s32 	%r94, %r93, %r1;
	mul.wide.s32 	%rd87, %r94, 4;
	add.s64 	%rd88, %rd1, %rd87;
	ld.global.f32 	%f50, [%rd88];
	mul.f32 	%f51, %f49, %f50;
	add.s64 	%rd89, %rd9, %rd85;
	st.global.f32 	[%rd89], %f51;
	add.s32 	%r95, %r90, 256;
	ld.global.f32 	%f52, [%rd86+512];
	rem.s32 	%r96, %r95, %r1;
	mul.wide.s32 	%rd90, %r96, 4;
	add.s64 	%rd91, %rd1, %rd90;
	ld.global.f32 	%f53, [%rd91];
	mul.f32 	%f54, %f52, %f53;
	st.global.f32 	[%rd89+512], %f54;
	add.s32 	%r97, %r90, 384;
	ld.global.f32 	%f55, [%rd86+1024];
	rem.s32 	%r98, %r97, %r1;
	mul.wide.s32 	%rd92, %r98, 4;
	add.s64 	%rd93, %rd1, %rd92;
	ld.global.f32 	%f56, [%rd93];
	mul.f32 	%f57, %f55, %f56;
	st.global.f32 	[%rd89+1024], %f57;
	add.s32 	%r99, %r90, 512;
	ld.global.f32 	%f58, [%rd86+1536];
	rem.s32 	%r100, %r99, %r1;
	mul.wide.s32 	%rd94, %r100, 4;
	add.s64 	%rd95, %rd1, %rd94;
	ld.global.f32 	%f59, [%rd95];
	mul.f32 	%f60, %f58, %f59;
	st.global.f32 	[%rd89+1536], %f60;
	add.s32 	%r101, %r90, 640;
	ld.global.f32 	%f61, [%rd86+2048];
	rem.s32 	%r102, %r101, %r1;
	mul.wide.s32 	%rd96, %r102, 4;
	add.s64 	%rd97, %rd1, %rd96;
	ld.global.f32 	%f62, [%rd97];
	mul.f32 	%f63, %f61, %f62;
	st.global.f32 	[%rd89+2048], %f63;
	add.s32 	%r103, %r90, 768;
	ld.global.f32 	%f64, [%rd86+2560];
	rem.s32 	%r104, %r103, %r1;
	mul.wide.s32 	%rd98, %r104, 4;
	add.s64 	%rd99, %rd1, %rd98;
	ld.global.f32 	%f65, [%rd99];
	mul.f32 	%f66, %f64, %f65;
	st.global.f32 	[%rd89+2560], %f66;
	add.s32 	%r105, %r90, 896;
	ld.global.f32 	%f67, [%rd86+3072];
	rem.s32 	%r106, %r105, %r1;
	mul.wide.s32 	%rd100, %r106, 4;
	add.s64 	%rd101, %rd1, %rd100;
	ld.global.f32 	%f68, [%rd101];
	mul.f32 	%f69, %f67, %f68;
	st.global.f32 	[%rd89+3072], %f69;
	add.s32 	%r129, %r129, 8;
	setp.eq.s32 	%p30, %r129, %r132;
	@%p30 bra 	$L__BB3_49;
	bra.uni 	$L__BB3_48;
$L__BB3_49:
	setp.eq.s32 	%p31, %r12, 0;
	@%p31 bra 	$L__BB3_57;
	and.b32  	%r27, %r45, 3;
	setp.lt.u32 	%p32, %r12, 4;
	@%p32 bra 	$L__BB3_52;
	shl.b32 	%r107, %r132, 7;
	add.s32 	%r108, %r107, %r6;
	mul.wide.s32 	%rd102, %r108, 4;
	add.s64 	%rd103, %rd8, %rd102;
	add.s32 	%r109, %r108, %r4;
	ld.global.f32 	%f70, [%rd103];
	rem.s32 	%r110, %r109, %r1;
	mul.wide.s32 	%rd104, %r110, 4;
	add.s64 	%rd105, %rd1, %rd104;
	ld.global.f32 	%f71, [%rd105];
	mul.f32 	%f72, %f70, %f71;
	add.s64 	%rd106, %rd9, %rd102;
	st.global.f32 	[%rd106], %f72;
	add.s32 	%r111, %r109, 128;
	ld.global.f32 	%f73, [%rd103+512];
	rem.s32 	%r112, %r111, %r1;
	mul.wide.s32 	%rd107, %r112, 4;
	add.s64 	%rd108, %rd1, %rd107;
	ld.global.f32 	%f74, [%rd108];
	mul.f32 	%f75, %f73, %f74;
	st.global.f32 	[%rd106+512], %f75;
	add.s32 	%r113, %r109, 256;
	ld.global.f32 	%f76, [%rd103+1024];
	rem.s32 	%r114, %r113, %r1;
	mul.wide.s32 	%rd109, %r114, 4;
	add.s64 	%rd110, %rd1, %rd109;
	ld.global.f32 	%f77, [%rd110];
	mul.f32 	%f78, %f76, %f77;
	st.global.f32 	[%rd106+1024], %f78;
	add.s32 	%r115, %r109, 384;
	ld.global.f32 	%f79, [%rd103+1536];
	rem.s32 	%r116, %r115, %r1;
	mul.wide.s32 	%rd111, %r116, 4;
	add.s64 	%rd112, %rd1, %rd111;
	ld.global.f32 	%f80, [%rd112];
	mul.f32 	%f81, %f79, %f80;
	st.global.f32 	[%rd106+1536], %f81;
	add.s32 	%r132, %r132, 4;
$L__BB3_52:
	setp.eq.s32 	%p33, %r27, 0;
	@%p33 bra 	$L__BB3_57;
	setp.eq.s32 	%p34, %r27, 1;
	@%p34 bra 	$L__BB3_55;
	shl.b32 	%r117, %r132, 7;
	add.s32 	%r118, %r117, %r6;
	mul.wide.s32 	%rd113, %r118, 4;
	add.s64 	%rd114, %rd8, %rd113;
	add.s32 	%r119, %r118, %r4;
	ld.global.f32 	%f82, [%rd114];
	rem.s32 	%r120, %r119, %r1;
	mul.wide.s32 	%rd115, %r120, 4;
	add.s64 	%rd116, %rd1, %rd115;
	ld.global.f32 	%f83, [%rd116];
	mul.f32 	%f84, %f82, %f83;
	add.s64 	%rd117, %rd9, %rd113;
	st.global.f32 	[%rd117], %f84;
	add.s32 	%r121, %r119, 128;
	ld.global.f32 	%f85, [%rd114+512];
	rem.s32 	%r122, %r121, %r1;
	mul.wide.s32 	%rd118, %r122, 4;
	add.s64 	%rd119, %rd1, %rd118;
	ld.global.f32 	%f86, [%rd119];
	mul.f32 	%f87, %f85, %f86;
	st.global.f32 	[%rd117+512], %f87;
	add.s32 	%r132, %r132, 2;
$L__BB3_55:
	and.b32  	%r123, %r45, 1;
	setp.eq.b32 	%p35, %r123, 1;
	not.pred 	%p36, %p35;
	@%p36 bra 	$L__BB3_57;
	shl.b32 	%r124, %r132, 7;
	add.s32 	%r125, %r124, %r6;
	mul.wide.s32 	%rd120, %r125, 4;
	add.s64 	%rd121, %rd8, %rd120;
	add.s32 	%r126, %r125, %r4;
	ld.global.f32 	%f88, [%rd121];
	rem.s32 	%r127, %r126, %r1;
	mul.wide.s32 	%rd122, %r127, 4;
	add.s64 	%rd123, %rd1, %rd122;
	ld.global.f32 	%f89, [%rd123];
	mul.f32 	%f90, %f88, %f89;
	add.s64 	%rd124, %rd9, %rd120;
	st.global.f32 	[%rd124], %f90;
$L__BB3_57:
	ret;

}
	// .globl	_ZN3cub18CUB_300001_SM_10006detail9transform16transform_kernelINS2_10policy_hubILb1EN4cuda3std3__45tupleIJN6thrust24THRUST_300001_SM_1000_NS6detail15normal_iteratorINSA_10device_ptrIfEEEENSA_17counting_iteratorIiNSA_11use_defaultESH_SH_EEEEEE10policy1000Ei10unprojectySF_JPfSI_EEEvT0_iT1_T2_DpNS2_10kernel_argIT3_EE
.visible .entry _ZN3cub18CUB_300001_SM_10006detail9transform16transform_kernelINS2_10policy_hubILb1EN4cuda3std3__45tupleIJN6thrust24THRUST_300001_SM_1000_NS6detail15normal_iteratorINSA_10device_ptrIfEEEENSA_17counting_iteratorIiNSA_11use_defaultESH_SH_EEEEEE10policy1000Ei10unprojectySF_JPfSI_EEEvT0_iT1_T2_DpNS2_10kernel_argIT3_EE(
	.param .u32 _ZN3cub18CUB_300001_SM_10006detail9transform16transform_kernelINS2_10policy_hubILb1EN4cuda3std3__45tupleIJN6thrust24THRUST_300001_SM_1000_NS6detail15normal_iteratorINSA_10device_ptrIfEEEENSA_17counting_iteratorIiNSA_11use_defaultESH_SH_EEEEEE10policy1000Ei10unprojectySF_JPfSI_EEEvT0_iT1_T2_DpNS2_10kernel_argIT3_EE_param_0,
	.param .u32 _ZN3cub18CUB_300001_SM_10006detail9transform16transform_kernelINS2_10policy_hubILb1EN4cuda3std3__45tupleIJN6thrust24THRUST_300001_SM_1000_NS6detail15normal_iteratorINSA_10device_ptrIfEEEENSA_17counting_iteratorIiNSA_11use_defaultESH_SH_EEEEEE10policy1000Ei10unprojectySF_JPfSI_EEEvT0_iT1_T2_DpNS2_10kernel_argIT3_EE_param_1,
	.param .align 8 .b8 _ZN3cub18CUB_300001_SM_10006detail9transform16transform_kernelINS2_10policy_hubILb1EN4cuda3std3__45tupleIJN6thrust24THRUST_300001_SM_1000_NS6detail15normal_iteratorINSA_10device_ptrIfEEEENSA_17counting_iteratorIiNSA_11use_defaultESH_SH_EEEEEE10policy1000Ei10unprojectySF_JPfSI_EEEvT0_iT1_T2_DpNS2_10kernel_argIT3_EE_param_2[16],
	.param .align 8 .b8 _ZN3cub18CUB_300001_SM_10006detail9transform16transform_kernelINS2_10policy_hubILb1EN4cuda3std3__45tupleIJN6thrust24THRUST_300001_SM_1000_NS6detail15normal_iteratorINSA_10device_ptrIfEEEENSA_17counting_iteratorIiNSA_11use_defaultESH_SH_EEEEEE10policy1000Ei10unprojectySF_JPfSI_EEEvT0_iT1_T2_DpNS2_10kernel_argIT3_EE_param_3[8],
	.param .align 8 .b8 _ZN3cub18CUB_300001_SM_10006detail9transform16transform_kernelINS2_10policy_hubILb1EN4cuda3std3__45tupleIJN6thrust24THRUST_300001_SM_1000_NS6detail15normal_iteratorINSA_10device_ptrIfEEEENSA_17counting_iteratorIiNSA_11use_defaultESH_SH_EEEEEE10policy1000Ei10unprojectySF_JPfSI_EEEvT0_iT1_T2_DpNS2_10kernel_argIT3_EE_param_4[16],
	.param .align 8 .b8 _ZN3cub18CUB_300001_SM_10006detail9transform16transform_kernelINS2_10policy_hubILb1EN4cuda3std3__45tupleIJN6thrust24THRUST_300001_SM_1000_NS6detail15normal_iteratorINSA_10device_ptrIfEEEENSA_17counting_iteratorIiNSA_11use_defaultESH_SH_EEEEEE10policy1000Ei10unprojectySF_JPfSI_EEEvT0_iT1_T2_DpNS2_10kernel_argIT3_EE_param_5[16]
)
.maxntid 128
{
	.reg .pred 	%p<37>;
	.reg .b32 	%r<139>;
	.reg .b32 	%f<91>;
	.reg .b64 	%rd<120>;

	ld.param.u32 	%r1, [_ZN3cub18CUB_300001_SM_10006detail9transform16transform_kernelINS2_10policy_hubILb1EN4cuda3std3__45tupleIJN6thrust24THRUST_300001_SM_1000_NS6detail15normal_iteratorINSA_10device_ptrIfEEEENSA_17counting_iteratorIiNSA_11use_defaultESH_SH_EEEEEE10policy1000Ei10unprojectySF_JPfSI_EEEvT0_iT1_T2_DpNS2_10kernel_argIT3_EE_param_2+8];
	ld.param.u32 	%r48, [_ZN3cub18CUB_300001_SM_10006detail9transform16transform_kernelINS2_10policy_hubILb1EN4cuda3std3__45tupleIJN6thrust24THRUST_300001_SM_1000_NS6detail15normal_iteratorINSA_10device_ptrIfEEEENSA_17counting_iteratorIiNSA_11use_defaultESH_SH_EEEEEE10policy1000Ei10unprojectySF_JPfSI_EEEvT0_iT1_T2_DpNS2_10kernel_argIT3_EE_param_5];
	ld.param.u32 	%r49, [_ZN3cub18CUB_300001_SM_10006detail9transform16transform_kernelINS2_10policy_hubILb1EN4cuda3std3__45tupleIJN6thrust24THRUST_300001_SM_1000_NS6detail15normal_iteratorINSA_10device_ptrIfEEEENSA_17counting_iteratorIiNSA_11use_defaultESH_SH_EEEEEE10policy1000Ei10unprojectySF_JPfSI_EEEvT0_iT1_T2_DpNS2_10kernel_argIT3_EE_param_0];
	ld.param.u64 	%rd11, [_ZN3cub18CUB_300001_SM_10006detail9transform16transform_kernelINS2_10policy_hubILb1EN4cuda3std3__45tupleIJN6thrust24THRUST_300001_SM_1000_NS6detail15normal_iteratorINSA_10device_ptrIfEEEENSA_17counting_iteratorIiNSA_11use_defaultESH_SH_EEEEEE10policy1000Ei10unprojectySF_JPfSI_EEEvT0_iT1_T2_DpNS2_10kernel_argIT3_EE_param_4];
	ld.param.u64 	%rd12, [_ZN3cub18CUB_300001_SM_10006detail9transform16transform_kernelINS2_10policy_hubILb1EN4cuda3std3__45tupleIJN6thrust24THRUST_300001_SM_1000_NS6detail15normal_iteratorINSA_10device_ptrIfEEEENSA_17counting_iteratorIiNSA_11use_defaultESH_SH_EEEEEE10policy1000Ei10unprojectySF_JPfSI_EEEvT0_iT1_T2_DpNS2_10kernel_argIT3_EE_param_3];
	ld.param.u64 	%rd13, [_ZN3cub18CUB_300001_SM_10006detail9transform16transform_kernelINS2_10policy_hubILb1EN4cuda3std3__45tupleIJN6thrust24THRUST_300001_SM_1000_NS6detail15normal_iteratorINSA_10device_ptrIfEEEENSA_17counting_iteratorIiNSA_11use_defaultESH_SH_EEEEEE10policy1000Ei10unprojectySF_JPfSI_EEEvT0_iT1_T2_DpNS2_10kernel_argIT3_EE_param_2];
	ld.param.u32 	%r47, [_ZN3cub18CUB_300001_SM_10006detail9transform16transform_kernelINS2_10policy_hubILb1EN4cuda3std3__45tupleIJN6thrust24THRUST_300001_SM_1000_NS6detail15normal_iteratorINSA_10device_ptrIfEEEENSA_17counting_iteratorIiNSA_11use_defaultESH_SH_EEEEEE10policy1000Ei10unprojectySF_JPfSI_EEEvT0_iT1_T2_DpNS2_10kernel_argIT3_EE_param_1];
	cvta.to.global.u64 	%rd1, %rd13;
	cvta.to.global.u64 	%rd2, %rd12;
	cvta.to.global.u64 	%rd3, %rd11;
	shl.b32 	%r2, %r47, 7;
	mov.u32 	%r50, %ctaid.x;
	mul.lo.s32 	%r3, %r2, %r50;
	sub.s32 	%r4, %r49, %r3;
	min.s32 	%r5, %r2, %r4;
	add.s32 	%r6, %r48, %r3;
	shl.b32 	%r7, %r5, 2;
	mov.u32 	%r8, %tid.x;
	shl.b32 	%r130, %r8, 7;
	setp.ge.s32 	%p1, %r130, %r7;
	@%p1 bra 	$L__BB4_3;
	mul.wide.u32 	%rd14, %r8, 128;
	add.s64 	%rd15, %rd3, %rd14;
	mul.wide.s32 	%rd16, %r3, 4;
	add.s64 	%rd119, %rd15, %rd16;
$L__BB4_2:
	.pragma "nounroll";
	// begin inline asm
	prefetch.global.L2 [%rd119];
	// end inline asm
	add.s32 	%r130, %r130, 16384;
	add.s64 	%rd119, %rd119, 16384;
	setp.lt.s32 	%p2, %r130, %r7;
	@%p2 bra 	$L__BB4_2;
$L__BB4_3:
	mul.wide.s32 	%rd18, %r3, 4;
	add.s64 	%rd7, %rd3, %rd18;
	add.s64 	%rd8, %rd2, %rd18;
	setp.gt.s32 	%p3, %r2, %r4;
	@%p3 bra 	$L__BB4_16;
	setp.lt.s32 	%p4, %r47, 1;
	@%p4 bra 	$L__BB4_57;
	and.b32  	%r12, %r47, 7;
	setp.lt.u32 	%p5, %r47, 8;
	mov.b32 	%r136, 0;
	@%p5 bra 	$L__BB4_8;
	and.b32  	%r136, %r47, 2147483640;
	mov.b32 	%r131, 0;
$L__BB4_7:
	.pragma "nounroll";
	shl.b32 	%r53, %r131, 7;
	add.s32 	%r54, %r53, %r8;
	mul.wide.u32 	%rd19, %r54, 4;
	add.s64 	%rd20, %rd7, %rd19;
	add.s32 	%r55, %r54, %r6;
	ld.global.f32 	%f1, [%rd20];
	div.s32 	%r56, %r55, %r1;
	mul.wide.s32 	%rd21, %r56, 4;
	add.s64 	%rd22, %rd1, %rd21;
	ld.global.f32 	%f2, [%rd22];
	mul.f32 	%f3, %f1, %f2;
	add.s64 	%rd23, %rd8, %rd19;
	st.global.f32 	[%rd23], %f3;
	add.s32 	%r57, %r54, 128;
	mul.wide.s32 	%rd24, %r57, 4;
	add.s64 	%rd25, %rd7, %rd24;
	add.s32 	%r58, %r55, 128;
	ld.global.f32 	%f4, [%rd25];
	div.s32 	%r59, %r58, %r1;
	mul.wide.s32 	%rd26, %r59, 4;
	add.s64 	%rd27, %rd1, %rd26;
	ld.global.f32 	%f5, [%rd27];
	mul.f32 	%f6, %f4, %f5;
	add.s64 	%rd28, %rd8, %rd24;
	st.global.f32 	[%rd28], %f6;
	add.s32 	%r60, %r55, 256;
	ld.global.f32 	%f7, [%rd25+512];
	div.s32 	%r61, %r60, %r1;
	mul.wide.s32 	%rd29, %r61, 4;
	add.s64 	%rd30, %rd1, %rd29;
	ld.global.f32 	%f8, [%rd30];
	mul.f32 	%f9, %f7, %f8;
	st.global.f32 	[%rd28+512], %f9;
	add.s32 	%r62, %r55, 384;
	ld.global.f32 	%f10, [%rd25+1024];
	div.s32 	%r63, %r62, %r1;
	mul.wide.s32 	%rd31, %r63, 4;
	add.s64 	%rd32, %rd1, %rd31;
	ld.global.f32 	%f11, [%rd32];
	mul.f32 	%f12, %f10, %f11;
	st.global.f32 	[%rd28+1024], %f12;
	add.s32 	%r64, %r55, 512;
	ld.global.f32 	%f13, [%rd25+1536];
	div.s32 	%r65, %r64, %r1;
	mul.wide.s32 	%rd33, %r65, 4;
	add.s64 	%rd34, %rd1, %rd33;
	ld.global.f32 	%f14, [%rd34];
	mul.f32 	%f15, %f13, %f14;
	st.global.f32 	[%rd28+1536], %f15;
	add.s32 	%r66, %r55, 640;
	ld.global.f32 	%f16, [%rd25+2048];
	div.s32 	%r67, %r66, %r1;
	mul.wide.s32 	%rd35, %r67, 4;
	add.s64 	%rd36, %rd1, %rd35;
	ld.global.f32 	%f17, [%rd36];
	mul.f32 	%f18, %f16, %f17;
	st.global.f32 	[%rd28+2048], %f18;
	add.s32 	%r68, %r55, 768;
	ld.global.f32 	%f19, [%rd25+2560];
	div.s32 	%r69, %r68, %r1;
	mul.wide.s32 	%rd37, %r69, 4;
	add.s64 	%rd38, %rd1, %rd37;
	ld.global.f32 	%f20, [%rd38];
	mul.f32 	%f21, %f19, %f20;
	st.global.f32 	[%rd28+2560], %f21;
	add.s32 	%r70, %r55, 896;
	ld.global.f32 	%f22, [%rd25+3072];
	div.s32 	%r71, %r70, %r1;
	mul.wide.s32 	%rd39, %r71, 4;
	add.s64 	%rd40, %rd1, %rd39;
	ld.global.f32 	%f23, [%rd40];
	mul.f32 	%f24, %f22, %f23;
	st.global.f32 	[%rd28+3072], %f24;
	add.s32 	%r131, %r131, 8;
	setp.eq.s32 	%p6, %r131, %r136;
	@%p6 bra 	$L__BB4_8;
	bra.uni 	$L__BB4_7;
$L__BB4_8:
	setp.eq.s32 	%p7, %r12, 0;
	@%p7 bra 	$L__BB4_57;
	and.b32  	%r42, %r47, 3;
	setp.lt.u32 	%p8, %r12, 4;
	@%p8 bra 	$L__BB4_11;
	shl.b32 	%r72, %r136, 7;
	add.s32 	%r73, %r72, %r8;
	mul.wide.s32 	%rd41, %r73, 4;
	add.s64 	%rd42, %rd7, %rd41;
	add.s32 	%r74, %r73, %r6;
	ld.global.f32 	%f25, [%rd42];
	div.s32 	%r75, %r74, %r1;
	mul.wide.s32 	%rd43, %r75, 4;
	add.s64 	%rd44, %rd1, %rd43;
	ld.global.f32 	%f26, [%rd44];
	mul.f32 	%f27, %f25, %f26;
	add.s64 	%rd45, %rd8, %rd41;
	st.global.f32 	[%rd45], %f27;
	add.s32 	%r76, %r74, 128;
	ld.global.f32 	%f28, [%rd42+512];
	div.s32 	%r77, %r76, %r1;
	mul.wide.s32 	%rd46, %r77, 4;
	add.s64 	%rd47, %rd1, %rd46;
	ld.global.f32 	%f29, [%rd47];
	mul.f32 	%f30, %f28, %f29;
	st.global.f32 	[%rd45+512], %f30;
	add.s32 	%r78, %r74, 256;
	ld.global.f32 	%f31, [%rd42+1024];
	div.s32 	%r79, %r78, %r1;
	mul.wide.s32 	%rd48, %r79, 4;
	add.s64 	%rd49, %rd1, %rd48;
	ld.global.f32 	%f32, [%rd49];
	mul.f32 	%f33, %f31, %f32;
	st.global.f32 	[%rd45+1024], %f33;
	add.s32 	%r80, %r74, 384;
	ld.global.f32 	%f34, [%rd42+1536];
	div.s32 	%r81, %r80, %r1;
	mul.wide.s32 	%rd50, %r81, 4;
	add.s64 	%rd51, %rd1, %rd50;
	ld.global.f32 	%f35, [%rd51];
	mul.f32 	%f36, %f34, %f35;
	st.global.f32 	[%rd45+1536], %f36;
	add.s32 	%r136, %r136, 4;
$L__BB4_11:
	setp.eq.s32 	%p9, %r42, 0;
	@%p9 bra 	$L__BB4_57;
	setp.eq.s32 	%p10, %r42, 1;
	@%p10 bra 	$L__BB4_14;
	shl.b32 	%r82, %r136, 7;
	add.s32 	%r83, %r82, %r8;
	mul.wide.s32 	%rd52, %r83, 4;
	add.s64 	%rd53, %rd7, %rd52;
	add.s32 	%r84, %r83, %r6;
	ld.global.f32 	%f37, [%rd53];
	div.s32 	%r85, %r84, %r1;
	mul.wide.s32 	%rd54, %r85, 4;
	add.s64 	%rd55, %rd1, %rd54;
	ld.global.f32 	%f38, [%rd55];
	mul.f32 	%f39, %f37, %f38;
	add.s64 	%rd56, %rd8, %rd52;
	st.global.f32 	[%rd56], %f39;
	add.s32 	%r86, %r84, 128;
	ld.global.f32 	%f40, [%rd53+512];
	div.s32 	%r87, %r86, %r1;
	mul.wide.s32 	%rd57, %r87, 4;
	add.s64 	%rd58, %rd1, %rd57;
	ld.global.f32 	%f41, [%rd58];
	mul.f32 	%f42, %f40, %f41;
	st.global.f32 	[%rd56+512], %f42;
	add.s32 	%r136, %r136, 2;
$L__BB4_14:
	and.b32  	%r88, %r47, 1;
	setp.eq.b32 	%p11, %r88, 1;
	not.pred 	%p12, %p11;
	@%p12 bra 	$L__BB4_57;
	shl.b32 	%r89, %r136, 7;
	add.s32 	%r90, %r89, %r8;
	mul.wide.s32 	%rd59, %r90, 4;
	add.s64 	%rd60, %rd7, %rd59;
	add.s32 	%r91, %r90, %r6;
	ld.global.f32 	%f43, [%rd60];
	div.s32 	%r92, %r91, %r1;
	mul.wide.s32 	%rd61, %r92, 4;
	add.s64 	%rd62, %rd1, %rd61;
	ld.global.f32 	%f44, [%rd62];
	mul.f32 	%f45, %f43, %f44;
	add.s64 	%rd63, %rd8, %rd59;
	st.global.f32 	[%rd63], %f45;
	bra.uni 	$L__BB4_57;
$L__BB4_16:
	setp.lt.s32 	%p13, %r47, 1;
	@%p13 bra 	$L__BB4_57;
	and.b32  	%r14, %r47, 7;
	setp.lt.u32 	%p14, %r47, 8;
	mov.b32 	%r133, 0;
	@%p14 bra 	$L__BB4_36;
	and.b32  	%r133, %r47, 2147483640;
	mov.b32 	%r132, 0;
$L__BB4_19:
	.pragma "nounroll";
	shl.b32 	%r95, %r132, 7;
	add.s32 	%r19, %r95, %r8;
	setp.ge.s32 	%p15, %r19, %r5;
	@%p15 bra 	$L__BB4_21;
	mul.wide.u32 	%rd64, %r19, 4;
	add.s64 	%rd65, %rd7, %rd64;
	add.s32 	%r96, %r19, %r6;
	ld.global.f32 	%f46, [%rd65];
	div.s32 	%r97, %r96, %r1;
	mul.wide.s32 	%rd66, %r97, 4;
	add.s64 	%rd67, %rd1, %rd66;
	ld.global.f32 	%f47, [%rd67];
	mul.f32 	%f48, %f46, %f47;
	add.s64 	%rd68, %rd8, %rd64;
	st.global.f32 	[%rd68], %f48;
$L__BB4_21:
	add.s32 	%r20, %r19, 128;
	setp.ge.s32 	%p16, %r20, %r5;
	mul.wide.s32 	%rd69, %r20, 4;
	add.s64 	%rd9, %rd7, %rd69;
	add.s64 	%rd10, %rd8, %rd69;
	@%p16 bra 	$L__BB4_23;
	add.s32 	%r98, %r20, %r6;
	ld.global.f32 	%f49, [%rd9];
	div.s32 	%r99, %r98, %r1;
	mul.wide.s32 	%rd70, %r99, 4;
	add.s64 	%rd71, %rd1, %rd70;
	ld.global.f32 	%f50, [%rd71];
	mul.f32 	%f51, %f49, %f50;
	st.global.f32 	[%rd10], %f51;
$L__BB4_23:
	add.s32 	%r21, %r19, 256;
	setp.ge.s32 	%p17, %r21, %r5;
	@%p17 bra 	$L__BB4_25;
	add.s32 	%r100, %r21, %r6;
	ld.global.f32 	%f52, [%rd9+512];
	div.s32 	%r101, %r100, %r1;
	mul.wide.s32 	%rd72, %r101, 4;
	add.s64 	%rd73, %rd1, %rd72;
	ld.global.f32 	%f53, [%rd73];
	mul.f32 	%f54, %f52, %f53;
	st.global.f32 	[%rd10+512], %f54;
$L__BB4_25:
	add.s32 	%r22, %r19, 384;
	setp.ge.s32 	%p18, %r22, %r5;
	@%p18 bra 	$L__BB4_27;
	add.s32 	%r102, %r22, %r6;
	ld.global.f32 	%f55, [%rd9+1024];
	div.s32 	%r103, %r102, %r1;
	mul.wide.s32 	%rd74, %r103, 4;
	add.s64 	%rd75, %rd1, %rd74;
	ld.global.f32 	%f56, [%rd75];
	mul.f32 	%f57, %f55, %f56;
	st.global.f32 	[%rd10+1024], %f57;
$L__BB4_27:
	add.s32 	%r23, %r19, 512;
	setp.ge.s32 	%p19, %r23, %r5;
	@%p19 bra 	$L__BB4_29;
	add.s32 	%r104, %r23, %r6;
	ld.global.f32 	%f58, [%rd9+1536];
	div.s32 	%r105, %r104, %r1;
	mul.wide.s32 	%rd76, %r105, 4;
	add.s64 	%rd77, %rd1, %rd76;
	ld.global.f32 	%f59, [%rd77];
	mul.f32 	%f60, %f58, %f59;
	st.global.f32 	[%rd10+1536], %f60;
$L__BB4_29:
	add.s32 	%r24, %r19, 640;
	setp.ge.s32 	%p20, %r24, %r5;
	@%p20 bra 	$L__BB4_31;
	add.s32 	%r106, %r24, %r6;
	ld.global.f32 	%f61, [%rd9+2048];
	div.s32 	%r107, %r106, %r1;
	mul.wide.s32 	%rd78, %r107, 4;
	add.s64 	%rd79, %rd1, %rd78;
	ld.global.f32 	%f62, [%rd79];
	mul.f32 	%f63, %f61, %f62;
	st.global.f32 	[%rd10+2048], %f63;
$L__BB4_31:
	add.s32 	%r25, %r19, 768;
	setp.ge.s32 	%p21, %r25, %r5;
	@%p21 bra 	$L__BB4_33;
	add.s32 	%r108, %r25, %r6;
	ld.global.f32 	%f64, [%rd9+2560];
	div.s32 	%r109, %r108, %r1;
	mul.wide.s32 	%rd80, %r109, 4;
	add.s64 	%rd81, %rd1, %rd80;
	ld.global.f32 	%f65, [%rd81];
	mul.f32 	%f66, %f64, %f65;
	st.global.f32 	[%rd10+2560], %f66;
$L__BB4_33:
	add.s32 	%r26, %r19, 896;
	setp.ge.s32 	%p22, %r26, %r5;
	@%p22 bra 	$L__BB4_35;
	add.s32 	%r110, %r26, %r6;
	ld.global.f32 	%f67, [%rd9+3072];
	div.s32 	%r111, %r110, %r1;
	mul.wide.s32 	%rd82, %r111, 4;
	add.s64 	%rd83, %rd1, %rd82;
	ld.global.f32 	%f68, [%rd83];
	mul.f32 	%f69, %f67, %f68;
	st.global.f32 	[%rd10+3072], %f69;
$L__BB4_35:
	add.s32 	%r132, %r132, 8;
	setp.ne.s32 	%p23, %r132, %r133;
	@%p23 bra 	$L__BB4_19;
$L__BB4_36:
	setp.eq.s32 	%p24, %r14, 0;
	@%p24 bra 	$L__BB4_57;
	and.b32  	%r29, %r47, 3;
	setp.lt.u32 	%p25, %r14, 4;
	@%p25 bra 	$L__BB4_47;
	shl.b32 	%r112, %r133, 7;
	add.s32 	%r30, %r112, %r8;
	setp.ge.s32 	%p26, %r30, %r5;
	@%p26 bra 	$L__BB4_40;
	mul.wide.s32 	%rd84, %r30, 4;
	add.s64 	%rd85, %rd7, %rd84;
	add.s32 	%r113, %r30, %r6;
	ld.global.f32 	%f70, [%rd85];
	div.s32 	%r114, %r113, %r1;
	mul.wide.s32 	%rd86, %r114, 4;
	add.s64 	%rd87, %rd1, %rd86;
	ld.global.f32 	%f71, [%rd87];
	mul.f32 	%f72, %f70, %f71;
	add.s64 	%rd88, %rd8, %rd84;
	st.global.f32 	[%rd88], %f72;
$L__BB4_40:
	add.s32 	%r31, %r30, 128;
	setp.ge.s32 	%p27, %r31, %r5;
	@%p27 bra 	$L__BB4_42;
	mul.wide.s32 	%rd89, %r31, 4;
	add.s64 	%rd90, %rd7, %rd89;
	add.s32 	%r115, %r31, %r6;
	ld.global.f32 	%f73, [%rd90];
	div.s32 	%r116, %r115, %r1;
	mul.wide.s32 	%rd91, %r116, 4;
	add.s64 	%rd92, %rd1, %rd91;
	ld.global.f32 	%f74, [%rd92];
	mul.f32 	%f75, %f73, %f74;
	add.s64 	%rd93, %rd8, %rd89;
	st.global.f32 	[%rd93], %f75;
$L__BB4_42:
	add.s32 	%r32, %r30, 256;
	setp.ge.s32 	%p28, %r32, %r5;
	@%p28 bra 	$L__BB4_44;
	mul.wide.s32 	%rd94, %r32, 4;
	add.s64 	%rd95, %rd7, %rd94;
	add.s32 	%r117, %r32, %r6;
	ld.global.f32 	%f76, [%rd95];
	div.s32 	%r118, %r117, %r1;
	mul.wide.s32 	%rd96, %r118, 4;
	add.s64 	%rd97, %rd1, %rd96;
	ld.global.f32 	%f77, [%rd97];
	mul.f32 	%f78, %f76, %f77;
	add.s64 	%rd98, %rd8, %rd94;
	st.global.f32 	[%rd98], %f78;
$L__BB4_44:
	add.s32 	%r33, %r30, 384;
	setp.ge.s32 	%p29, %r33, %r5;
	@%p29 bra 	$L__BB4_46;
	mul.wide.s32 	%rd99, %r33, 4;
	add.s64 	%rd100, %rd7, %rd99;
	add.s32 	%r119, %r33, %r6;
	ld.global.f32 	%f79, [%rd100];
	div.s32 	%r120, %r119, %r1;
	mul.wide.s32 	%rd101, %r120, 4;
	add.s64 	%rd102, %rd1, %rd101;
	ld.global.f32 	%f80, [%rd102];
	mul.f32 	%f81, %f79, %f80;
	add.s64 	%rd103, %rd8, %rd99;
	st.global.f32 	[%rd103], %f81;
$L__BB4_46:
	add.s32 	%r133, %r133, 4;
$L__BB4_47:
	setp.eq.s32 	%p30, %r29, 0;
	@%p30 bra 	$L__BB4_57;
	setp.eq.s32 	%p31, %r29, 1;
	@%p31 bra 	$L__BB4_54;
	shl.b32 	%r121, %r133, 7;
	add.s32 	%r36, %r121, %r8;
	setp.ge.s32 	%p32, %r36, %r5;
	@%p32 bra 	$L__BB4_51;
	mul.wide.s32 	%rd104, %r36, 4;
	add.s64 	%rd105, %rd7, %rd104;
	add.s32 	%r122, %r36, %r6;
	ld.global.f32 	%f82, [%rd105];
	div.s32 	%r123, %r122, %r1;
	mul.wide.s32 	%rd106, %r123, 4;
	add.s64 	%rd107, %rd1, %rd106;
	ld.global.f32 	%f83, [%rd107];
	mul.f32 	%f84, %f82, %f83;
	add.s64 	%rd108, %rd8, %rd104;
	st.global.f32 	[%rd108], %f84;
$L__BB4_51:
	add.s32 	%r37, %r36, 128;
	setp.ge.s32 	%p33, %r37, %r5;
	@%p33 bra 	$L__BB4_53;
	mul.wide.s32 	%rd109, %r37, 4;
	add.s64 	%rd110, %rd7, %rd109;
	add.s32 	%r124, %r37, %r6;
	ld.global.f32 	%f85, [%rd110];
	div.s32 	%r125, %r124, %r1;
	mul.wide.s32 	%rd111, %r125, 4;
	add.s64 	%rd112, %rd1, %rd111;
	ld.global.f32 	%f86, [%rd112];
	mul.f32 	%f87, %f85, %f86;
	add.s64 	%rd113, %rd8, %rd109;
	st.global.f32 	[%rd113], %f87;
$L__BB4_53:
	add.s32 	%r133, %r133, 2;
$L__BB4_54:
	and.b32  	%r126, %r47, 1;
	setp.eq.b32 	%p34, %r126, 1;
	not.pred 	%p35, %p34;
	@%p35 bra 	$L__BB4_57;
	shl.b32 	%r127, %r133, 7;
	add.s32 	%r40, %r127, %r8;
	setp.ge.s32 	%p36, %r40, %r5;
	@%p36 bra 	$L__BB4_57;
	mul.wide.s32 	%rd114, %r40, 4;
	add.s64 	%rd115, %rd7, %rd114;
	add.s32 	%r128, %r40, %r6;
	ld.global.f32 	%f88, [%rd115];
	div.s32 	%r129, %r128, %r1;
	mul.wide.s32 	%rd116, %r129, 4;
	add.s64 	%rd117, %rd1, %rd116;
	ld.global.f32 	%f89, [%rd117];
	mul.f32 	%f90, %f88, %f89;
	add.s64 	%rd118, %rd8, %rd114;
	st.global.f32 	[%rd118], %f90;
$L__BB4_57:
	ret;

}
	// .globl	_ZN3cub18CUB_300001_SM_10006detail9transform16transform_kernelINS2_10policy_hubILb1EN4cuda3std3__45tupleIJN6thrust24THRUST_300001_SM_1000_NS6detail15normal_iteratorINSA_10device_ptrIfEEEENSA_17counting_iteratorIiNSA_11use_defaultESH_SH_EEEEEE10policy1000El10unprojectySF_JPfSI_EEEvT0_iT1_T2_DpNS2_10kernel_argIT3_EE
.visible .entry _ZN3cub18CUB_300001_SM_10006detail9transform16transform_kernelINS2_10policy_hubILb1EN4cuda3std3__45tupleIJN6thrust24THRUST_300001_SM_1000_NS6detail15normal_iteratorINSA_10device_ptrIfEEEENSA_17counting_iteratorIiNSA_11use_defaultESH_SH_EEEEEE10policy1000El10unprojectySF_JPfSI_EEEvT0_iT1_T2_DpNS2_10kernel_argIT3_EE(
	.param .u64 _ZN3cub18CUB_300001_SM_10006detail9transform16transform_kernelINS2_10policy_hubILb1EN4cuda3std3__45tupleIJN6thrust24THRUST_300001_SM_1000_NS6detail15normal_iteratorINSA_10device_ptrIfEEEENSA_17counting_iteratorIiNSA_11use_defaultESH_SH_EEEEEE10policy1000El10unprojectySF_JPfSI_EEEvT0_iT1_T2_DpNS2_10kernel_argIT3_EE_param_0,
	.param .u32 _ZN3cub18CUB_300001_SM_10006detail9transform16transform_kernelINS2_10policy_hubILb1EN4cuda3std3__45tupleIJN6thrust24THRUST_300001_SM_1000_NS6detail15normal_iteratorINSA_10device_ptrIfEEEENSA_17counting_iteratorIiNSA_11use_defaultESH_SH_EEEEEE10policy1000El10unprojectySF_JPfSI_EEEvT0_iT1_T2_DpNS2_10kernel_argIT3_EE_param_1,
	.param .align 8 .b8 _ZN3cub18CUB_300001_SM_10006detail9transform16transform_kernelINS2_10policy_hubILb1EN4cuda3std3__45tupleIJN6thrust24THRUST_300001_SM_1000_NS6detail15normal_iteratorINSA_10device_ptrIfEEEENSA_17counting_iteratorIiNSA_11use_defaultESH_SH_EEEEEE10policy1000El10unprojectySF_JPfSI_EEEvT0_iT1_T2_DpNS2_10kernel_argIT3_EE_param_2[16],
	.param .align 8 .b8 _ZN3cub18CUB_300001_SM_10006detail9transform16transform_kernelINS2_10policy_hubILb1EN4cuda3std3__45tupleIJN6thrust24THRUST_300001_SM_1000_NS6detail15normal_iteratorINSA_10device_ptrIfEEEENSA_17counting_iteratorIiNSA_11use_defaultESH_SH_EEEEEE10policy1000El10unprojectySF_JPfSI_EEEvT0_iT1_T2_DpNS2_10kernel_argIT3_EE_param_3[8],
	.param .align 8 .b8 _ZN3cub18CUB_300001_SM_10006detail9transform16transform_kernelINS2_10policy_hubILb1EN4cuda3std3__45tupleIJN6thrust24THRUST_300001_SM_1000_NS6detail15normal_iteratorINSA_10device_ptrIfEEEENSA_17counting_iteratorIiNSA_11use_defaultESH_SH_EEEEEE10policy1000El10unprojectySF_JPfSI_EEEvT0_iT1_T2_DpNS2_10kernel_argIT3_EE_param_4[16],
	.param .align 8 .b8 _ZN3cub18CUB_300001_SM_10006detail9transform16transform_kernelINS2_10policy_hubILb1EN4cuda3std3__45tupleIJN6thrust24THRUST_300001_SM_1000_NS6detail15normal_iteratorINSA_10device_ptrIfEEEENSA_17counting_iteratorIiNSA_11use_defaultESH_SH_EEEEEE10policy1000El10unprojectySF_JPfSI_EEEvT0_iT1_T2_DpNS2_10kernel_argIT3_EE_param_5[16]
)
.maxntid 128
{
	.reg .pred 	%p<37>;
	.reg .b32 	%r<137>;
	.reg .b32 	%f<91>;
	.reg .b64 	%rd<126>;

	ld.param.u32 	%r1, [_ZN3cub18CUB_300001_SM_10006detail9transform16transform_kernelINS2_10policy_hubILb1EN4cuda3std3__45tupleIJN6thrust24THRUST_300001_SM_1000_NS6detail15normal_iteratorINSA_10device_ptrIfEEEENSA_17counting_iteratorIiNSA_11use_defaultESH_SH_EEEEEE10policy1000El10unprojectySF_JPfSI_EEEvT0_iT1_T2_DpNS2_10kernel_argIT3_EE_param_2+8];
	ld.param.u32 	%r46, [_ZN3cub18CUB_300001_SM_10006detail9transform16transform_kernelINS2_10policy_hubILb1EN4cuda3std3__45tupleIJN6thrust24THRUST_300001_SM_1000_NS6detail15normal_iteratorINSA_10device_ptrIfEEEENSA_17counting_iteratorIiNSA_11use_defaultESH_SH_EEEEEE10policy1000El10unprojectySF_JPfSI_EEEvT0_iT1_T2_DpNS2_10kernel_argIT3_EE_param_5];
	ld.param.u64 	%rd12, [_ZN3cub18CUB_300001_SM_10006detail9transform16transform_kernelINS2_10policy_hubILb1EN4cuda3std3__45tupleIJN6thrust24THRUST_300001_SM_1000_NS6detail15normal_iteratorINSA_10device_ptrIfEEEENSA_17counting_iteratorIiNSA_11use_defaultESH_SH_EEEEEE10policy1000El10unprojectySF_JPfSI_EEEvT0_iT1_T2_DpNS2_10kernel_argIT3_EE_param_0];
	ld.param.u64 	%rd13, [_ZN3cub18CUB_300001_SM_10006detail9transform16transform_kernelINS2_10policy_hubILb1EN4cuda3std3__45tupleIJN6thrust24THRUST_300001_SM_1000_NS6detail15normal_iteratorINSA_10device_ptrIfEEEENSA_17counting_iteratorIiNSA_11use_defaultESH_SH_EEEEEE10policy1000El10unprojectySF_JPfSI_EEEvT0_iT1_T2_DpNS2_10kernel_argIT3_EE_param_4];
	ld.param.u64 	%rd14, [_ZN3cub18CUB_300001_SM_10006detail9transform16transform_kernelINS2_10policy_hubILb1EN4cuda3std3__45tupleIJN6thrust24THRUST_300001_SM_1000_NS6detail15normal_iteratorINSA_10device_ptrIfEEEENSA_17counting_iteratorIiNSA_11use_defaultESH_SH_EEEEEE10policy1000El10unprojectySF_JPfSI_EEEvT0_iT1_T2_DpNS2_10kernel_argIT3_EE_param_3];
	ld.param.u64 	%rd15, [_ZN3cub18CUB_300001_SM_10006detail9transform16transform_kernelINS2_10policy_hubILb1EN4cuda3std3__45tupleIJN6thrust24THRUST_300001_SM_1000_NS6detail15normal_iteratorINSA_10device_ptrIfEEEENSA_17counting_iteratorIiNSA_11use_defaultESH_SH_EEEEEE10policy1000El10unprojectySF_JPfSI_EEEvT0_iT1_T2_DpNS2_10kernel_argIT3_EE_param_2];
	ld.param.u32 	%r45, [_ZN3cub18CUB_300001_SM_10006detail9transform16transform_kernelINS2_10policy_hubILb1EN4cuda3std3__45tupleIJN6thrust24THRUST_300001_SM_1000_NS6detail15normal_iteratorINSA_10device_ptrIfEEEENSA_17counting_iteratorIiNSA_11use_defaultESH_SH_EEEEEE10policy1000El10unprojectySF_JPfSI_EEEvT0_iT1_T2_DpNS2_10kernel_argIT3_EE_param_1];
	cvta.to.global.u64 	%rd1, %rd15;
	cvta.to.global.u64 	%rd2, %rd14;
	cvta.to.global.u64 	%rd3, %rd13;
	shl.b32 	%r2, %r45, 7;
	mov.u32 	%r47, %ctaid.x;
	cvt.u64.u32 	%rd16, %r47;
	cvt.s64.s32 	%rd17, %r2;
	mul.lo.s64 	%rd4, %rd17, %rd16;
	sub.s64 	%rd18, %rd12, %rd4;
	min.s64 	%rd19, %rd18, %rd17;
	cvt.u32.u64 	%r3, %rd19;
	cvt.u32.u64 	%r48, %rd4;
	add.s32 	%r4, %r46, %r48;
	shl.b32 	%r5, %r3, 2;
	mov.u32 	%r6, %tid.x;
	shl.b32 	%r128, %r6, 7;
	setp.ge.s32 	%p1, %r128, %r5;
	@%p1 bra 	$L__BB5_3;
	shl.b64 	%rd20, %rd4, 2;
	add.s64 	%rd21, %rd3, %rd20;
	mul.wide.u32 	%rd22, %r6, 128;
	add.s64 	%rd125, %rd21, %rd22;
$L__BB5_2:
	.pragma "nounroll";
	// begin inline asm
	prefetch.global.L2 [%rd125];
	// end inline asm
	add.s32 	%r128, %r128, 16384;
	add.s64 	%rd125, %rd125, 16384;
	setp.lt.s32 	%p2, %r128, %r5;
	@%p2 bra 	$L__BB5_2;
$L__BB5_3:
	shl.b64 	%rd24, %rd4, 2;
	add.s64 	%rd8, %rd3, %rd24;
	add.s64 	%rd9, %rd2, %rd24;
	setp.eq.s32 	%p3, %r2, %r3;
	@%p3 bra 	$L__BB5_45;
	setp.lt.s32 	%p4, %r45, 1;
	@%p4 bra 	$L__BB5_57;
	and.b32  	%r10, %r45, 7;
	setp.lt.u32 	%p5, %r45, 8;
	mov.b32 	%r134, 0;
	@%p5 bra 	$L__BB5_24;
	and.b32  	%r134, %r45, 2147483640;
	mov.b32 	%r130, 0;
$L__BB5_7:
	.pragma "nounroll";
	shl.b32 	%r51, %r130, 7;
	add.s32 	%r17, %r51, %r6;
	setp.ge.s32 	%p6, %r17, %r3;
	@%p6 bra 	$L__BB5_9;
	mul.wide.u32 	%rd25, %r17, 4;
	add.s64 	%rd26, %rd8, %rd25;
	add.s32 	%r52, %r17, %r4;
	ld.global.f32 	%f1, [%rd26];
	div.s32 	%r53, %r52, %r1;
	mul.wide.s32 	%rd27, %r53, 4;
	add.s64 	%rd28, %rd1, %rd27;
	ld.global.f32 	%f2, [%rd28];
	mul.f32 	%f3, %f1, %f2;
	add.s64 	%rd29, %rd9, %rd25;
	st.global.f32 	[%rd29], %f3;
$L__BB5_9:
	add.s32 	%r18, %r17, 128;
	setp.ge.s32 	%p7, %r18, %r3;
	mul.wide.s32 	%rd30, %r18, 4;
	add.s64 	%rd10, %rd8, %rd30;
	add.s64 	%rd11, %rd9, %rd30;
	@%p7 bra 	$L__BB5_11;
	add.s32 	%r54, %r18, %r4;
	ld.global.f32 	%f4, [%rd10];
	div.s32 	%r55, %r54, %r1;
	mul.wide.s32 	%rd31, %r55, 4;
	add.s64 	%rd32, %rd1, %rd31;
	ld.global.f32 	%f5, [%rd32];
	mul.f32 	%f6, %f4, %f5;
	st.global.f32 	[%rd11], %f6;
$L__BB5_11:
	add.s32 	%r19, %r17, 256;
	setp.ge.s32 	%p8, %r19, %r3;
	@%p8 bra 	$L__BB5_13;
	add.s32 	%r56, %r19, %r4;
	ld.global.f32 	%f7, [%rd10+512];
	div.s32 	%r57, %r56, %r1;
	mul.wide.s32 	%rd33, %r57, 4;
	add.s64 	%rd34, %rd1, %rd33;
	ld.global.f32 	%f8, [%rd34];
	mul.f32 	%f9, %f7, %f8;
	st.global.f32 	[%rd11+512], %f9;
$L__BB5_13:
	add.s32 	%r20, %r17, 384;
	setp.ge.s32 	%p9, %r20, %r3;
	@%p9 bra 	$L__BB5_15;
	add.s32 	%r58, %r20, %r4;
	ld.global.f32 	%f10, [%rd10+1024];
	div.s32 	%r59, %r58, %r1;
	mul.wide.s32 	%rd35, %r59, 4;
	add.s64 	%rd36, %rd1, %rd35;
	ld.global.f32 	%f11, [%rd36];
	mul.f32 	%f12, %f10, %f11;
	st.global.f32 	[%rd11+1024], %f12;
$L__BB5_15:
	add.s32 	%r21, %r17, 512;
	setp.ge.s32 	%p10, %r21, %r3;
	@%p10 bra 	$L__BB5_17;
	add.s32 	%r60, %r21, %r4;
	ld.global.f32 	%f13, [%rd10+1536];
	div.s32 	%r61, %r60, %r1;
	mul.wide.s32 	%rd37, %r61, 4;
	add.s64 	%rd38, %rd1, %rd37;
	ld.global.f32 	%f14, [%rd38];
	mul.f32 	%f15, %f13, %f14;
	st.global.f32 	[%rd11+1536], %f15;
$L__BB5_17:
	add.s32 	%r22, %r17, 640;
	setp.ge.s32 	%p11, %r22, %r3;
	@%p11 bra 	$L__BB5_19;
	add.s32 	%r62, %r22, %r4;
	ld.global.f32 	%f16, [%rd10+2048];
	div.s32 	%r63, %r62, %r1;
	mul.wide.s32 	%rd39, %r63, 4;
	add.s64 	%rd40, %rd1, %rd39;
	ld.global.f32 	%f17, [%rd40];
	mul.f32 	%f18, %f16, %f17;
	st.global.f32 	[%rd11+2048], %f18;
$L__BB5_19:
	add.s32 	%r23, %r17, 768;
	setp.ge.s32 	%p12, %r23, %r3;
	@%p12 bra 	$L__BB5_21;
	add.s32 	%r64, %r23, %r4;
	ld.global.f32 	%f19, [%rd10+2560];
	div.s32 	%r65, %r64, %r1;
	mul.wide.s32 	%rd41, %r65, 4;
	add.s64 	%rd42, %rd1, %rd41;
	ld.global.f32 	%f20, [%rd42];
	mul.f32 	%f21, %f19, %f20;
	st.global.f32 	[%rd11+2560], %f21;
$L__BB5_21:
	add.s32 	%r24, %r17, 896;
	setp.ge.s32 	%p13, %r24, %r3;
	@%p13 bra 	$L__BB5_23;
	add.s32 	%r66, %r24, %r4;
	ld.global.f32 	%f22, [%rd10+3072];
	div.s32 	%r67, %r66, %r1;
	mul.wide.s32 	%rd43, %r67, 4;
	add.s64 	%rd44, %rd1, %rd43;
	ld.global.f32 	%f23, [%rd44];
	mul.f32 	%f24, %f22, %f23;
	st.global.f32 	[%rd11+3072], %f24;
$L__BB5_23:
	add.s32 	%r130, %r130, 8;
	setp.eq.s32 	%p14, %r130, %r134;
	@%p14 bra 	$L__BB5_24;
	bra.uni 	$L__BB5_7;
$L__BB5_24:
	setp.eq.s32 	%p15, %r10, 0;
	@%p15 bra 	$L__BB5_57;
	and.b32  	%r33, %r45, 3;
	setp.lt.u32 	%p16, %r10, 4;
	@%p16 bra 	$L__BB5_35;
	shl.b32 	%r68, %r134, 7;
	add.s32 	%r34, %r68, %r6;
	setp.ge.s32 	%p17, %r34, %r3;
	@%p17 bra 	$L__BB5_28;
	mul.wide.s32 	%rd45, %r34, 4;
	add.s64 	%rd46, %rd8, %rd45;
	add.s32 	%r69, %r34, %r4;
	ld.global.f32 	%f25, [%rd46];
	div.s32 	%r70, %r69, %r1;
	mul.wide.s32 	%rd47, %r70, 4;
	add.s64 	%rd48, %rd1, %rd47;
	ld.global.f32 	%f26, [%rd48];
	mul.f32 	%f27, %f25, %f26;
	add.s64 	%rd49, %rd9, %rd45;
	st.global.f32 	[%rd49], %f27;
$L__BB5_28:
	add.s32 	%r35, %r34, 128;
	setp.ge.s32 	%p18, %r35, %r3;
	@%p18 bra 	$L__BB5_30;
	mul.wide.s32 	%rd50, %r35, 4;
	add.s64 	%rd51, %rd8, %rd50;
	add.s32 	%r71, %r35, %r4;
	ld.global.f32 	%f28, [%rd51];
	div.s32 	%r72, %r71, %r1;
	mul.wide.s32 	%rd52, %r72, 4;
	add.s64 	%rd53, %rd1, %rd52;
	ld.global.f32 	%f29, [%rd53];
	mul.f32 	%f30, %f28, %f29;
	add.s64 	%rd54, %rd9, %rd50;
	st.global.f32 	[%rd54], %f30;
$L__BB5_30:
	add.s32 	%r36, %r34, 256;
	setp.ge.s32 	%p19, %r36, %r3;
	@%p19 bra 	$L__BB5_32;
	mul.wide.s32 	%rd55, %r36, 4;
	add.s64 	%rd56, %rd8, %rd55;
	add.s32 	%r73, %r36, %r4;
	ld.global.f32 	%f31, [%rd56];
	div.s32 	%r74, %r73, %r1;
	mul.wide.s32 	%rd57, %r74, 4;
	add.s64 	%rd58, %rd1, %rd57;
	ld.global.f32 	%f32, [%rd58];
	mul.f32 	%f33, %f31, %f32;
	add.s64 	%rd59, %rd9, %rd55;
	st.global.f32 	[%rd59], %f33;
$L__BB5_32:
	add.s32 	%r37, %r34, 384;
	setp.ge.s32 	%p20, %r37, %r3;
	@%p20 bra 	$L__BB5_34;
	mul.wide.s32 	%rd60, %r37, 4;
	add.s64 	%rd61, %rd8, %rd60;
	add.s32 	%r75, %r37, %r4;
	ld.global.f32 	%f34, [%rd61];
	div.s32 	%r76, %r75, %r1;
	mul.wide.s32 	%rd62, %r76, 4;
	add.s64 	%rd63, %rd1, %rd62;
	ld.global.f32 	%f35, [%rd63];
	mul.f32 	%f36, %f34, %f35;
	add.s64 	%rd64, %rd9, %rd60;
	st.global.f32 	[%rd64], %f36;
$L__BB5_34:
	add.s32 	%r134, %r134, 4;
$L__BB5_35:
	setp.eq.s32 	%p21, %r33, 0;
	@%p21 bra 	$L__BB5_57;
	setp.eq.s32 	%p22, %r33, 1;
	@%p22 bra 	$L__BB5_42;
	shl.b32 	%r77, %r134, 7;
	add.s32 	%r40, %r77, %r6;
	setp.ge.s32 	%p23, %r40, %r3;
	@%p23 bra 	$L__BB5_39;
	mul.wide.s32 	%rd65, %r40, 4;
	add.s64 	%rd66, %rd8, %rd65;
	add.s32 	%r78, %r40, %r4;
	ld.global.f32 	%f37, [%rd66];
	div.s32 	%r79, %r78, %r1;
	mul.wide.s32 	%rd67, %r79, 4;
	add.s64 	%rd68, %rd1, %rd67;
	ld.global.f32 	%f38, [%rd68];
	mul.f32 	%f39, %f37, %f38;
	add.s64 	%rd69, %rd9, %rd65;
	st.global.f32 	[%rd69], %f39;
$L__BB5_39:
	add.s32 	%r41, %r40, 128;
	setp.ge.s32 	%p24, %r41, %r3;
	@%p24 bra 	$L__BB5_41;
	mul.wide.s32 	%rd70, %r41, 4;
	add.s64 	%rd71, %rd8, %rd70;
	add.s32 	%r80, %r41, %r4;
	ld.global.f32 	%f40, [%rd71];
	div.s32 	%r81, %r80, %r1;
	mul.wide.s32 	%rd72, %r81, 4;
	add.s64 	%rd73, %rd1, %rd72;
	ld.global.f32 	%f41, [%rd73];
	mul.f32 	%f42, %f40, %f41;
	add.s64 	%rd74, %rd9, %rd70;
	st.global.f32 	[%rd74], %f42;
$L__BB5_41:
	add.s32 	%r134, %r134, 2;
$L__BB5_42:
	and.b32  	%r82, %r45, 1;
	setp.eq.b32 	%p25, %r82, 1;
	not.pred 	%p26, %p25;
	@%p26 bra 	$L__BB5_57;
	shl.b32 	%r83, %r134, 7;
	add.s32 	%r44, %r83, %r6;
	setp.ge.s32 	%p27, %r44, %r3;
	@%p27 bra 	$L__BB5_57;
	mul.wide.s32 	%rd75, %r44, 4;
	add.s64 	%rd76, %rd8, %rd75;
	add.s32 	%r84, %r44, %r4;
	ld.global.f32 	%f43, [%rd76];
	div.s32 	%r85, %r84, %r1;
	mul.wide.s32 	%rd77, %r85, 4;
	add.s64 	%rd78, %rd1, %rd77;
	ld.global.f32 	%f44, [%rd78];
	mul.f32 	%f45, %f43, %f44;
	add.s64 	%rd79, %rd9, %rd75;
	st.global.f32 	[%rd79], %f45;
	bra.uni 	$L__BB5_57;
$L__BB5_45:
	setp.lt.s32 	%p28, %r45, 1;
	@%p28 bra 	$L__BB5_57;
	and.b32  	%r12, %r45, 7;
	setp.lt.u32 	%p29, %r45, 8;
	mov.b32 	%r132, 0;
	@%p29 bra 	$L__BB5_49;
	and.b32  	%r132, %r45, 2147483640;
	mov.b32 	%r129, 0;
$L__BB5_48:
	.pragma "nounroll";
	shl.b32 	%r88, %r129, 7;
	add.s32 	%r89, %r88, %r6;
	mul.wide.u32 	%rd80, %r89, 4;
	add.s64 	%rd81, %rd8, %rd80;
	add.s32 	%r90, %r89, %r4;
	ld.global.f32 	%f46, [%rd81];
	div.s32 	%r91, %r90, %r1;
	mul.wide.s32 	%rd82, %r91, 4;
	add.s64 	%rd83, %rd1, %rd82;
	ld.global.f32 	%f47, [%rd83];
	mul.f32 	%f48, %f46, %f47;
	add.s64 	%rd84, %rd9, %rd80;
	st.global.f32 	[%rd84], %f48;
	add.s32 	%r92, %r89, 128;
	mul.wide.s32 	%rd85, %r92, 4;
	add.s64 	%rd86, %rd8, %rd85;
	add.s32 	%r93, %r90, 128;
	ld.global.f32 	%f49, [%rd86];
	div.s32 	%r94, %r93, %r1;
	mul.wide.s32 	%rd87, %r94, 4;
	add.s64 	%rd88, %rd1, %rd87;
	ld.global.f32 	%f50, [%rd88];
	mul.f32 	%f51, %f49, %f50;
	add.s64 	%rd89, %rd9, %rd85;
	st.global.f32 	[%rd89], %f51;
	add.s32 	%r95, %r90, 256;
	ld.global.f32 	%f52, [%rd86+512];
	div.s32 	%r96, %r95, %r1;
	mul.wide.s32 	%rd90, %r96, 4;
	add.s64 	%rd91, %rd1, %rd90;
	ld.global.f32 	%f53, [%rd91];
	mul.f32 	%f54, %f52, %f53;
	st.global.f32 	[%rd89+512], %f54;
	add.s32 	%r97, %r90, 384;
	ld.global.f32 	%f55, [%rd86+1024];
	div.s32 	%r98, %r97, %r1;
	mul.wide.s32 	%rd92, %r98, 4;
	add.s64 	%rd93, %rd1, %rd92;
	ld.global.f32 	%f56, [%rd93];
	mul.f32 	%f57, %f55, %f56;
	st.global.f32 	[%rd89+1024], %f57;
	add.s32 	%r99, %r90, 512;
	ld.global.f32 	%f58, [%rd86+1536];
	div.s32 	%r100, %r99, %r1;
	mul.wide.s32 	%rd94, %r100, 4;
	add.s64 	%rd95, %rd1, %rd94;
	ld.global.f32 	%f59, [%rd95];
	mul.f32 	%f60, %f58, %f59;
	st.global.f32 	[%rd89+1536], %f60;
	add.s32 	%r101, %r90, 640;
	ld.global.f32 	%f61, [%rd86+2048];
	div.s32 	%r102, %r101, %r1;
	mul.wide.s32 	%rd96, %r102, 4;
	add.s64 	%rd97, %rd1, %rd96;
	ld.global.f32 	%f62, [%rd97];
	mul.f32 	%f63, %f61, %f62;
	st.global.f32 	[%rd89+2048], %f63;
	add.s32 	%r103, %r90, 768;
	ld.global.f32 	%f64, [%rd86+2560];
	div.s32 	%r104, %r103, %r1;
	mul.wide.s32 	%rd98, %r104, 4;
	add.s64 	%rd99, %rd1, %rd98;
	ld.global.f32 	%f65, [%rd99];
	mul.f32 	%f66, %f64, %f65;
	st.global.f32 	[%rd89+2560], %f66;
	add.s32 	%r105, %r90, 896;
	ld.global.f32 	%f67, [%rd86+3072];
	div.s32 	%r106, %r105, %r1;
	mul.wide.s32 	%rd100, %r106, 4;
	add.s64 	%rd101, %rd1, %rd100;
	ld.global.f32 	%f68, [%rd101];
	mul.f32 	%f69, %f67, %f68;
	st.global.f32 	[%rd89+3072], %f69;
	add.s32 	%r129, %r129, 8;
	setp.eq.s32 	%p30, %r129, %r132;
	@%p30 bra 	$L__BB5_49;
	bra.uni 	$L__BB5_48;
$L__BB5_49:
	setp.eq.s32 	%p31, %r12, 0;
	@%p31 bra 	$L__BB5_57;
	and.b32  	%r27, %r45, 3;
	setp.lt.u32 	%p32, %r12, 4;
	@%p32 bra 	$L__BB5_52;
	shl.b32 	%r107, %r132, 7;
	add.s32 	%r108, %r107, %r6;
	mul.wide.s32 	%rd102, %r108, 4;
	add.s64 	%rd103, %rd8, %rd102;
	add.s32 	%r109, %r108, %r4;
	ld.global.f32 	%f70, [%rd103];
	div.s32 	%r110, %r109, %r1;
	mul.wide.s32 	%rd104, %r110, 4;
	add.s64 	%rd105, %rd1, %rd104;
	ld.global.f32 	%f71, [%rd105];
	mul.f32 	%f72, %f70, %f71;
	add.s64 	%rd106, %rd9, %rd102;
	st.global.f32 	[%rd106], %f72;
	add.s32 	%r111, %r109, 128;
	ld.global.f32 	%f73, [%rd103+512];
	div.s32 	%r112, %r111, %r1;
	mul.wide.s32 	%rd107, %r112, 4;
	add.s64 	%rd108, %rd1, %rd107;
	ld.global.f32 	%f74, [%rd108];
	mul.f32 	%f75, %f73, %f74;
	st.global.f32 	[%rd106+512], %f75;
	add.s32 	%r113, %r109, 256;
	ld.global.f32 	%f76, [%rd103+1024];
	div.s32 	%r114, %r113, %r1;
	mul.wide.s32 	%rd109, %r114, 4;
	add.s64 	%rd110, %rd1, %rd109;
	ld.global.f32 	%f77, [%rd110];
	mul.f32 	%f78, %f76, %f77;
	st.global.f32 	[%rd106+1024], %f78;
	add.s32 	%r115, %r109, 384;
	ld.global.f32 	%f79, [%rd103+1536];
	div.s32 	%r116, %r115, %r1;
	mul.wide.s32 	%rd111, %r116, 4;
	add.s64 	%rd112, %rd1, %rd111;
	ld.global.f32 	%f80, [%rd112];
	mul.f32 	%f81, %f79, %f80;
	st.global.f32 	[%rd106+1536], %f81;
	add.s32 	%r132, %r132, 4;
$L__BB5_52:
	setp.eq.s32 	%p33, %r27, 0;
	@%p33 bra 	$L__BB5_57;
	setp.eq.s32 	%p34, %r27, 1;
	@%p34 bra 	$L__BB5_55;
	shl.b32 	%r117, %r132, 7;
	add.s32 	%r118, %r117, %r6;
	mul.wide.s32 	%rd113, %r118, 4;
	add.s64 	%rd114, %rd8, %rd113;
	add.s32 	%r119, %r118, %r4;
	ld.global.f32 	%f82, [%rd114];
	div.s32 	%r120, %r119, %r1;
	mul.wide.s32 	%rd115, %r120, 4;
	add.s64 	%rd116, %rd1, %rd115;
	ld.global.f32 	%f83, [%rd116];
	mul.f32 	%f84, %f82, %f83;
	add.s64 	%rd117, %rd9, %rd113;
	st.global.f32 	[%rd117], %f84;
	add.s32 	%r121, %r119, 128;
	ld.global.f32 	%f85, [%rd114+512];
	div.s32 	%r122, %r121, %r1;
	mul.wide.s32 	%rd118, %r122, 4;
	add.s64 	%rd119, %rd1, %rd118;
	ld.global.f32 	%f86, [%rd119];
	mul.f32 	%f87, %f85, %f86;
	st.global.f32 	[%rd117+512], %f87;
	add.s32 	%r132, %r132, 2;
$L__BB5_55:
	and.b32  	%r123, %r45, 1;
	setp.eq.b32 	%p35, %r123, 1;
	not.pred 	%p36, %p35;
	@%p36 bra 	$L__BB5_57;
	shl.b32 	%r124, %r132, 7;
	add.s32 	%r125, %r124, %r6;
	mul.wide.s32 	%rd120, %r125, 4;
	add.s64 	%rd121, %rd8, %rd120;
	add.s32 	%r126, %r125, %r4;
	ld.global.f32 	%f88, [%rd121];
	div.s32 	%r127, %r126, %r1;
	mul.wide.s32 	%rd122, %r127, 4;
	add.s64 	%rd123, %rd1, %rd122;
	ld.global.f32 	%f89, [%rd123];
	mul.f32 	%f90, %f88, %f89;
	add.s64 	%rd124, %rd9, %rd120;
	st.global.f32 	[%rd124], %f90;
$L__BB5_57:
	ret;

}


// ===== COMPILED SASS (sm_100) =====

	.target	sm_100

	.elftype	@"ET_EXEC"


//--------------------- .note.nv.tkinfo           --------------------------
	.section	.note.nv.tkinfo,"",@"SHT_NOTE"
	.sectionflags	@"SHF_NOTE_NV_TKINFO"
	.tkinfo
        /*0018*/ 	.word	0x00000002
        /*0030*/ 	.string	""
        /*0030*/ 	.string	"ptxas"
        /*0030*/ 	.string	"Cuda compilation tools, release 13.0, V13.0.88"
        /*0030*/ 	.string	"Build cuda_13.0.r13.0/compiler.36424714_0"
        /*0030*/ 	.string	"-arch sm_100 -m 64 "



//--------------------- .note.nv.cuinfo           --------------------------
	.section	.note.nv.cuinfo,"",@"SHT_NOTE"
	.sectionflags	@"SHF_NOTE_NV_CUINFO"
        /*0018*/ 	.short	0x0002
        /*001a*/ 	.short	0x0064
        /*001c*/ 	.short	0x0082
	.zero		2


//--------------------- .nv.info                  --------------------------
	.section	.nv.info,"",@"SHT_CUDA_INFO"
	.align	4


	//----- nvinfo : EIATTR_REGCOUNT
	.align		4
        /*0000*/ 	.byte	0x04, 0x2f
        /*0002*/ 	.short	(.L_44 - .L_43)
	.align		4
.L_43:
        /*0004*/ 	.word	index@(_ZN3cub18CUB_300001_SM_10006detail11EmptyKernelIvEEvv)
        /*0008*/ 	.word	0x00000004


	//----- nvinfo : EIATTR_FRAME_SIZE
	.align		4
.L_44:
        /*000c*/ 	.byte	0x04, 0x11
        /*000e*/ 	.short	(.L_46 - .L_45)
	.align		4
.L_45:
        /*0010*/ 	.word	index@(_ZN3cub18CUB_300001_SM_10006detail11EmptyKernelIvEEvv)
        /*0014*/ 	.word	0x00000000


	//----- nvinfo : EIATTR_REGCOUNT
	.align		4
.L_46:
        /*0018*/ 	.byte	0x04, 0x2f
        /*001a*/ 	.short	(.L_48 - .L_47)
	.align		4
.L_47:
        /*001c*/ 	.word	index@(_ZN3cub18CUB_300001_SM_10006detail8for_each13static_kernelINS2_12policy_hub_t12policy_500_tEmN6thrust24THRUST_300001_SM_1000_NS8cuda_cub20__uninitialized_fill7functorINS7_10device_ptrIfEEfEEEEvT0_T1_)
        /*0020*/ 	.word	0x00000008


	//----- nvinfo : EIATTR_FRAME_SIZE
	.align		4
.L_48:
        /*0024*/ 	.byte	0x04, 0x11
        /*0026*/ 	.short	(.L_50 - .L_49)
	.align		4
.L_49:
        /*0028*/ 	.word	index@(_ZN3cub18CUB_300001_SM_10006detail8for_each13static_kernelINS2_12policy_hub_t12policy_500_tEmN6thrust24THRUST_300001_SM_1000_NS8cuda_cub20__uninitialized_fill7functorINS7_10device_ptrIfEEfEEEEvT0_T1_)
        /*002c*/ 	.word	0x00000000


	//----- nvinfo : EIATTR_REGCOUNT
	.align		4
.L_50:
        /*0030*/ 	.byte	0x04, 0x2f
        /*0032*/ 	.short	(.L_52 - .L_51)
	.align		4
.L_51:
        /*0034*/ 	.word	index@(_ZN3cub18CUB_300001_SM_10006detail9transform16transform_kernelINS2_10policy_hubILb1EN4cuda3std3__45tupleIJN6thrust24THRUST_300001_SM_1000_NS6detail15normal_iteratorINSA_10device_ptrIfEEEENSA_17counting_iteratorIiNSA_11use_defaultESH_SH_EEEEEE10policy1000Ei10unprojectxSF_JPfSI_EEEvT0_iT1_T2_DpNS2_10kernel_argIT3_EE)
        /*0038*/ 	.word	0x00000020


	//----- nvinfo : EIATTR_FRAME_SIZE
	.align		4
.L_52:
        /*003c*/ 	.byte	0x04, 0x11
        /*003e*/ 	.short	(.L_54 - .L_53)
	.align		4
.L_53:
        /*0040*/ 	.word	index@(_ZN3cub18CUB_300001_SM_10006detail9transform16transform_kernelINS2_10policy_hubILb1EN4cuda3std3__45tupleIJN6thrust24THRUST_300001_SM_1000_NS6detail15normal_iteratorINSA_10device_ptrIfEEEENSA_17counting_iteratorIiNSA_11use_defaultESH_SH_EEEEEE10policy1000Ei10unprojectxSF_JPfSI_EEEvT0_iT1_T2_DpNS2_10kernel_argIT3_EE)
        /*0044*/ 	.word	0x00000000


	//----- nvinfo : EIATTR_REGCOUNT
	.align		4
.L_54:
        /*0048*/ 	.byte	0x04, 0x2f
        /*004a*/ 	.short	(.L_56 - .L_55)
	.align		4
.L_55:
        /*004c*/ 	.word	index@(_ZN3cub18CUB_300001_SM_10006detail9transform16transform_kernelINS2_10policy_hubILb1EN4cuda3std3__45tupleIJN6thrust24THRUST_300001_SM_1000_NS6detail15normal_iteratorINSA_10device_ptrIfEEEENSA_17counting_iteratorIiNSA_11use_defaultESH_SH_EEEEEE10policy1000El10unprojectxSF_JPfSI_EEEvT0_iT1_T2_DpNS2_10kernel_argIT3_EE)
        /*0050*/ 	.word	0x00000020


	//----- nvinfo : EIATTR_FRAME_SIZE
	.align		4
.L_56:
        /*0054*/ 	.byte	0x04, 0x11
        /*0056*/ 	.short	(.L_58 - .L_57)
	.align		4
.L_57:
        /*0058*/ 	.word	index@(_ZN3cub18CUB_300001_SM_10006detail9transform16transform_kernelINS2_10policy_hubILb1EN4cuda3std3__45tupleIJN6thrust24THRUST_300001_SM_1000_NS6detail15normal_iteratorINSA_10device_ptrIfEEEENSA_17counting_iteratorIiNSA_11use_defaultESH_SH_EEEEEE10policy1000El10unprojectxSF_JPfSI_EEEvT0_iT1_T2_DpNS2_10kernel_argIT3_EE)
        /*005c*/ 	.word	0x00000000


	//----- nvinfo : EIATTR_REGCOUNT
	.align		4
.L_58:
        /*0060*/ 	.byte	0x04, 0x2f
        /*0062*/ 	.short	(.L_60 - .L_59)
	.align		4
.L_59:
        /*0064*/ 	.word	index@(_ZN3cub18CUB_300001_SM_10006detail9transform16transform_kernelINS2_10policy_hubILb1EN4cuda3std3__45tupleIJN6thrust24THRUST_300001_SM_1000_NS6detail15normal_iteratorINSA_10device_ptrIfEEEENSA_17counting_iteratorIiNSA_11use_defaultESH_SH_EEEEEE10policy1000Ei10unprojectySF_JPfSI_EEEvT0_iT1_T2_DpNS2_10kernel_argIT3_EE)
        /*0068*/ 	.word	0x00000020


	//----- nvinfo : EIATTR_FRAME_SIZE
	.align		4
.L_60:
        /*006c*/ 	.byte	0x04, 0x11
        /*006e*/ 	.short	(.L_62 - .L_61)
	.align		4
.L_61:
        /*0070*/ 	.word	index@(_ZN3cub18CUB_300001_SM_10006detail9transform16transform_kernelINS2_10policy_hubILb1EN4cuda3std3__45tupleIJN6thrust24THRUST_300001_SM_1000_NS6detail15normal_iteratorINSA_10device_ptrIfEEEENSA_17counting_iteratorIiNSA_11use_defaultESH_SH_EEEEEE10policy1000Ei10unprojectySF_JPfSI_EEEvT0_iT1_T2_DpNS2_10kernel_argIT3_EE)
        /*0074*/ 	.word	0x00000000


	//----- nvinfo : EIATTR_REGCOUNT
	.align		4
.L_62:
        /*0078*/ 	.byte	0x04, 0x2f
        /*007a*/ 	.short	(.L_64 - .L_63)
	.align		4
.L_63:
        /*007c*/ 	.word	index@(_ZN3cub18CUB_300001_SM_10006detail9transform16transform_kernelINS2_10policy_hubILb1EN4cuda3std3__45tupleIJN6thrust24THRUST_300001_SM_1000_NS6detail15normal_iteratorINSA_10device_ptrIfEEEENSA_17counting_iteratorIiNSA_11use_defaultESH_SH_EEEEEE10policy1000El10unprojectySF_JPfSI_EEEvT0_iT1_T2_DpNS2_10kernel_argIT3_EE)
        /*0080*/ 	.word	0x00000020


	//----- nvinfo : EIATTR_FRAME_SIZE
	.align		4
.L_64:
        /*0084*/ 	.byte	0x04, 0x11
        /*0086*/ 	.short	(.L_66 - .L_65)
	.align		4
.L_65:
        /*0088*/ 	.word	index@(_ZN3cub18CUB_300001_SM_10006detail9transform16transform_kernelINS2_10policy_hubILb1EN4cuda3std3__45tupleIJN6thrust24THRUST_300001_SM_1000_NS6detail15normal_iteratorINSA_10device_ptrIfEEEENSA_17counting_iteratorIiNSA_11use_defaultESH_SH_EEEEEE10policy1000El10unprojectySF_JPfSI_EEEvT0_iT1_T2_DpNS2_10kernel_argIT3_EE)
        /*008c*/ 	.word	0x00000000


	//----- nvinfo : EIATTR_MIN_STACK_SIZE
	.align		4
.L_66:
        /*0090*/ 	.byte	0x04, 0x12
        /*0092*/ 	.short	(.L_68 - .L_67)
	.align		4
.L_67:
        /*0094*/ 	.word	index@(_ZN3cub18CUB_300001_SM_10006detail9transform16transform_kernelINS2_10policy_hubILb1EN4cuda3std3__45tupleIJN6thrust24THRUST_300001_SM_1000_NS6detail15normal_iteratorINSA_10device_ptrIfEEEENSA_17counting_iteratorIiNSA_11use_defaultESH_SH_EEEEEE10policy1000El10unprojectySF_JPfSI_EEEvT0_iT1_T2_DpNS2_10kernel_argIT3_EE)
        /*0098*/ 	.word	0x00000000


	//----- nvinfo : EIATTR_MIN_STACK_SIZE
	.align		4
.L_68:
        /*009c*/ 	.byte	0x04, 0x12
        /*009e*/ 	.short	(.L_70 - .L_69)
	.align		4
.L_69:
        /*00a0*/ 	.word	index@(_ZN3cub18CUB_300001_SM_10006detail9transform16transform_kernelINS2_10policy_hubILb1EN4cuda3std3__45tupleIJN6thrust24THRUST_300001_SM_1000_NS6detail15normal_iteratorINSA_10device_ptrIfEEEENSA_17counting_iteratorIiNSA_11use_defaultESH_SH_EEEEEE10policy1000Ei10unprojectySF_JPfSI_EEEvT0_iT1_T2_DpNS2_10kernel_argIT3_EE)
        /*00a4*/ 	.word	0x00000000


	//----- nvinfo : EIATTR_MIN_STACK_SIZE
	.align		4
.L_70:
        /*00a8*/ 	.byte	0x04, 0x12
        /*00aa*/ 	.short	(.L_72 - .L_71)
	.align		4
.L_71:
        /*00ac*/ 	.word	index@(_ZN3cub18CUB_300001_SM_10006detail9transform16transform_kernelINS2_10policy_hubILb1EN4cuda3std3__45tupleIJN6thrust24THRUST_300001_SM_1000_NS6detail15normal_iteratorINSA_10device_ptrIfEEEENSA_17counting_iteratorIiNSA_11use_defaultESH_SH_EEEEEE10policy1000El10unprojectxSF_JPfSI_EEEvT0_iT1_T2_DpNS2_10kernel_argIT3_EE)
        /*00b0*/ 	.word	0x00000000


	//----- nvinfo : EIATTR_MIN_STACK_SIZE
	.align		4
.L_72:
        /*00b4*/ 	.byte	0x04, 0x12
        /*00b6*/ 	.short	(.L_74 - .L_73)
	.align		4
.L_73:
        /*00b8*/ 	.word	index@(_ZN3cub18CUB_300001_SM_10006detail9transform16transform_kernelINS2_10policy_hubILb1EN4cuda3std3__45tupleIJN6thrust24THRUST_300001_SM_1000_NS6detail15normal_iteratorINSA_10device_ptrIfEEEENSA_17counting_iteratorIiNSA_11use_defaultESH_SH_EEEEEE10policy1000Ei10unprojectxSF_JPfSI_EEEvT0_iT1_T2_DpNS2_10kernel_argIT3_EE)
        /*00bc*/ 	.word	0x00000000


	//----- nvinfo : EIATTR_MIN_STACK_SIZE
	.align		4
.L_74:
        /*00c0*/ 	.byte	0x04, 0x12
        /*00c2*/ 	.short	(.L_76 - .L_75)
	.align		4
.L_75:
        /*00c4*/ 	.word	index@(_ZN3cub18CUB_300001_SM_10006detail8for_each13static_kernelINS2_12policy_hub_t12policy_500_tEmN6thrust24THRUST_300001_SM_1000_NS8cuda_cub20__uninitialized_fill7functorINS7_10device_ptrIfEEfEEEEvT0_T1_)
        /*00c8*/ 	.word	0x00000000


	//----- nvinfo : EIATTR_MIN_STACK_SIZE
	.align		4
.L_76:
        /*00cc*/ 	.byte	0x04, 0x12
        /*00ce*/ 	.short	(.L_78 - .L_77)
	.align		4
.L_77:
        /*00d0*/ 	.word	index@(_ZN3cub18CUB_300001_SM_10006detail11EmptyKernelIvEEvv)
        /*00d4*/ 	.word	0x00000000
.L_78:


//--------------------- .nv.compat                --------------------------
	.section	.nv.compat,"",@"SHT_CUDA_COMPAT_INFO"
	.align	4
        /*0000*/ 	.byte	0x02, 0x09, 0x00, 0x00, 0x02, 0x02, 0x01, 0x00, 0x02, 0x05, 0x05, 0x00, 0x03, 0x07, 0x01, 0x01
        /*0010*/ 	.byte	0x02, 0x03, 0x00, 0x00, 0x02, 0x06, 0x01, 0x00, 0x04, 0x0b, 0x08, 0x00, 0x09, 0x00, 0x00, 0x00
        /*0020*/ 	.byte	0x00, 0x00, 0x00, 0x00


//--------------------- .nv.info._ZN3cub18CUB_300001_SM_10006detail9transform16transform_kernelINS2_10policy_hubILb1EN4cuda3std3__45tupleIJN6thrust24THRUST_300001_SM_1000_NS6detail15normal_iteratorINSA_10device_ptrIfEEEENSA_17counting_iteratorIiNSA_11use_defaultESH_SH_EEEEEE10policy1000El10unprojectySF_JPfSI_EEEvT0_iT1_T2_DpNS2_10kernel_argIT3_EE --------------------------
	.section	.nv.info._ZN3cub18CUB_300001_SM_10006detail9transform16transform_kernelINS2_10policy_hubILb1EN4cuda3std3__45tupleIJN6thrust24THRUST_300001_SM_1000_NS6detail15normal_iteratorINSA_10device_ptrIfEEEENSA_17counting_iteratorIiNSA_11use_defaultESH_SH_EEEEEE10policy1000El10unprojectySF_JPfSI_EEEvT0_iT1_T2_DpNS2_10kernel_argIT3_EE,"",@"SHT_CUDA_INFO"
	.sectionflags	@""
	.align	4


	//----- nvinfo : EIATTR_CUDA_API_VERSION
	.align		4
        /*0000*/ 	.byte	0x04, 0x37
        /*0002*/ 	.short	(.L_80 - .L_79)
.L_79:
        /*0004*/ 	.word	0x00000082


	//----- nvinfo : EIATTR_KPARAM_INFO
	.align		4
.L_80:
        /*0008*/ 	.byte	0x04, 0x17
        /*000a*/ 	.short	(.L_82 - .L_81)
.L_81:
        /*000c*/ 	.word	0x00000000
        /*0010*/ 	.short	0x0005
        /*0012*/ 	.short	0x0038
        /*0014*/ 	.byte	0x00, 0xf0, 0x41, 0x00


	//----- nvinfo : EIATTR_KPARAM_INFO
	.align		4
.L_82:
        /*0018*/ 	.byte	0x04, 0x17
        /*001a*/ 	.short	(.L_84 - .L_83)
.L_83:
        /*001c*/ 	.word	0x00000000
        /*0020*/ 	.short	0x0004
        /*0022*/ 	.short	0x0028
        /*0024*/ 	.byte	0x00, 0xf0, 0x41, 0x00


	//----- nvinfo : EIATTR_KPARAM_INFO
	.align		4
.L_84:
        /*0028*/ 	.byte	0x04, 0x17
        /*002a*/ 	.short	(.L_86 - .L_85)
.L_85:
        /*002c*/ 	.word	0x00000000
        /*0030*/ 	.short	0x0003
        /*0032*/ 	.short	0x0020
        /*0034*/ 	.byte	0x00, 0xf0, 0x21, 0x00


	//----- nvinfo : EIATTR_KPARAM_INFO
	.align		4
.L_86:
        /*0038*/ 	.byte	0x04, 0x17
        /*003a*/ 	.short	(.L_88 - .L_87)
.L_87:
        /*003c*/ 	.word	0x00000000
        /*0040*/ 	.short	0x0002
        /*0042*/ 	.short	0x0010
        /*0044*/ 	.byte	0x00, 0xf0, 0x41, 0x00


	//----- nvinfo : EIATTR_KPARAM_INFO
	.align		4
.L_88:
        /*0048*/ 	.byte	0x04, 0x17
        /*004a*/ 	.short	(.L_90 - .L_89)
.L_89:
        /*004c*/ 	.word	0x00000000
        /*0050*/ 	.short	0x0001
        /*0052*/ 	.short	0x0008
        /*0054*/ 	.byte	0x00, 0xf0, 0x11, 0x00


	//----- nvinfo : EIATTR_KPARAM_INFO
	.align		4
.L_90:
        /*0058*/ 	.byte	0x04, 0x17
        /*005a*/ 	.short	(.L_92 - .L_91)
.L_91:
        /*005c*/ 	.word	0x00000000
        /*0060*/ 	.short	0x0000
        /*0062*/ 	.short	0x0000
        /*0064*/ 	.byte	0x00, 0xf0, 0x21, 0x00


	//----- nvinfo : EIATTR_SPARSE_MMA_MASK
	.align		4
.L_92:
        /*0068*/ 	.byte	0x03, 0x50
        /*006a*/ 	.short	0x0000


	//----- nvinfo : EIATTR_MAXREG_COUNT
	.align		4
        /*006c*/ 	.byte	0x03, 0x1b
        /*006e*/ 	.short	0x00ff


	//----- nvinfo : EIATTR_MERCURY_ISA_VERSION
	.align		4
        /*0070*/ 	.byte	0x03, 0x5f
        /*0072*/ 	.short	0x0101


	//----- nvinfo : EIATTR_VRC_CTA_INIT_COUNT
	.align		4
        /*0074*/ 	.byte	0x02, 0x4a
	.zero		1
	.zero		1


	//----- nvinfo : EIATTR_EXIT_INSTR_OFFSETS
	.align		4
        /*0078*/ 	.byte	0x04, 0x1c
        /*007a*/ 	.short	(.L_94 - .L_93)


	//   ....[0]....
.L_93:
        /*007c*/ 	.word	0x000002c0


	//   ....[1]....
        /*0080*/ 	.word	0x00002820


	//   ....[2]....
        /*0084*/ 	.word	0x00003260


	//   ....[3]....
        /*0088*/ 	.word	0x000037b0


	//   ....[4]....
        /*008c*/ 	.word	0x000037e0


	//   ....[5]....
        /*0090*/ 	.word	0x00003a00


	//   ....[6]....
        /*0094*/ 	.word	0x00003a20


	//   ....[7]....
        /*0098*/ 	.word	0x00005070


	//   ....[8]....
        /*009c*/ 	.word	0x000056b0


	//   ....[9]....
        /*00a0*/ 	.word	0x00005a80


	//   ....[10]....
        /*00a4*/ 	.word	0x00005cc0


	//----- nvinfo : EIATTR_MAX_THREADS
	.align		4
.L_94:
        /*00a8*/ 	.byte	0x04, 0x05
        /*00aa*/ 	.short	(.L_96 - .L_95)
.L_95:
        /*00ac*/ 	.word	0x00000080
        /*00b0*/ 	.word	0x00000001
        /*00b4*/ 	.word	0x00000001


	//----- nvinfo : EIATTR_CRS_STACK_SIZE
	.align		4
.L_96:
        /*00b8*/ 	.byte	0x04, 0x1e
        /*00ba*/ 	.short	(.L_98 - .L_97)
.L_97:
        /*00bc*/ 	.word	0x00000000


	//----- nvinfo : EIATTR_CBANK_PARAM_SIZE
	.align		4
.L_98:
        /*00c0*/ 	.byte	0x03, 0x19
        /*00c2*/ 	.short	0x0048


	//----- nvinfo : EIATTR_PARAM_CBANK
	.align		4
        /*00c4*/ 	.byte	0x04, 0x0a
        /*00c6*/ 	.short	(.L_100 - .L_99)
	.align		4
.L_99:
        /*00c8*/ 	.word	index@(.nv.constant0._ZN3cub18CUB_300001_SM_10006detail9transform16transform_kernelINS2_10policy_hubILb1EN4cuda3std3__45tupleIJN6thrust24THRUST_300001_SM_1000_NS6detail15normal_iteratorINSA_10device_ptrIfEEEENSA_17counting_iteratorIiNSA_11use_defaultESH_SH_EEEEEE10policy1000El10unprojectySF_JPfSI_EEEvT0_iT1_T2_DpNS2_10kernel_argIT3_EE)
        /*00cc*/ 	.short	0x0380
        /*00ce*/ 	.short	0x0048


	//----- nvinfo : EIATTR_SW_WAR
	.align		4
.L_100:
        /*00d0*/ 	.byte	0x04, 0x36
        /*00d2*/ 	.short	(.L_102 - .L_101)
.L_101:
        /*00d4*/ 	.word	0x00000008
.L_102:


//--------------------- .nv.info._ZN3cub18CUB_300001_SM_10006detail9transform16transform_kernelINS2_10policy_hubILb1EN4cuda3std3__45tupleIJN6thrust24THRUST_300001_SM_1000_NS6detail15normal_iteratorINSA_10device_ptrIfEEEENSA_17counting_iteratorIiNSA_11use_defaultESH_SH_EEEEEE10policy1000Ei10unprojectySF_JPfSI_EEEvT0_iT1_T2_DpNS2_10kernel_argIT3_EE --------------------------
	.section	.nv.info._ZN3cub18CUB_300001_SM_10006detail9transform16transform_kernelINS2_10policy_hubILb1EN4cuda3std3__45tupleIJN6thrust24THRUST_300001_SM_1000_NS6detail15normal_iteratorINSA_10device_ptrIfEEEENSA_17counting_iteratorIiNSA_11use_defaultESH_SH_EEEEEE10policy1000Ei10unprojectySF_JPfSI_EEEvT0_iT1_T2_DpNS2_10kernel_argIT3_EE,"",@"SHT_CUDA_INFO"
	.sectionflags	@""
	.align	4


	//----- nvinfo : EIATTR_CUDA_API_VERSION
	.align		4
        /*0000*/ 	.byte	0x04, 0x37
        /*0002*/ 	.short	(.L_104 - .L_103)
.L_103:
        /*0004*/ 	.word	0x00000082


	//----- nvinfo : EIATTR_KPARAM_INFO
	.align		4
.L_104:
        /*0008*/ 	.byte	0x04, 0x17
        /*000a*/ 	.short	(.L_106 - .L_105)
.L_105:
        /*000c*/ 	.word	0x00000000
        /*0010*/ 	.short	0x0005
        /*0012*/ 	.short	0x0030
        /*0014*/ 	.byte	0x00, 0xf0, 0x41, 0x00


	//----- nvinfo : EIATTR_KPARAM_INFO
	.align		4
.L_106:
        /*0018*/ 	.byte	0x04, 0x17
        /*001a*/ 	.short	(.L_108 - .L_107)
.L_107:
        /*001c*/ 	.word	0x00000000
        /*0020*/ 	.short	0x0004
        /*0022*/ 	.short	0x0020
        /*0024*/ 	.byte	0x00, 0xf0, 0x41, 0x00


	//----- nvinfo : EIATTR_KPARAM_INFO
	.align		4
.L_108:
        /*0028*/ 	.byte	0x04, 0x17
        /*002a*/ 	.short	(.L_110 - .L_109)
.L_109:
        /*002c*/ 	.word	0x00000000
        /*0030*/ 	.short	0x0003
        /*0032*/ 	.short	0x0018
        /*0034*/ 	.byte	0x00, 0xf0, 0x21, 0x00


	//----- nvinfo : EIATTR_KPARAM_INFO
	.align		4
.L_110:
        /*0038*/ 	.byte	0x04, 0x17
        /*003a*/ 	.short	(.L_112 - .L_111)
.L_111:
        /*003c*/ 	.word	0x00000000
        /*0040*/ 	.short	0x0002
        /*0042*/ 	.short	0x0008
        /*0044*/ 	.byte	0x00, 0xf0, 0x41, 0x00


	//----- nvinfo : EIATTR_KPARAM_INFO
	.align		4
.L_112:
        /*0048*/ 	.byte	0x04, 0x17
        /*004a*/ 	.short	(.L_114 - .L_113)
.L_113:
        /*004c*/ 	.word	0x00000000
        /*0050*/ 	.short	0x0001
        /*0052*/ 	.short	0x0004
        /*0054*/ 	.byte	0x00, 0xf0, 0x11, 0x00


	//----- nvinfo : EIATTR_KPARAM_INFO
	.align		4
.L_114:
        /*0058*/ 	.byte	0x04, 0x17
        /*005a*/ 	.short	(.L_116 - .L_115)
.L_115:
        /*005c*/ 	.word	0x00000000
        /*0060*/ 	.short	0x0000
        /*0062*/ 	.short	0x0000
        /*0064*/ 	.byte	0x00, 0xf0, 0x11, 0x00


	//----- nvinfo : EIATTR_SPARSE_MMA_MASK
	.align		4
.L_116:
        /*0068*/ 	.byte	0x03, 0x50
        /*006a*/ 	.short	0x0000


	//----- nvinfo : EIATTR_MAXREG_COUNT
	.align		4
        /*006c*/ 	.byte	0x03, 0x1b
        /*006e*/ 	.short	0x00ff


	//----- nvinfo : EIATTR_MERCURY_ISA_VERSION
	.align		4
        /*0070*/ 	.byte	0x03, 0x5f
        /*0072*/ 	.short	0x0101


	//----- nvinfo : EIATTR_VRC_CTA_INIT_COUNT
	.align		4
        /*0074*/ 	.byte	0x02, 0x4a
	.zero		1
	.zero		1


	//----- nvinfo : EIATTR_EXIT_INSTR_OFFSETS
	.align		4
        /*0078*/ 	.byte	0x04, 0x1c
        /*007a*/ 	.short	(.L_118 - .L_117)


	//   ....[0]....
.L_117:
        /*007c*/ 	.word	0x00000210


	//   ....[1]....
        /*0080*/ 	.word	0x00001860


	//   ....[2]....
        /*0084*/ 	.word	0x00001ea0


	//   ....[3]....
        /*0088*/ 	.word	0x00002270


	//   ....[4]....
        /*008c*/ 	.word	0x000024b0


	//   ....[5]....
        /*0090*/ 	.word	0x000024d0


	//   ....[6]....
        /*0094*/ 	.word	0x00003710


	//   ....[7]....
        /*0098*/ 	.word	0x00004180


	//   ....[8]....
        /*009c*/ 	.word	0x000046c0


	//   ....[9]....
        /*00a0*/ 	.word	0x000046f0


	//   ....[10]....
        /*00a4*/ 	.word	0x00004910


	//----- nvinfo : EIATTR_MAX_THREADS
	.align		4
.L_118:
        /*00a8*/ 	.byte	0x04, 0x05
        /*00aa*/ 	.short	(.L_120 - .L_119)
.L_119:
        /*00ac*/ 	.word	0x00000080
        /*00b0*/ 	.word	0x00000001
        /*00b4*/ 	.word	0x00000001


	//----- nvinfo : EIATTR_CRS_STACK_SIZE
	.align		4
.L_120:
        /*00b8*/ 	.byte	0x04, 0x1e
        /*00ba*/ 	.short	(.L_122 - .L_121)
.L_121:
        /*00bc*/ 	.word	0x00000000


	//----- nvinfo : EIATTR_CBANK_PARAM_SIZE
	.align		4
.L_122:
        /*00c0*/ 	.byte	0x03, 0x19
        /*00c2*/ 	.short	0x0040


	//----- nvinfo : EIATTR_PARAM_CBANK
	.align		4
        /*00c4*/ 	.byte	0x04, 0x0a
        /*00c6*/ 	.short	(.L_124 - .L_123)
	.align		4
.L_123:
        /*00c8*/ 	.word	index@(.nv.constant0._ZN3cub18CUB_300001_SM_10006detail9transform16transform_kernelINS2_10policy_hubILb1EN4cuda3std3__45tupleIJN6thrust24THRUST_300001_SM_1000_NS6detail15normal_iteratorINSA_10device_ptrIfEEEENSA_17counting_iteratorIiNSA_11use_defaultESH_SH_EEEEEE10policy1000Ei10unprojectySF_JPfSI_EEEvT0_iT1_T2_DpNS2_10kernel_argIT3_EE)
        /*00cc*/ 	.short	0x0380
        /*00ce*/ 	.short	0x0040


	//----- nvinfo : EIATTR_SW_WAR
	.align		4
.L_124:
        /*00d0*/ 	.byte	0x04, 0x36
        /*00d2*/ 	.short	(.L_126 - .L_125)
.L_125:
        /*00d4*/ 	.word	0x00000008
.L_126:


//--------------------- .nv.info._ZN3cub18CUB_300001_SM_10006detail9transform16transform_kernelINS2_10policy_hubILb1EN4cuda3std3__45tupleIJN6thrust24THRUST_300001_SM_1000_NS6detail15normal_iteratorINSA_10device_ptrIfEEEENSA_17counting_iteratorIiNSA_11use_defaultESH_SH_EEEEEE10policy1000El10unprojectxSF_JPfSI_EEEvT0_iT1_T2_DpNS2_10kernel_argIT3_EE --------------------------
	.section	.nv.info._ZN3cub18CUB_300001_SM_10006detail9transform16transform_kernelINS2_10policy_hubILb1EN4cuda3std3__45tupleIJN6thrust24THRUST_300001_SM_1000_NS6detail15normal_iteratorINSA_10device_ptrIfEEEENSA_17counting_iteratorIiNSA_11use_defaultESH_SH_EEEEEE10policy1000El10unprojectxSF_JPfSI_EEEvT0_iT1_T2_DpNS2_10kernel_argIT3_EE,"",@"SHT_CUDA_INFO"
	.sectionflags	@""
	.align	4


	//----- nvinfo : EIATTR_CUDA_API_VERSION
	.align		4
        /*0000*/ 	.byte	0x04, 0x37
        /*0002*/ 	.short	(.L_128 - .L_127)
.L_127:
        /*0004*/ 	.word	0x00000082


	//----- nvinfo : EIATTR_KPARAM_INFO
	.align		4
.L_128:
        /*0008*/ 	.byte	0x04, 0x17
        /*000a*/ 	.short	(.L_130 - .L_129)
.L_129:
        /*000c*/ 	.word	0x00000000
        /*0010*/ 	.short	0x0005
        /*0012*/ 	.short	0x0038
        /*0014*/ 	.byte	0x00, 0xf0, 0x41, 0x00


	//----- nvinfo : EIATTR_KPARAM_INFO
	.align		4
.L_130:
        /*0018*/ 	.byte	0x04, 0x17
        /*001a*/ 	.short	(.L_132 - .L_131)
.L_131:
        /*001c*/ 	.word	0x00000000
        /*0020*/ 	.short	0x0004
        /*0022*/ 	.short	0x0028
        /*0024*/ 	.byte	0x00, 0xf0, 0x41, 0x00


	//----- nvinfo : EIATTR_KPARAM_INFO
	.align		4
.L_132:
        /*0028*/ 	.byte	0x04, 0x17
        /*002a*/ 	.short	(.L_134 - .L_133)
.L_133:
        /*002c*/ 	.word	0x00000000
        /*0030*/ 	.short	0x0003
        /*0032*/ 	.short	0x0020
        /*0034*/ 	.byte	0x00, 0xf0, 0x21, 0x00


	//----- nvinfo : EIATTR_KPARAM_INFO
	.align		4
.L_134:
        /*0038*/ 	.byte	0x04, 0x17
        /*003a*/ 	.short	(.L_136 - .L_135)
.L_135:
        /*003c*/ 	.word	0x00000000
        /*0040*/ 	.short	0x0002
        /*0042*/ 	.short	0x0010
        /*0044*/ 	.byte	0x00, 0xf0, 0x41, 0x00


	//----- nvinfo : EIATTR_KPARAM_INFO
	.align		4
.L_136:
        /*0048*/ 	.byte	0x04, 0x17
        /*004a*/ 	.short	(.L_138 - .L_137)
.L_137:
        /*004c*/ 	.word	0x00000000
        /*0050*/ 	.short	0x0001
        /*0052*/ 	.short	0x0008
        /*0054*/ 	.byte	0x00, 0xf0, 0x11, 0x00


	//----- nvinfo : EIATTR_KPARAM_INFO
	.align		4
.L_138:
        /*0058*/ 	.byte	0x04, 0x17
        /*005a*/ 	.short	(.L_140 - .L_139)
.L_139:
        /*005c*/ 	.word	0x00000000
        /*0060*/ 	.short	0x0000
        /*0062*/ 	.short	0x0000
        /*0064*/ 	.byte	0x00, 0xf0, 0x21, 0x00


	//----- nvinfo : EIATTR_SPARSE_MMA_MASK
	.align		4
.L_140:
        /*0068*/ 	.byte	0x03, 0x50
        /*006a*/ 	.short	0x0000


	//----- nvinfo : EIATTR_MAXREG_COUNT
	.align		4
        /*006c*/ 	.byte	0x03, 0x1b
        /*006e*/ 	.short	0x00ff


	//----- nvinfo : EIATTR_MERCURY_ISA_VERSION
	.align		4
        /*0070*/ 	.byte	0x03, 0x5f
        /*0072*/ 	.short	0x0101


	//----- nvinfo : EIATTR_VRC_CTA_INIT_COUNT
	.align		4
        /*0074*/ 	.byte	0x02, 0x4a
	.zero		1
	.zero		1


	//----- nvinfo : EIATTR_EXIT_INSTR_OFFSETS
	.align		4
        /*0078*/ 	.byte	0x04, 0x1c
        /*007a*/ 	.short	(.L_142 - .L_141)


	//   ....[0]....
.L_141:
        /*007c*/ 	.word	0x000002c0


	//   ....[1]....
        /*0080*/ 	.word	0x00002610


	//   ....[2]....
        /*0084*/ 	.word	0x00002fd0


	//   ....[3]....
        /*0088*/ 	.word	0x000034d0


	//   ....[4]....
        /*008c*/ 	.word	0x00003500


	//   ....[5]....
        /*0090*/ 	.word	0x00003710


	//   ....[6]....
        /*0094*/ 	.word	0x00003730


	//   ....[7]....
        /*0098*/ 	.word	0x00004b70


	//   ....[8]....
        /*009c*/ 	.word	0x00005120


	//   ....[9]....
        /*00a0*/ 	.word	0x000054b0


	//   ....[10]....
        /*00a4*/ 	.word	0x000056c0


	//----- nvinfo : EIATTR_MAX_THREADS
	.align		4
.L_142:
        /*00a8*/ 	.byte	0x04, 0x05
        /*00aa*/ 	.short	(.L_144 - .L_143)
.L_143:
        /*00ac*/ 	.word	0x00000080
        /*00b0*/ 	.word	0x00000001
        /*00b4*/ 	.word	0x00000001


	//----- nvinfo : EIATTR_CRS_STACK_SIZE
	.align		4
.L_144:
        /*00b8*/ 	.byte	0x04, 0x1e
        /*00ba*/ 	.short	(.L_146 - .L_145)
.L_145:
        /*00bc*/ 	.word	0x00000000


	//----- nvinfo : EIATTR_CBANK_PARAM_SIZE
	.align		4
.L_146:
        /*00c0*/ 	.byte	0x03, 0x19
        /*00c2*/ 	.short	0x0048


	//----- nvinfo : EIATTR_PARAM_CBANK
	.align		4
        /*00c4*/ 	.byte	0x04, 0x0a
        /*00c6*/ 	.short	(.L_148 - .L_147)
	.align		4
.L_147:
        /*00c8*/ 	.word	index@(.nv.constant0._ZN3cub18CUB_300001_SM_10006detail9transform16transform_kernelINS2_10policy_hubILb1EN4cuda3std3__45tupleIJN6thrust24THRUST_300001_SM_1000_NS6detail15normal_iteratorINSA_10device_ptrIfEEEENSA_17counting_iteratorIiNSA_11use_defaultESH_SH_EEEEEE10policy1000El10unprojectxSF_JPfSI_EEEvT0_iT1_T2_DpNS2_10kernel_argIT3_EE)
        /*00cc*/ 	.short	0x0380
        /*00ce*/ 	.short	0x0048


	//----- nvinfo : EIATTR_SW_WAR
	.align		4
.L_148:
        /*00d0*/ 	.byte	0x04, 0x36
        /*00d2*/ 	.short	(.L_150 - .L_149)
.L_149:
        /*00d4*/ 	.word	0x00000008
.L_150:


//--------------------- .nv.info._ZN3cub18CUB_300001_SM_10006detail9transform16transform_kernelINS2_10policy_hubILb1EN4cuda3std3__45tupleIJN6thrust24THRUST_300001_SM_1000_NS6detail15normal_iteratorINSA_10device_ptrIfEEEENSA_17counting_iteratorIiNSA_11use_defaultESH_SH_EEEEEE10policy1000Ei10unprojectxSF_JPfSI_EEEvT0_iT1_T2_DpNS2_10kernel_argIT3_EE --------------------------
	.section	.nv.info._ZN3cub18CUB_300001_SM_10006detail9transform16transform_kernelINS2_10policy_hubILb1EN4cuda3std3__45tupleIJN6thrust24THRUST_300001_SM_1000_NS6detail15normal_iteratorINSA_10device_ptrIfEEEENSA_17counting_iteratorIiNSA_11use_defaultESH_SH_EEEEEE10policy1000Ei10unprojectxSF_JPfSI_EEEvT0_iT1_T2_DpNS2_10kernel_argIT3_EE,"",@"SHT_CUDA_INFO"
	.sectionflags	@""
	.align	4


	//----- nvinfo : EIATTR_CUDA_API_VERSION
	.align		4
        /*0000*/ 	.byte	0x04, 0x37
        /*0002*/ 	.short	(.L_152 - .L_151)
.L_151:
        /*0004*/ 	.word	0x00000082


	//----- nvinfo : EIATTR_KPARAM_INFO
	.align		4
.L_152:
        /*0008*/ 	.byte	0x04, 0x17
        /*000a*/ 	.short	(.L_154 - .L_153)
.L_153:
        /*000c*/ 	.word	0x00000000
        /*0010*/ 	.short	0x0005
        /*0012*/ 	.short	0x0030
        /*0014*/ 	.byte	0x00, 0xf0, 0x41, 0x00


	//----- nvinfo : EIATTR_KPARAM_INFO
	.align		4
.L_154:
        /*0018*/ 	.byte	0x04, 0x17
        /*001a*/ 	.short	(.L_156 - .L_155)
.L_155:
        /*001c*/ 	.word	0x00000000
        /*0020*/ 	.short	0x0004
        /*0022*/ 	.short	0x0020
        /*0024*/ 	.byte	0x00, 0xf0, 0x41, 0x00


	//----- nvinfo : EIATTR_KPARAM_INFO
	.align		4
.L_156:
        /*0028*/ 	.byte	0x04, 0x17
        /*002a*/ 	.short	(.L_158 - .L_157)
.L_157:
        /*002c*/ 	.word	0x00000000
        /*0030*/ 	.short	0x0003
        /*0032*/ 	.short	0x0018
        /*0034*/ 	.byte	0x00, 0xf0, 0x21, 0x00


	//----- nvinfo : EIATTR_KPARAM_INFO
	.align		4
.L_158:
        /*0038*/ 	.byte	0x04, 0x17
        /*003a*/ 	.short	(.L_160 - .L_159)
.L_159:
        /*003c*/ 	.word	0x00000000
        /*0040*/ 	.short	0x0002
        /*0042*/ 	.short	0x0008
        /*0044*/ 	.byte	0x00, 0xf0, 0x41, 0x00


	//----- nvinfo : EIATTR_KPARAM_INFO
	.align		4
.L_160:
        /*0048*/ 	.byte	0x04, 0x17
        /*004a*/ 	.short	(.L_162 - .L_161)
.L_161:
        /*004c*/ 	.word	0x00000000
        /*0050*/ 	.short	0x0001
        /*0052*/ 	.short	0x0004
        /*0054*/ 	.byte	0x00, 0xf0, 0x11, 0x00


	//----- nvinfo : EIATTR_KPARAM_INFO
	.align		4
.L_162:
        /*0058*/ 	.byte	0x04, 0x17
        /*005a*/ 	.short	(.L_164 - .L_163)
.L_163:
        /*005c*/ 	.word	0x00000000
        /*0060*/ 	.short	0x0000
        /*0062*/ 	.short	0x0000
        /*0064*/ 	.byte	0x00, 0xf0, 0x11, 0x00


	//----- nvinfo : EIATTR_SPARSE_MMA_MASK
	.align		4
.L_164:
        /*0068*/ 	.byte	0x03, 0x50
        /*006a*/ 	.short	0x0000


	//----- nvinfo : EIATTR_MAXREG_COUNT
	.align		4
        /*006c*/ 	.byte	0x03, 0x1b
        /*006e*/ 	.short	0x00ff


	//----- nvinfo : EIATTR_MERCURY_ISA_VERSION
	.align		4
        /*0070*/ 	.byte	0x03, 0x5f
        /*0072*/ 	.short	0x0101


	//----- nvinfo : EIATTR_VRC_CTA_INIT_COUNT
	.align		4
        /*0074*/ 	.byte	0x02, 0x4a
	.zero		1
	.zero		1


	//----- nvinfo : EIATTR_EXIT_INSTR_OFFSETS
	.align		4
        /*0078*/ 	.byte	0x04, 0x1c
        /*007a*/ 	.short	(.L_166 - .L_165)


	//   ....[0]....
.L_165:
        /*007c*/ 	.word	0x00000210


	//   ....[1]....
        /*0080*/ 	.word	0x00001660


	//   ....[2]....
        /*0084*/ 	.word	0x00001c10


	//   ....[3]....
        /*0088*/ 	.word	0x00001fa0


	//   ....[4]....
        /*008c*/ 	.word	0x000021b0


	//   ....[5]....
        /*0090*/ 	.word	0x000021d0


	//   ....[6]....
        /*0094*/ 	.word	0x00003310


	//   ....[7]....
        /*0098*/ 	.word	0x00003cf0


	//   ....[8]....
        /*009c*/ 	.word	0x00004210


	//   ....[9]....
        /*00a0*/ 	.word	0x00004240


	//   ....[10]....
        /*00a4*/ 	.word	0x00004450


	//----- nvinfo : EIATTR_MAX_THREADS
	.align		4
.L_166:
        /*00a8*/ 	.byte	0x04, 0x05
        /*00aa*/ 	.short	(.L_168 - .L_167)
.L_167:
        /*00ac*/ 	.word	0x00000080
        /*00b0*/ 	.word	0x00000001
        /*00b4*/ 	.word	0x00000001


	//----- nvinfo : EIATTR_CRS_STACK_SIZE
	.align		4
.L_168:
        /*00b8*/ 	.byte	0x04, 0x1e
        /*00ba*/ 	.short	(.L_170 - .L_169)
.L_169:
        /*00bc*/ 	.word	0x00000000


	//----- nvinfo : EIATTR_CBANK_PARAM_SIZE
	.align		4
.L_170:
        /*00c0*/ 	.byte	0x03, 0x19
        /*00c2*/ 	.short	0x0040


	//----- nvinfo : EIATTR_PARAM_CBANK
	.align		4
        /*00c4*/ 	.byte	0x04, 0x0a
        /*00c6*/ 	.short	(.L_172 - .L_171)
	.align		4
.L_171:
        /*00c8*/ 	.word	index@(.nv.constant0._ZN3cub18CUB_300001_SM_10006detail9transform16transform_kernelINS2_10policy_hubILb1EN4cuda3std3__45tupleIJN6thrust24THRUST_300001_SM_1000_NS6detail15normal_iteratorINSA_10device_ptrIfEEEENSA_17counting_iteratorIiNSA_11use_defaultESH_SH_EEEEEE10policy1000Ei10unprojectxSF_JPfSI_EEEvT0_iT1_T2_DpNS2_10kernel_argIT3_EE)
        /*00cc*/ 	.short	0x0380
        /*00ce*/ 	.short	0x0040


	//----- nvinfo : EIATTR_SW_WAR
	.align		4
.L_172:
        /*00d0*/ 	.byte	0x04, 0x36
        /*00d2*/ 	.short	(.L_174 - .L_173)
.L_173:
        /*00d4*/ 	.word	0x00000008
.L_174:


//--------------------- .nv.info._ZN3cub18CUB_300001_SM_10006detail8for_each13static_kernelINS2_12policy_hub_t12policy_500_tEmN6thrust24THRUST_300001_SM_1000_NS8cuda_cub20__uninitialized_fill7functorINS7_10device_ptrIfEEfEEEEvT0_T1_ --------------------------
	.section	.nv.info._ZN3cub18CUB_300001_SM_10006detail8for_each13static_kernelINS2_12policy_hub_t12policy_500_tEmN6thrust24THRUST_300001_SM_1000_NS8cuda_cub20__uninitialized_fill7functorINS7_10device_ptrIfEEfEEEEvT0_T1_,"",@"SHT_CUDA_INFO"
	.sectionflags	@""
	.align	4


	//----- nvinfo : EIATTR_CUDA_API_VERSION
	.align		4
        /*0000*/ 	.byte	0x04, 0x37
        /*0002*/ 	.short	(.L_176 - .L_175)
.L_175:
        /*0004*/ 	.word	0x00000082


	//----- nvinfo : EIATTR_KPARAM_INFO
	.align		4
.L_176:
        /*0008*/ 	.byte	0x04, 0x17
        /*000a*/ 	.short	(.L_178 - .L_177)
.L_177:
        /*000c*/ 	.word	0x00000000
        /*0010*/ 	.short	0x0001
        /*0012*/ 	.short	0x0008
        /*0014*/ 	.byte	0x00, 0xf0, 0x41, 0x00


	//----- nvinfo : EIATTR_KPARAM_INFO
	.align		4
.L_178:
        /*0018*/ 	.byte	0x04, 0x17
        /*001a*/ 	.short	(.L_180 - .L_179)
.L_179:
        /*001c*/ 	.word	0x00000000
        /*0020*/ 	.short	0x0000
        /*0022*/ 	.short	0x0000
        /*0024*/ 	.byte	0x00, 0xf0, 0x21, 0x00


	//----- nvinfo : EIATTR_SPARSE_MMA_MASK
	.align		4
.L_180:
        /*0028*/ 	.byte	0x03, 0x50
        /*002a*/ 	.short	0x0000


	//----- nvinfo : EIATTR_MAXREG_COUNT
	.align		4
        /*002c*/ 	.byte	0x03, 0x1b
        /*002e*/ 	.short	0x00ff


	//----- nvinfo : EIATTR_MERCURY_ISA_VERSION
	.align		4
        /*0030*/ 	.byte	0x03, 0x5f
        /*0032*/ 	.short	0x0101


	//----- nvinfo : EIATTR_VRC_CTA_INIT_COUNT
	.align		4
        /*0034*/ 	.byte	0x02, 0x4a
	.zero		1
	.zero		1


	//----- nvinfo : EIATTR_EXIT_INSTR_OFFSETS
	.align		4
        /*0038*/ 	.byte	0x04, 0x1c
        /*003a*/ 	.short	(.L_182 - .L_181)


	//   ....[0]....
.L_181:
        /*003c*/ 	.word	0x00000130


	//   ....[1]....
        /*0040*/ 	.word	0x00000230


	//   ....[2]....
        /*0044*/ 	.word	0x00000260


	//----- nvinfo : EIATTR_MAX_THREADS
	.align		4
.L_182:
        /*0048*/ 	.byte	0x04, 0x05
        /*004a*/ 	.short	(.L_184 - .L_183)
.L_183:
        /*004c*/ 	.word	0x00000100
        /*0050*/ 	.word	0x00000001
        /*0054*/ 	.word	0x00000001


	//----- nvinfo : EIATTR_CBANK_PARAM_SIZE
	.align		4
.L_184:
        /*0058*/ 	.byte	0x03, 0x19
        /*005a*/ 	.short	0x0018


	//----- nvinfo : EIATTR_PARAM_CBANK
	.align		4
        /*005c*/ 	.byte	0x04, 0x0a
        /*005e*/ 	.short	(.L_186 - .L_185)
	.align		4
.L_185:
        /*0060*/ 	.word	index@(.nv.constant0._ZN3cub18CUB_300001_SM_10006detail8for_each13static_kernelINS2_12policy_hub_t12policy_500_tEmN6thrust24THRUST_300001_SM_1000_NS8cuda_cub20__uninitialized_fill7functorINS7_10device_ptrIfEEfEEEEvT0_T1_)
        /*0064*/ 	.short	0x0380
        /*0066*/ 	.short	0x0018


	//----- nvinfo : EIATTR_SW_WAR
	.align		4
.L_186:
        /*0068*/ 	.byte	0x04, 0x36
        /*006a*/ 	.short	(.L_188 - .L_187)
.L_187:
        /*006c*/ 	.word	0x00000008
.L_188:


//--------------------- .nv.info._ZN3cub18CUB_300001_SM_10006detail11EmptyKernelIvEEvv --------------------------
	.section	.nv.info._ZN3cub18CUB_300001_SM_10006detail11EmptyKernelIvEEvv,"",@"SHT_CUDA_INFO"
	.sectionflags	@""
	.align	4


	//----- nvinfo : EIATTR_CUDA_API_VERSION
	.align		4
        /*0000*/ 	.byte	0x04, 0x37
        /*0002*/ 	.short	(.L_190 - .L_189)
.L_189:
        /*0004*/ 	.word	0x00000082


	//----- nvinfo : EIATTR_SPARSE_MMA_MASK
	.align		4
.L_190:
        /*0008*/ 	.byte	0x03, 0x50
        /*000a*/ 	.short	0x0000


	//----- nvinfo : EIATTR_MAXREG_COUNT
	.align		4
        /*000c*/ 	.byte	0x03, 0x1b
        /*000e*/ 	.short	0x00ff


	//----- nvinfo : EIATTR_MERCURY_ISA_VERSION
	.align		4
        /*0010*/ 	.byte	0x03, 0x5f
        /*0012*/ 	.short	0x0101


	//----- nvinfo : EIATTR_VRC_CTA_INIT_COUNT
	.align		4
        /*0014*/ 	.byte	0x02, 0x4a
	.zero		1
	.zero		1


	//----- nvinfo : EIATTR_EXIT_INSTR_OFFSETS
	.align		4
        /*0018*/ 	.byte	0x04, 0x1c
        /*001a*/ 	.short	(.L_192 - .L_191)


	//   ....[0]....
.L_191:
        /*001c*/ 	.word	0x00000010


	//----- nvinfo : EIATTR_SW_WAR
	.align		4
.L_192:
        /*0020*/ 	.byte	0x04, 0x36
        /*0022*/ 	.short	(.L_194 - .L_193)
.L_193:
        /*0024*/ 	.word	0x00000008
.L_194:


//--------------------- .nv.callgraph             --------------------------
	.section	.nv.callgraph,"",@"SHT_CUDA_CALLGRAPH"
	.align	4
	.sectionentsize	8
	.align		4
        /*0000*/ 	.word	0x00000000
	.align		4
        /*0004*/ 	.word	0xffffffff
	.align		4
        /*0008*/ 	.word	0x00000000
	.align		4
        /*000c*/ 	.word	0xfffffffe
	.align		4
        /*0010*/ 	.word	0x00000000
	.align		4
        /*0014*/ 	.word	0xfffffffd
	.align		4
        /*0018*/ 	.word	0x00000000
	.align		4
        /*001c*/ 	.word	0xfffffffc


//--------------------- .nv.constant4             --------------------------
	.section	.nv.constant4,"a",@progbits
	.align	8
	.align		8
.nv.constant4:
        /*0000*/ 	.dword	_ZN34_INTERNAL_7f005197_4_k_cu_8f20cca74cuda3std3__45__cpo5beginE
	.align		8
        /*0008*/ 	.dword	_ZN34_INTERNAL_7f005197_4_k_cu_8f20cca74cuda3std3__45__cpo3endE
	.align		8
        /*0010*/ 	.dword	_ZN34_INTERNAL_7f005197_4_k_cu_8f20cca74cuda3std3__45__cpo6cbeginE
	.align		8
        /*0018*/ 	.dword	_ZN34_INTERNAL_7f005197_4_k_cu_8f20cca74cuda3std3__45__cpo4cendE
	.align		8
        /*0020*/ 	.dword	_ZN34_INTERNAL_7f005197_4_k_cu_8f20cca74cuda3std3__45__cpo6rbeginE
	.align		8
        /*0028*/ 	.dword	_ZN34_INTERNAL_7f005197_4_k_cu_8f20cca74cuda3std3__45__cpo4rendE
	.align		8
        /*0030*/ 	.dword	_ZN34_INTERNAL_7f005197_4_k_cu_8f20cca74cuda3std3__45__cpo7crbeginE
	.align		8
        /*0038*/ 	.dword	_ZN34_INTERNAL_7f005197_4_k_cu_8f20cca74cuda3std3__45__cpo5crendE
	.align		8
        /*0040*/ 	.dword	_ZN34_INTERNAL_7f005197_4_k_cu_8f20cca74cuda3std3__436_GLOBAL__N__7f005197_4_k_cu_8f20cca76ignoreE
	.align		8
        /*0048*/ 	.dword	_ZN34_INTERNAL_7f005197_4_k_cu_8f20cca74cuda3std3__419piecewise_constructE
	.align		8
        /*0050*/ 	.dword	_ZN34_INTERNAL_7f005197_4_k_cu_8f20cca74cuda3std3__48in_placeE
	.align		8
        /*0058*/ 	.dword	_ZN34_INTERNAL_7f005197_4_k_cu_8f20cca74cuda3std3__420unreachable_sentinelE
	.align		8
        /*0060*/ 	.dword	_ZN34_INTERNAL_7f005197_4_k_cu_8f20cca74cuda3std3__47nulloptE
	.align		8
        /*0068*/ 	.dword	_ZN34_INTERNAL_7f005197_4_k_cu_8f20cca74cuda3std3__48unexpectE
	.align		8
        /*0070*/ 	.dword	_ZN34_INTERNAL_7f005197_4_k_cu_8f20cca74cuda3std6ranges3__45__cpo4swapE
	.align		8
        /*0078*/ 	.dword	_ZN34_INTERNAL_7f005197_4_k_cu_8f20cca74cuda3std6ranges3__45__cpo9iter_moveE
	.align		8
        /*0080*/ 	.dword	_ZN34_INTERNAL_7f005197_4_k_cu_8f20cca74cuda3std6ranges3__45__cpo5beginE
	.align		8
        /*0088*/ 	.dword	_ZN34_INTERNAL_7f005197_4_k_cu_8f20cca74cuda3std6ranges3__45__cpo3endE
	.align		8
        /*0090*/ 	.dword	_ZN34_INTERNAL_7f005197_4_k_cu_8f20cca74cuda3std6ranges3__45__cpo6cbeginE
	.align		8
        /*0098*/ 	.dword	_ZN34_INTERNAL_7f005197_4_k_cu_8f20cca74cuda3std6ranges3__45__cpo4cendE
	.align		8
        /*00a0*/ 	.dword	_ZN34_INTERNAL_7f005197_4_k_cu_8f20cca74cuda3std6ranges3__45__cpo7advanceE
	.align		8
        /*00a8*/ 	.dword	_ZN34_INTERNAL_7f005197_4_k_cu_8f20cca74cuda3std6ranges3__45__cpo9iter_swapE
	.align		8
        /*00b0*/ 	.dword	_ZN34_INTERNAL_7f005197_4_k_cu_8f20cca74cuda3std6ranges3__45__cpo4nextE
	.align		8
        /*00b8*/ 	.dword	_ZN34_INTERNAL_7f005197_4_k_cu_8f20cca74cuda3std6ranges3__45__cpo4prevE
	.align		8
        /*00c0*/ 	.dword	_ZN34_INTERNAL_7f005197_4_k_cu_8f20cca74cuda3std6ranges3__45__cpo4dataE
	.align		8
        /*00c8*/ 	.dword	_ZN34_INTERNAL_7f005197_4_k_cu_8f20cca74cuda3std6ranges3__45__cpo5cdataE
	.align		8
        /*00d0*/ 	.dword	_ZN34_INTERNAL_7f005197_4_k_cu_8f20cca74cuda3std6ranges3__45__cpo4sizeE
	.align		8
        /*00d8*/ 	.dword	_ZN34_INTERNAL_7f005197_4_k_cu_8f20cca74cuda3std6ranges3__45__cpo5ssizeE
	.align		8
        /*00e0*/ 	.dword	_ZN34_INTERNAL_7f005197_4_k_cu_8f20cca74cuda3std6ranges3__45__cpo8distanceE
	.align		8
        /*00e8*/ 	.dword	_ZN34_INTERNAL_7f005197_4_k_cu_8f20cca76thrust24THRUST_300001_SM_1000_NS8cuda_cub3parE
	.align		8
        /*00f0*/ 	.dword	_ZN34_INTERNAL_7f005197_4_k_cu_8f20cca76thrust24THRUST_300001_SM_1000_NS8cuda_cub10par_nosyncE
	.align		8
        /*00f8*/ 	.dword	_ZN34_INTERNAL_7f005197_4_k_cu_8f20cca76thrust24THRUST_300001_SM_1000_NS6system6detail10sequential3seqE
	.align		8
        /*0100*/ 	.dword	_ZN34_INTERNAL_7f005197_4_k_cu_8f20cca76thrust24THRUST_300001_SM_1000_NS12placeholders2_1E
	.align		8
        /*0108*/ 	.dword	_ZN34_INTERNAL_7f005197_4_k_cu_8f20cca76thrust24THRUST_300001_SM_1000_NS12placeholders2_2E
	.align		8
        /*0110*/ 	.dword	_ZN34_INTERNAL_7f005197_4_k_cu_8f20cca76thrust24THRUST_300001_SM_1000_NS12placeholders2_3E
	.align		8
        /*0118*/ 	.dword	_ZN34_INTERNAL_7f005197_4_k_cu_8f20cca76thrust24THRUST_300001_SM_1000_NS12placeholders2_4E
	.align		8
        /*0120*/ 	.dword	_ZN34_INTERNAL_7f005197_4_k_cu_8f20cca76thrust24THRUST_300001_SM_1000_NS12placeholders2_5E
	.align		8
        /*0128*/ 	.dword	_ZN34_INTERNAL_7f005197_4_k_cu_8f20cca76thrust24THRUST_300001_SM_1000_NS12placeholders2_6E
	.align		8
        /*0130*/ 	.dword	_ZN34_INTERNAL_7f005197_4_k_cu_8f20cca76thrust24THRUST_300001_SM_1000_NS12placeholders2_7E
	.align		8
        /*0138*/ 	.dword	_ZN34_INTERNAL_7f005197_4_k_cu_8f20cca76thrust24THRUST_300001_SM_1000_NS12placeholders2_8E
	.align		8
        /*0140*/ 	.dword	_ZN34_INTERNAL_7f005197_4_k_cu_8f20cca76thrust24THRUST_300001_SM_1000_NS12placeholders2_9E
	.align		8
        /*0148*/ 	.dword	_ZN34_INTERNAL_7f005197_4_k_cu_8f20cca76thrust24THRUST_300001_SM_1000_NS12placeholders3_10E
	.align		8
        /*0150*/ 	.dword	_ZN34_INTERNAL_7f005197_4_k_cu_8f20cca76thrust24THRUST_300001_SM_1000_NS3seqE


//--------------------- .text._ZN3cub18CUB_300001_SM_10006detail9transform16transform_kernelINS2_10policy_hubILb1EN4cuda3std3__45tupleIJN6thrust24THRUST_300001_SM_1000_NS6detail15normal_iteratorINSA_10device_ptrIfEEEENSA_17counting_iteratorIiNSA_11use_defaultESH_SH_EEEEEE10policy1000El10unprojectySF_JPfSI_EEEvT0_iT1_T2_DpNS2_10kernel_argIT3_EE --------------------------
	.section	.text._ZN3cub18CUB_300001_SM_10006detail9transform16transform_kernelINS2_10policy_hubILb1EN4cuda3std3__45tupleIJN6thrust24THRUST_300001_SM_1000_NS6detail15normal_iteratorINSA_10device_ptrIfEEEENSA_17counting_iteratorIiNSA_11use_defaultESH_SH_EEEEEE10policy1000El10unprojectySF_JPfSI_EEEvT0_iT1_T2_DpNS2_10kernel_argIT3_EE,"ax",@progbits
	.align	128
        .global         _ZN3cub18CUB_300001_SM_10006detail9transform16transform_kernelINS2_10policy_hubILb1EN4cuda3std3__45tupleIJN6thrust24THRUST_300001_SM_1000_NS6detail15normal_iteratorINSA_10device_ptrIfEEEENSA_17counting_iteratorIiNSA_11use_defaultESH_SH_EEEEEE10policy1000El10unprojectySF_JPfSI_EEEvT0_iT1_T2_DpNS2_10kernel_argIT3_EE
        .type           _ZN3cub18CUB_300001_SM_10006detail9transform16transform_kernelINS2_10policy_hubILb1EN4cuda3std3__45tupleIJN6thrust24THRUST_300001_SM_1000_NS6detail15normal_iteratorINSA_10device_ptrIfEEEENSA_17counting_iteratorIiNSA_11use_defaultESH_SH_EEEEEE10policy1000El10unprojectySF_JPfSI_EEEvT0_iT1_T2_DpNS2_10kernel_argIT3_EE,@function
        .size           _ZN3cub18CUB_300001_SM_10006detail9transform16transform_kernelINS2_10policy_hubILb1EN4cuda3std3__45tupleIJN6thrust24THRUST_300001_SM_1000_NS6detail15normal_iteratorINSA_10device_ptrIfEEEENSA_17counting_iteratorIiNSA_11use_defaultESH_SH_EEEEEE10policy1000El10unprojectySF_JPfSI_EEEvT0_iT1_T2_DpNS2_10kernel_argIT3_EE,(.L_x_199 - _ZN3cub18CUB_300001_SM_10006detail9transform16transform_kernelINS2_10policy_hubILb1EN4cuda3std3__45tupleIJN6thrust24THRUST_300001_SM_1000_NS6detail15normal_iteratorINSA_10device_ptrIfEEEENSA_17counting_iteratorIiNSA_11use_defaultESH_SH_EEEEEE10policy1000El10unprojectySF_JPfSI_EEEvT0_iT1_T2_DpNS2_10kernel_argIT3_EE)
        .other          _ZN3cub18CUB_300001_SM_10006detail9transform16transform_kernelINS2_10policy_hubILb1EN4cuda3std3__45tupleIJN6thrust24THRUST_300001_SM_1000_NS6detail15normal_iteratorINSA_10device_ptrIfEEEENSA_17counting_iteratorIiNSA_11use_defaultESH_SH_EEEEEE10policy1000El10unprojectySF_JPfSI_EEEvT0_iT1_T2_DpNS2_10kernel_argIT3_EE,@"STO_CUDA_ENTRY STV_DEFAULT"
_ZN3cub18CUB_300001_SM_10006detail9transform16transform_kernelINS2_10policy_hubILb1EN4cuda3std3__45tupleIJN6thrust24THRUST_300001_SM_1000_NS6detail15normal_iteratorINSA_10device_ptrIfEEEENSA_17counting_iteratorIiNSA_11use_defaultESH_SH_EEEEEE10policy1000El10unprojectySF_JPfSI_EEEvT0_iT1_T2_DpNS2_10kernel_argIT3_EE:
.text._ZN3cub18CUB_300001_SM_10006detail9transform16transform_kernelINS2_10policy_hubILb1EN4cuda3std3__45tupleIJN6thrust24THRUST_300001_SM_1000_NS6detail15normal_iteratorINSA_10device_ptrIfEEEENSA_17counting_iteratorIiNSA_11use_defaultESH_SH_EEEEEE10policy1000El10unprojectySF_JPfSI_EEEvT0_iT1_T2_DpNS2_10kernel_argIT3_EE:
[----:B------:R-:W-:Y:S08]  /*0000*/  LDC R1, c[0x0][0x37c] ;  /* 0x0000df00ff017b82 */ /* 0x000ff00000000800 */
[----:B------:R-:W0:Y:S01]  /*0010*/  LDC R7, c[0x0][0x388] ;  /* 0x0000e200ff077b82 */ /* 0x000e220000000800 */
[----:B------:R-:W1:Y:S01]  /*0020*/  LDCU.64 UR6, c[0x0][0x380] ;  /* 0x00007000ff0677ac */ /* 0x000e620008000a00 */
[----:B------:R-:W2:Y:S01]  /*0030*/  S2R R0, SR_TID.X ;  /* 0x0000000000007919 */ /* 0x000ea20000002100 */
[----:B------:R-:W-:Y:S05]  /*0040*/  BSSY.RECONVERGENT B0, `(.L_x_0) ;  /* 0x000001c000007945 */ /* 0x000fea0003800200 */
[----:B------:R-:W3:Y:S01]  /*0050*/  S2UR UR4, SR_CTAID.X ;  /* 0x00000000000479c3 */ /* 0x000ee20000002500 */
[----:B0-----:R-:W-:-:S05]  /*0060*/  IMAD.SHL.U32 R2, R7, 0x80, RZ ;  /* 0x0000008007027824 */ /* 0x001fca00078e00ff */
[----:B------:R-:W-:Y:S01]  /*0070*/  SHF.R.S32.HI R3, RZ, 0x1f, R2 ;  /* 0x0000001fff037819 */ /* 0x000fe20000011402 */
[----:B---3--:R-:W-:Y:S01]  /*0080*/  IMAD.WIDE.U32 R4, R2, UR4, RZ ;  /* 0x0000000402047c25 */ /* 0x008fe2000f8e00ff */
[----:B--2---:R-:W-:-:S03]  /*0090*/  SHF.L.U32 R13, R0, 0x7, RZ ;  /* 0x00000007000d7819 */ /* 0x004fc600000006ff */
[----:B------:R-:W-:Y:S01]  /*00a0*/  IMAD R15, R3, UR4, RZ ;  /* 0x00000004030f7c24 */ /* 0x000fe2000f8e02ff */
[----:B-1----:R-:W-:Y:S01]  /*00b0*/  IADD3 R9, P1, PT, -R4, UR6, RZ ;  /* 0x0000000604097c10 */ /* 0x002fe2000ff3e1ff */
[----:B------:R-:W0:Y:S02]  /*00c0*/  LDCU UR4, c[0x0][0x3b8] ;  /* 0x00007700ff0477ac */ /* 0x000e240008000800 */
[----:B------:R-:W-:Y:S01]  /*00d0*/  IMAD.IADD R15, R5, 0x1, R15 ;  /* 0x00000001050f7824 */ /* 0x000fe200078e020f */
[----:B------:R-:W-:-:S04]  /*00e0*/  ISETP.LT.U32.AND P0, PT, R9, R2, PT ;  /* 0x000000020900720c */ /* 0x000fc80003f01070 */
[----:B------:R-:W-:-:S04]  /*00f0*/  IADD3.X R6, PT, PT, ~R15, UR7, RZ, P1, !PT ;  /* 0x000000070f067c10 */ /* 0x000fc80008ffe5ff */
[----:B------:R-:W-:-:S04]  /*0100*/  ISETP.LT.AND.EX P0, PT, R6, R3, PT, P0 ;  /* 0x000000030600720c */ /* 0x000fc80003f01300 */
[----:B------:R-:W-:Y:S01]  /*0110*/  SEL R9, R9, R2, P0 ;  /* 0x0000000209097207 */ /* 0x000fe20000000000 */
[----:B0-----:R-:W-:-:S04]  /*0120*/  VIADD R3, R4, UR4 ;  /* 0x0000000404037c36 */ /* 0x001fc80008000000 */
[----:B------:R-:W-:-:S05]  /*0130*/  IMAD.SHL.U32 R6, R9, 0x4, RZ ;  /* 0x0000000409067824 */ /* 0x000fca00078e00ff */
[----:B------:R-:W-:-:S13]  /*0140*/  ISETP.GE.AND P0, PT, R13, R6, PT ;  /* 0x000000060d00720c */ /* 0x000fda0003f06270 */
[----:B------:R-:W-:Y:S05]  /*0150*/  @P0 BRA `(.L_x_1) ;  /* 0x0000000000280947 */ /* 0x000fea0003800000 */
[----:B------:R-:W0:Y:S02]  /*0160*/  LDC.64 R10, c[0x0][0x3a8] ;  /* 0x0000ea00ff0a7b82 */ /* 0x000e240000000a00 */
[----:B0-----:R-:W-:-:S04]  /*0170*/  LEA R10, P0, R4, R10, 0x2 ;  /* 0x0000000a040a7211 */ /* 0x001fc800078010ff */
[----:B------:R-:W-:-:S03]  /*0180*/  LEA.HI.X R11, R4, R11, R15, 0x2, P0 ;  /* 0x0000000b040b7211 */ /* 0x000fc600000f140f */
[----:B------:R-:W-:-:S07]  /*0190*/  IMAD.WIDE.U32 R10, R0, 0x80, R10 ;  /* 0x00000080000a7825 */ /* 0x000fce00078e000a */
.L_x_2:
[----:B------:R-:W-:Y:S01]  /*01a0*/  IADD3 R13, PT, PT, R13, 0x4000, RZ ;  /* 0x000040000d0d7810 */ /* 0x000fe20007ffe0ff */
[----:B------:R0:W-:Y:S03]  /*01b0*/  CCTL.E.PF2 [R10] ;  /* 0x000000000a00798f */ /* 0x0001e60000800100 */
[----:B------:R-:W-:Y:S02]  /*01c0*/  ISETP.GE.AND P0, PT, R13, R6, PT ;  /* 0x000000060d00720c */ /* 0x000fe40003f06270 */
[----:B0-----:R-:W-:-:S05]  /*01d0*/  IADD3 R10, P1, PT, R10, 0x4000, RZ ;  /* 0x000040000a0a7810 */ /* 0x001fca0007f3e0ff */
[----:B------:R-:W-:-:S06]  /*01e0*/  IMAD.X R11, RZ, RZ, R11, P1 ;  /* 0x000000ffff0b7224 */ /* 0x000fcc00008e060b */
[----:B------:R-:W-:Y:S05]  /*01f0*/  @!P0 BRA `(.L_x_2) ;  /* 0xfffffffc00e88947 */ /* 0x000fea000383ffff */
.L_x_1:
[----:B------:R-:W-:Y:S05]  /*0200*/  BSYNC.RECONVERGENT B0 ;  /* 0x0000000000007941 */ /* 0x000fea0003800200 */
.L_x_0:
[----:B------:R-:W0:Y:S01]  /*0210*/  LDCU.128 UR8, c[0x0][0x3a0] ;  /* 0x00007400ff0877ac */ /* 0x000e220008000c00 */
[----:B------:R-:W-:Y:S01]  /*0220*/  ISETP.NE.AND P0, PT, R2, R9, PT ;  /* 0x000000090200720c */ /* 0x000fe20003f05270 */
[C---:B------:R-:W-:Y:S01]  /*0230*/  IMAD.SHL.U32 R12, R4.reuse, 0x4, RZ ;  /* 0x00000004040c7824 */ /* 0x040fe200078e00ff */
[----:B------:R-:W-:Y:S01]  /*0240*/  SHF.L.U64.HI R4, R4, 0x2, R15 ;  /* 0x0000000204047819 */ /* 0x000fe2000001020f */
[----:B------:R-:W1:Y:S03]  /*0250*/  LDCU.64 UR4, c[0x0][0x358] ;  /* 0x00006b00ff0477ac */ /* 0x000e660008000a00 */
[C---:B0-----:R-:W-:Y:S02]  /*0260*/  IADD3 R10, P1, PT, R12.reuse, UR10, RZ ;  /* 0x0000000a0c0a7c10 */ /* 0x041fe4000ff3e0ff */
[----:B------:R-:W-:Y:S02]  /*0270*/  IADD3 R12, P2, PT, R12, UR8, RZ ;  /* 0x000000080c0c7c10 */ /* 0x000fe4000ff5e0ff */
[----:B------:R-:W-:-:S02]  /*0280*/  IADD3.X R11, PT, PT, R4, UR11, RZ, P1, !PT ;  /* 0x0000000b040b7c10 */ /* 0x000fc40008ffe4ff */
[----:B------:R-:W-:Y:S01]  /*0290*/  IADD3.X R13, PT, PT, R4, UR9, RZ, P2, !PT ;  /* 0x00000009040d7c10 */ /* 0x000fe200097fe4ff */
[----:B-1----:R-:W-:Y:S08]  /*02a0*/  @!P0 BRA `(.L_x_3) ;  /* 0x0000003400d88947 */ /* 0x002ff00003800000 */
[----:B------:R-:W-:-:S13]  /*02b0*/  ISETP.GE.AND P0, PT, R7, 0x1, PT ;  /* 0x000000010700780c */ /* 0x000fda0003f06270 */
[----:B------:R-:W-:Y:S05]  /*02c0*/  @!P0 EXIT ;  /* 0x000000000000894d */ /* 0x000fea0003800000 */
[C---:B------:R-:W-:Y:S01]  /*02d0*/  ISETP.GE.U32.AND P0, PT, R7.reuse, 0x8, PT ;  /* 0x000000080700780c */ /* 0x040fe20003f06070 */
[----:B------:R-:W-:Y:S01]  /*02e0*/  HFMA2 R15, -RZ, RZ, 0, 0 ;  /* 0x00000000ff0f7431 */ /* 0x000fe200000001ff */
[----:B------:R-:W-:-:S11]  /*02f0*/  LOP3.LUT R20, R7, 0x7, RZ, 0xc0, !PT ;  /* 0x0000000707147812 */ /* 0x000fd600078ec0ff */
[----:B------:R-:W-:Y:S05]  /*0300*/  @!P0 BRA `(.L_x_4) ;  /* 0x0000002400408947 */ /* 0x000fea0003800000 */
[CC--:B------:R-:W-:Y:S01]  /*0310*/  ISETP.GE.AND P3, PT, R0.reuse, R9.reuse, PT ;  /* 0x000000090000720c */ /* 0x0c0fe20003f66270 */
[C---:B------:R-:W-:Y:S01]  /*0320*/  VIADD R14, R0.reuse, 0x80 ;  /* 0x00000080000e7836 */ /* 0x040fe20000000000 */
[C---:B------:R-:W-:Y:S01]  /*0330*/  IADD3 R6, PT, PT, R0.reuse, 0x180, RZ ;  /* 0x0000018000067810 */ /* 0x040fe20007ffe0ff */
[C---:B------:R-:W-:Y:S01]  /*0340*/  VIADD R8, R0.reuse, 0x100 ;  /* 0x0000010000087836 */ /* 0x040fe20000000000 */
[----:B------:R-:W-:Y:S01]  /*0350*/  BSSY.RECONVERGENT B0, `(.L_x_5) ;  /* 0x0000029000007945 */ /* 0x000fe20003800200 */
[----:B------:R-:W-:Y:S01]  /*0360*/  VIADD R2, R0, 0x200 ;  /* 0x0000020000027836 */ /* 0x000fe20000000000 */
[-C--:B------:R-:W-:Y:S02]  /*0370*/  ISETP.GE.AND P2, PT, R14, R9.reuse, PT ;  /* 0x000000090e00720c */ /* 0x080fe40003f46270 */
[-C--:B------:R-:W-:Y:S02]  /*0380*/  ISETP.GE.AND P0, PT, R8, R9.reuse, PT ;  /* 0x000000090800720c */ /* 0x080fe40003f06270 */
[----:B------:R-:W-:-:S03]  /*0390*/  ISETP.GE.AND P1, PT, R6, R9, PT ;  /* 0x000000090600720c */ /* 0x000fc60003f26270 */
[----:B------:R-:W-:Y:S10]  /*03a0*/  @P3 BRA `(.L_x_6) ;  /* 0x00000000008c3947 */ /* 0x000ff40003800000 */
[----:B------:R-:W0:Y:S01]  /*03b0*/  LDC R15, c[0x0][0x398] ;  /* 0x0000e600ff0f7b82 */ /* 0x000e220000000800 */
[----:B------:R-:W-:-:S05]  /*03c0*/  IMAD.IADD R18, R3, 0x1, R0 ;  /* 0x0000000103127824 */ /* 0x000fca00078e0200 */
[----:B------:R-:W-:Y:S02]  /*03d0*/  IABS R21, R18 ;  /* 0x0000001200157213 */ /* 0x000fe40000000000 */
[-C--:B0-----:R-:W-:Y:S02]  /*03e0*/  IABS R16, R15.reuse ;  /* 0x0000000f00107213 */ /* 0x081fe40000000000 */
[----:B------:R-:W-:Y:S02]  /*03f0*/  LOP3.LUT R18, R18, R15, RZ, 0x3c, !PT ;  /* 0x0000000f12127212 */ /* 0x000fe400078e3cff */
[----:B------:R-:W0:Y:S02]  /*0400*/  I2F.RP R17, R16 ;  /* 0x0000001000117306 */ /* 0x000e240000209400 */
[----:B------:R-:W-:-:S06]  /*0410*/  ISETP.GE.AND P4, PT, R18, RZ, PT ;  /* 0x000000ff1200720c */ /* 0x000fcc0003f86270 */
[----:B0-----:R-:W0:Y:S02]  /*0420*/  MUFU.RCP R17, R17 ;  /* 0x0000001100117308 */ /* 0x001e240000001000 */
[----:B0-----:R-:W-:-:S06]  /*0430*/  VIADD R4, R17, 0xffffffe ;  /* 0x0ffffffe11047836 */ /* 0x001fcc0000000000 */
[----:B------:R0:W1:Y:S02]  /*0440*/  F2I.FTZ.U32.TRUNC.NTZ R5, R4 ;  /* 0x0000000400057305 */ /* 0x000064000021f000 */
[----:B0-----:R-:W-:Y:S01]  /*0450*/  IMAD.MOV.U32 R4, RZ, RZ, RZ ;  /* 0x000000ffff047224 */ /* 0x001fe200078e00ff */
[----:B-1----:R-:W-:-:S05]  /*0460*/  IADD3 R19, PT, PT, RZ, -R5, RZ ;  /* 0x80000005ff137210 */ /* 0x002fca0007ffe0ff */
[----:B------:R-:W-:-:S04]  /*0470*/  IMAD R19, R19, R16, RZ ;  /* 0x0000001013137224 */ /* 0x000fc800078e02ff */
[----:B------:R-:W-:Y:S01]  /*0480*/  IMAD.HI.U32 R5, R5, R19, R4 ;  /* 0x0000001305057227 */ /* 0x000fe200078e0004 */
[----:B------:R-:W-:-:S05]  /*0490*/  MOV R19, R21 ;  /* 0x0000001500137202 */ /* 0x000fca0000000f00 */
[----:B------:R-:W-:-:S04]  /*04a0*/  IMAD.HI.U32 R17, R5, R19, RZ ;  /* 0x0000001305117227 */ /* 0x000fc800078e00ff */
[----:B------:R-:W-:-:S04]  /*04b0*/  IMAD.MOV R5, RZ, RZ, -R17 ;  /* 0x000000ffff057224 */ /* 0x000fc800078e0a11 */
[----:B------:R-:W-:-:S05]  /*04c0*/  IMAD R5, R16, R5, R19 ;  /* 0x0000000510057224 */ /* 0x000fca00078e0213 */
[----:B------:R-:W-:-:S13]  /*04d0*/  ISETP.GT.U32.AND P5, PT, R16, R5, PT ;  /* 0x000000051000720c */ /* 0x000fda0003fa4070 */
[----:B------:R-:W-:Y:S01]  /*04e0*/  @!P5 IMAD.IADD R5, R5, 0x1, -R16 ;  /* 0x000000010505d824 */ /* 0x000fe200078e0a10 */
[----:B------:R-:W-:Y:S02]  /*04f0*/  @!P5 IADD3 R17, PT, PT, R17, 0x1, RZ ;  /* 0x000000011111d810 */ /* 0x000fe40007ffe0ff */
[----:B------:R-:W-:Y:S02]  /*0500*/  ISETP.NE.AND P5, PT, R15, RZ, PT ;  /* 0x000000ff0f00720c */ /* 0x000fe40003fa5270 */
[----:B------:R-:W-:Y:S02]  /*0510*/  ISETP.GE.U32.AND P3, PT, R5, R16, PT ;  /* 0x000000100500720c */ /* 0x000fe40003f66070 */
[----:B------:R-:W0:Y:S11]  /*0520*/  LDC.64 R4, c[0x0][0x390] ;  /* 0x0000e400ff047b82 */ /* 0x000e360000000a00 */
[----:B------:R-:W-:-:S04]  /*0530*/  @P3 VIADD R17, R17, 0x1 ;  /* 0x0000000111113836 */ /* 0x000fc80000000000 */
[----:B------:R-:W-:Y:S02]  /*0540*/  IMAD.MOV.U32 R19, RZ, RZ, R17 ;  /* 0x000000ffff137224 */ /* 0x000fe400078e0011 */
[----:B------:R-:W-:-:S03]  /*0550*/  IMAD.WIDE.U32 R16, R0, 0x4, R10 ;  /* 0x0000000400107825 */ /* 0x000fc600078e000a */
[----:B------:R-:W-:Y:S02]  /*0560*/  @!P4 IADD3 R19, PT, PT, -R19, RZ, RZ ;  /* 0x000000ff1313c210 */ /* 0x000fe40007ffe1ff */
[----:B------:R-:W-:Y:S01]  /*0570*/  @!P5 LOP3.LUT R19, RZ, R15, RZ, 0x33, !PT ;  /* 0x0000000fff13d212 */ /* 0x000fe200078e33ff */
[----:B------:R-:W2:Y:S04]  /*0580*/  LDG.E R16, desc[UR4][R16.64] ;  /* 0x0000000410107981 */ /* 0x000ea8000c1e1900 */
[----:B0-----:R-:W-:-:S06]  /*0590*/  IMAD.WIDE R18, R19, 0x4, R4 ;  /* 0x0000000413127825 */ /* 0x001fcc00078e0204 */
[----:B------:R-:W2:Y:S01]  /*05a0*/  LDG.E R19, desc[UR4][R18.64] ;  /* 0x0000000412137981 */ /* 0x000ea2000c1e1900 */
[----:B------:R-:W-:-:S04]  /*05b0*/  IMAD.WIDE.U32 R4, R0, 0x4, R12 ;  /* 0x0000000400047825 */ /* 0x000fc800078e000c */
[----:B--2---:R-:W-:-:S05]  /*05c0*/  FMUL R15, R16, R19 ;  /* 0x00000013100f7220 */ /* 0x004fca0000400000 */
[----:B------:R0:W-:Y:S02]  /*05d0*/  STG.E desc[UR4][R4.64], R15 ;  /* 0x0000000f04007986 */ /* 0x0001e4000c101904 */
.L_x_6:
[----:B------:R-:W-:Y:S05]  /*05e0*/  BSYNC.RECONVERGENT B0 ;  /* 0x0000000000007941 */ /* 0x000fea0003800200 */
.L_x_5:
[----:B------:R-:W-:Y:S01]  /*05f0*/  BSSY.RECONVERGENT B0, `(.L_x_7) ;  /* 0x0000025000007945 */ /* 0x000fe20003800200 */
[----:B------:R-:W-:Y:S01]  /*0600*/  ISETP.GE.AND P3, PT, R2, R9, PT ;  /* 0x000000090200720c */ /* 0x000fe20003f66270 */
[----:B0-----:R-:W-:-:S04]  /*0610*/  IMAD.WIDE R4, R14, 0x4, R10 ;  /* 0x000000040e047825 */ /* 0x001fc800078e020a */
[----:B------:R-:W-:Y:S01]  /*0620*/  IMAD.WIDE R16, R14, 0x4, R12 ;  /* 0x000000040e107825 */ /* 0x000fe200078e020c */
[----:B------:R-:W-:Y:S07]  /*0630*/  @P2 BRA `(.L_x_8) ;  /* 0x0000000000802947 */ /* 0x000fee0003800000 */
[----:B------:R-:W0:Y:S01]  /*0640*/  LDC R18, c[0x0][0x398] ;  /* 0x0000e600ff127b82 */ /* 0x000e220000000800 */
[----:B------:R-:W-:Y:S01]  /*0650*/  IADD3 R21, PT, PT, R3, R14, RZ ;  /* 0x0000000e03157210 */ /* 0x000fe20007ffe0ff */
[----:B------:R-:W-:Y:S01]  /*0660*/  IMAD.MOV.U32 R14, RZ, RZ, RZ ;  /* 0x000000ffff0e7224 */ /* 0x000fe200078e00ff */
[----:B0-----:R-:W-:-:S04]  /*0670*/  IABS R19, R18 ;  /* 0x0000001200137213 */ /* 0x001fc80000000000 */
[----:B------:R-:W0:Y:S08]  /*0680*/  I2F.RP R22, R19 ;  /* 0x0000001300167306 */ /* 0x000e300000209400 */
[----:B0-----:R-:W0:Y:S02]  /*0690*/  MUFU.RCP R22, R22 ;  /* 0x0000001600167308 */ /* 0x001e240000001000 */
[----:B0-----:R-:W-:-:S06]  /*06a0*/  VIADD R23, R22, 0xffffffe ;  /* 0x0ffffffe16177836 */ /* 0x001fcc0000000000 */
[----:B------:R-:W0:Y:S02]  /*06b0*/  F2I.FTZ.U32.TRUNC.NTZ R15, R23 ;  /* 0x00000017000f7305 */ /* 0x000e24000021f000 */
[----:B0-----:R-:W-:-:S04]  /*06c0*/  IMAD.MOV R24, RZ, RZ, -R15 ;  /* 0x000000ffff187224 */ /* 0x001fc800078e0a0f */
[----:B------:R-:W-:Y:S01]  /*06d0*/  IMAD R25, R24, R19, RZ ;  /* 0x0000001318197224 */ /* 0x000fe200078e02ff */
[----:B------:R-:W-:Y:S02]  /*06e0*/  IABS R24, R21 ;  /* 0x0000001500187213 */ /* 0x000fe40000000000 */
[----:B------:R-:W-:Y:S01]  /*06f0*/  LOP3.LUT R21, R21, R18, RZ, 0x3c, !PT ;  /* 0x0000001215157212 */ /* 0x000fe200078e3cff */
[----:B------:R-:W-:-:S03]  /*0700*/  IMAD.HI.U32 R25, R15, R25, R14 ;  /* 0x000000190f197227 */ /* 0x000fc600078e000e */
[----:B------:R-:W-:Y:S01]  /*0710*/  ISETP.GE.AND P2, PT, R21, RZ, PT ;  /* 0x000000ff1500720c */ /* 0x000fe20003f46270 */
[----:B------:R-:W-:-:S04]  /*0720*/  IMAD.MOV.U32 R14, RZ, RZ, R24 ;  /* 0x000000ffff0e7224 */ /* 0x000fc800078e0018 */
[----:B------:R-:W-:-:S05]  /*0730*/  IMAD.HI.U32 R22, R25, R14, RZ ;  /* 0x0000000e19167227 */ /* 0x000fca00078e00ff */
[----:B------:R-:W-:-:S05]  /*0740*/  IADD3 R15, PT, PT, -R22, RZ, RZ ;  /* 0x000000ff160f7210 */ /* 0x000fca0007ffe1ff */
[----:B------:R-:W-:-:S05]  /*0750*/  IMAD R14, R19, R15, R14 ;  /* 0x0000000f130e7224 */ /* 0x000fca00078e020e */
[----:B------:R-:W-:-:S13]  /*0760*/  ISETP.GT.U32.AND P5, PT, R19, R14, PT ;  /* 0x0000000e1300720c */ /* 0x000fda0003fa4070 */
[----:B------:R-:W-:Y:S02]  /*0770*/  @!P5 IMAD.IADD R14, R14, 0x1, -R19 ;  /* 0x000000010e0ed824 */ /* 0x000fe400078e0a13 */
[----:B------:R-:W-:Y:S01]  /*0780*/  @!P5 VIADD R22, R22, 0x1 ;  /* 0x000000011616d836 */ /* 0x000fe20000000000 */
[----:B------:R-:W-:Y:S02]  /*0790*/  ISETP.NE.AND P5, PT, R18, RZ, PT ;  /* 0x000000ff1200720c */ /* 0x000fe40003fa5270 */
[----:B------:R-:W-:Y:S02]  /*07a0*/  ISETP.GE.U32.AND P4, PT, R14, R19, PT ;  /* 0x000000130e00720c */ /* 0x000fe40003f86070 */
[----:B------:R-:W0:Y:S11]  /*07b0*/  LDC.64 R14, c[0x0][0x390] ;  /* 0x0000e400ff0e7b82 */ /* 0x000e360000000a00 */
[----:B------:R-:W-:-:S05]  /*07c0*/  @P4 IADD3 R22, PT, PT, R22, 0x1, RZ ;  /* 0x0000000116164810 */ /* 0x000fca0007ffe0ff */
[----:B------:R-:W-:Y:S01]  /*07d0*/  @!P2 IMAD.MOV R22, RZ, RZ, -R22 ;  /* 0x000000ffff16a224 */ /* 0x000fe200078e0a16 */
[----:B------:R-:W-:Y:S02]  /*07e0*/  @!P5 LOP3.LUT R22, RZ, R18, RZ, 0x33, !PT ;  /* 0x00000012ff16d212 */ /* 0x000fe400078e33ff */
[----:B------:R-:W2:Y:S03]  /*07f0*/  LDG.E R18, desc[UR4][R4.64] ;  /* 0x0000000404127981 */ /* 0x000ea6000c1e1900 */
[----:B0-----:R-:W-:-:S06]  /*0800*/  IMAD.WIDE R14, R22, 0x4, R14 ;  /* 0x00000004160e7825 */ /* 0x001fcc00078e020e */
[----:B------:R-:W2:Y:S02]  /*0810*/  LDG.E R15, desc[UR4][R14.64] ;  /* 0x000000040e0f7981 */ /* 0x000ea4000c1e1900 */
[----:B--2---:R-:W-:-:S05]  /*0820*/  FMUL R19, R18, R15 ;  /* 0x0000000f12137220 */ /* 0x004fca0000400000 */
[----:B------:R0:W-:Y:S02]  /*0830*/  STG.E desc[UR4][R16.64], R19 ;  /* 0x0000001310007986 */ /* 0x0001e4000c101904 */
.L_x_8:
[----:B------:R-:W-:Y:S05]  /*0840*/  BSYNC.RECONVERGENT B0 ;  /* 0x0000000000007941 */ /* 0x000fea0003800200 */
.L_x_7:
[----:B------:R-:W-:Y:S04]  /*0850*/  BSSY.RECONVERGENT B0, `(.L_x_9) ;  /* 0x0000022000007945 */ /* 0x000fe80003800200 */
[----:B------:R-:W-:Y:S05]  /*0860*/  @P0 BRA `(.L_x_10) ;  /* 0x0000000000800947 */ /* 0x000fea0003800000 */
        /* <DEDUP_REMOVED lines=9> */
[----:B------:R-:W0:Y:S02]  /*0900*/  F2I.FTZ.U32.TRUNC.NTZ R15, R23 ;  /* 0x00000017000f7305 */ /* 0x000e24000021f000 */
[----:B0-----:R-:W-:-:S05]  /*0910*/  IADD3 R14, PT, PT, RZ, -R15, RZ ;  /* 0x8000000fff0e7210 */ /* 0x001fca0007ffe0ff */
[----:B------:R-:W-:Y:S02]  /*0920*/  IMAD R25, R14, R19, RZ ;  /* 0x000000130e197224 */ /* 0x000fe400078e02ff */
[----:B------:R-:W-:-:S04]  /*0930*/  IMAD.MOV.U32 R14, RZ, RZ, RZ ;  /* 0x000000ffff0e7224 */ /* 0x000fc800078e00ff */
        /* <DEDUP_REMOVED lines=12> */
[----:B------:R-:W-:Y:S01]  /*0a00*/  @!P4 IMAD.MOV R8, RZ, RZ, -R8 ;  /* 0x000000ffff08c224 */ /* 0x000fe200078e0a08 */
[----:B------:R-:W-:-:S05]  /*0a10*/  @!P2 LOP3.LUT R8, RZ, R18, RZ, 0x33, !PT ;  /* 0x00000012ff08a212 */ /* 0x000fca00078e33ff */
[----:B0-----:R-:W-:Y:S02]  /*0a20*/  IMAD.WIDE R14, R8, 0x4, R14 ;  /* 0x00000004080e7825 */ /* 0x001fe400078e020e */
[----:B------:R-:W2:Y:S04]  /*0a30*/  LDG.E R8, desc[UR4][R4.64+0x200] ;  /* 0x0002000404087981 */ /* 0x000ea8000c1e1900 */
[----:B------:R-:W2:Y:S02]  /*0a40*/  LDG.E R15, desc[UR4][R14.64] ;  /* 0x000000040e0f7981 */ /* 0x000ea4000c1e1900 */
[----:B--2---:R-:W-:-:S05]  /*0a50*/  FMUL R19, R8, R15 ;  /* 0x0000000f08137220 */ /* 0x004fca0000400000 */
[----:B------:R1:W-:Y:S02]  /*0a60*/  STG.E desc[UR4][R16.64+0x200], R19 ;  /* 0x0002001310007986 */ /* 0x0003e4000c101904 */
.L_x_10:
[----:B------:R-:W-:Y:S05]  /*0a70*/  BSYNC.RECONVERGENT B0 ;  /* 0x0000000000007941 */ /* 0x000fea0003800200 */
.L_x_9:
[----:B------:R-:W-:Y:S01]  /*0a80*/  BSSY.RECONVERGENT B0, `(.L_x_11) ;  /* 0x0000024000007945 */ /* 0x000fe20003800200 */
[C---:B------:R-:W-:Y:S01]  /*0a90*/  IADD3 R14, PT, PT, R0.reuse, 0x280, RZ ;  /* 0x00000280000e7810 */ /* 0x040fe20007ffe0ff */
[----:B------:R-:W-:Y:S02]  /*0aa0*/  VIADD R8, R0, 0x300 ;  /* 0x0000030000087836 */ /* 0x000fe40000000000 */
[----:B------:R-:W-:Y:S05]  /*0ab0*/  @P1 BRA `(.L_x_12) ;  /* 0x0000000000801947 */ /* 0x000fea0003800000 */
[----:B------:R-:W2:Y:S01]  /*0ac0*/  LDC R15, c[0x0][0x398] ;  /* 0x0000e600ff0f7b82 */ /* 0x000ea20000000800 */
[----:B------:R-:W-:-:S05]  /*0ad0*/  IMAD.IADD R6, R3, 0x1, R6 ;  /* 0x0000000103067824 */ /* 0x000fca00078e0206 */
[----:B------:R-:W-:Y:S02]  /*0ae0*/  IABS R24, R6 ;  /* 0x0000000600187213 */ /* 0x000fe40000000000 */
[-C--:B--2---:R-:W-:Y:S02]  /*0af0*/  IABS R21, R15.reuse ;  /* 0x0000000f00157213 */ /* 0x084fe40000000000 */
[----:B------:R-:W-:Y:S02]  /*0b00*/  LOP3.LUT R6, R6, R15, RZ, 0x3c, !PT ;  /* 0x0000000f06067212 */ /* 0x000fe400078e3cff */
[----:B------:R-:W2:Y:S02]  /*0b10*/  I2F.RP R22, R21 ;  /* 0x0000001500167306 */ /* 0x000ea40000209400 */
[----:B------:R-:W-:Y:S02]  /*0b20*/  ISETP.GE.AND P2, PT, R6, RZ, PT ;  /* 0x000000ff0600720c */ /* 0x000fe40003f46270 */
[----:B------:R-:W3:Y:S04]  /*0b30*/  LDG.E R6, desc[UR4][R4.64+0x400] ;  /* 0x0004000404067981 */ /* 0x000ee8000c1e1900 */
[----:B--2---:R-:W2:Y:S02]  /*0b40*/  MUFU.RCP R22, R22 ;  /* 0x0000001600167308 */ /* 0x004ea40000001000 */
[----:B--2---:R-:W-:-:S06]  /*0b50*/  VIADD R23, R22, 0xffffffe ;  /* 0x0ffffffe16177836 */ /* 0x004fcc0000000000 */
[----:B01----:R-:W0:Y:S02]  /*0b60*/  F2I.FTZ.U32.TRUNC.NTZ R19, R23 ;  /* 0x0000001700137305 */ /* 0x003e24000021f000 */
        /* <DEDUP_REMOVED lines=17> */
[----:B0-----:R-:W-:-:S06]  /*0c80*/  IMAD.WIDE R18, R22, 0x4, R18 ;  /* 0x0000000416127825 */ /* 0x001fcc00078e0212 */
[----:B------:R-:W3:Y:S02]  /*0c90*/  LDG.E R19, desc[UR4][R18.64] ;  /* 0x0000000412137981 */ /* 0x000ee4000c1e1900 */
[----:B---3--:R-:W-:-:S05]  /*0ca0*/  FMUL R15, R6, R19 ;  /* 0x00000013060f7220 */ /* 0x008fca0000400000 */
[----:B------:R2:W-:Y:S02]  /*0cb0*/  STG.E desc[UR4][R16.64+0x400], R15 ;  /* 0x0004000f10007986 */ /* 0x0005e4000c101904 */
.L_x_12:
[----:B------:R-:W-:Y:S05]  /*0cc0*/  BSYNC.RECONVERGENT B0 ;  /* 0x0000000000007941 */ /* 0x000fea0003800200 */
.L_x_11:
[----:B------:R-:W-:Y:S04]  /*0cd0*/  BSSY.RECONVERGENT B0, `(.L_x_13) ;  /* 0x0000022000007945 */ /* 0x000fe80003800200 */
[----:B------:R-:W-:Y:S05]  /*0ce0*/  @P3 BRA `(.L_x_14) ;  /* 0x0000000000803947 */ /* 0x000fea0003800000 */
[----:B------:R-:W2:Y:S01]  /*0cf0*/  LDC R6, c[0x0][0x398] ;  /* 0x0000e600ff067b82 */ /* 0x000ea20000000800 */
[----:B------:R-:W-:-:S05]  /*0d00*/  IMAD.IADD R21, R3, 0x1, R2 ;  /* 0x0000000103157824 */ /* 0x000fca00078e0202 */
[----:B------:R-:W-:Y:S02]  /*0d10*/  IABS R2, R21 ;  /* 0x0000001500027213 */ /* 0x000fe40000000000 */
[-C--:B--2---:R-:W-:Y:S02]  /*0d20*/  IABS R15, R6.reuse ;  /* 0x00000006000f7213 */ /* 0x084fe40000000000 */
[----:B------:R-:W-:Y:S02]  /*0d30*/  LOP3.LUT R21, R21, R6, RZ, 0x3c, !PT ;  /* 0x0000000615157212 */ /* 0x000fe400078e3cff */
[----:B------:R-:W2:Y:S02]  /*0d40*/  I2F.RP R22, R15 ;  /* 0x0000000f00167306 */ /* 0x000ea40000209400 */
[----:B------:R-:W-:-:S06]  /*0d50*/  ISETP.GE.AND P2, PT, R21, RZ, PT ;  /* 0x000000ff1500720c */ /* 0x000fcc0003f46270 */
[----:B--2---:R-:W2:Y:S02]  /*0d60*/  MUFU.RCP R22, R22 ;  /* 0x0000001600167308 */ /* 0x004ea40000001000 */
[----:B--2---:R-:W-:-:S06]  /*0d70*/  IADD3 R23, PT, PT, R22, 0xffffffe, RZ ;  /* 0x0ffffffe16177810 */ /* 0x004fcc0007ffe0ff */
[----:B01----:R-:W0:Y:S02]  /*0d80*/  F2I.FTZ.U32.TRUNC.NTZ R19, R23 ;  /* 0x0000001700137305 */ /* 0x003e24000021f000 */
[----:B0-----:R-:W-:-:S04]  /*0d90*/  IMAD.MOV R18, RZ, RZ, -R19 ;  /* 0x000000ffff127224 */ /* 0x001fc800078e0a13 */
[----:B------:R-:W-:Y:S02]  /*0da0*/  IMAD R25, R18, R15, RZ ;  /* 0x0000000f12197224 */ /* 0x000fe400078e02ff */
[----:B------:R-:W-:-:S05]  /*0db0*/  HFMA2 R18, -RZ, RZ, 0, 0 ;  /* 0x00000000ff127431 */ /* 0x000fca00000001ff */
[----:B------:R-:W-:-:S04]  /*0dc0*/  IMAD.HI.U32 R25, R19, R25, R18 ;  /* 0x0000001913197227 */ /* 0x000fc800078e0012 */
[----:B------:R-:W-:-:S04]  /*0dd0*/  IMAD.MOV.U32 R18, RZ, RZ, R2 ;  /* 0x000000ffff127224 */ /* 0x000fc800078e0002 */
[----:B------:R-:W-:-:S04]  /*0de0*/  IMAD.HI.U32 R2, R25, R18, RZ ;  /* 0x0000001219027227 */ /* 0x000fc800078e00ff */
[----:B------:R-:W-:-:S04]  /*0df0*/  IMAD.MOV R19, RZ, RZ, -R2 ;  /* 0x000000ffff137224 */ /* 0x000fc800078e0a02 */
[----:B------:R-:W-:-:S05]  /*0e00*/  IMAD R18, R15, R19, R18 ;  /* 0x000000130f127224 */ /* 0x000fca00078e0212 */
[----:B------:R-:W-:-:S13]  /*0e10*/  ISETP.GT.U32.AND P1, PT, R15, R18, PT ;  /* 0x000000120f00720c */ /* 0x000fda0003f24070 */
[-C--:B------:R-:W-:Y:S01]  /*0e20*/  @!P1 IADD3 R18, PT, PT, R18, -R15.reuse, RZ ;  /* 0x8000000f12129210 */ /* 0x080fe20007ffe0ff */
[----:B------:R-:W-:Y:S01]  /*0e30*/  @!P1 VIADD R2, R2, 0x1 ;  /* 0x0000000102029836 */ /* 0x000fe20000000000 */
[----:B------:R-:W-:Y:S02]  /*0e40*/  ISETP.NE.AND P1, PT, R6, RZ, PT ;  /* 0x000000ff0600720c */ /* 0x000fe40003f25270 */
[----:B------:R-:W-:Y:S02]  /*0e50*/  ISETP.GE.U32.AND P0, PT, R18, R15, PT ;  /* 0x0000000f1200720c */ /* 0x000fe40003f06070 */
[----:B------:R-:W0:Y:S11]  /*0e60*/  LDC.64 R18, c[0x0][0x390] ;  /* 0x0000e400ff127b82 */ /* 0x000e360000000a00 */
[----:B------:R-:W-:-:S05]  /*0e70*/  @P0 VIADD R2, R2, 0x1 ;  /* 0x0000000102020836 */ /* 0x000fca0000000000 */
[----:B------:R-:W-:Y:S02]  /*0e80*/  @!P2 IADD3 R2, PT, PT, -R2, RZ, RZ ;  /* 0x000000ff0202a210 */ /* 0x000fe40007ffe1ff */
[----:B------:R-:W-:-:S05]  /*0e90*/  @!P1 LOP3.LUT R2, RZ, R6, RZ, 0x33, !PT ;  /* 0x00000006ff029212 */ /* 0x000fca00078e33ff */
[----:B0-----:R-:W-:Y:S02]  /*0ea0*/  IMAD.WIDE R18, R2, 0x4, R18 ;  /* 0x0000000402127825 */ /* 0x001fe400078e0212 */
[----:B------:R-:W2:Y:S04]  /*0eb0*/  LDG.E R2, desc[UR4][R4.64+0x600] ;  /* 0x0006000404027981 */ /* 0x000ea8000c1e1900 */
[----:B------:R-:W2:Y:S02]  /*0ec0*/  LDG.E R19, desc[UR4][R18.64] ;  /* 0x0000000412137981 */ /* 0x000ea4000c1e1900 */
[----:B--2---:R-:W-:-:S05]  /*0ed0*/  FMUL R15, R2, R19 ;  /* 0x00000013020f7220 */ /* 0x004fca0000400000 */
[----:B------:R3:W-:Y:S02]  /*0ee0*/  STG.E desc[UR4][R16.64+0x600], R15 ;  /* 0x0006000f10007986 */ /* 0x0007e4000c101904 */
.L_x_14:
[----:B------:R-:W-:Y:S05]  /*0ef0*/  BSYNC.RECONVERGENT B0 ;  /* 0x0000000000007941 */ /* 0x000fea0003800200 */
.L_x_13:
[-C--:B------:R-:W-:Y:S01]  /*0f00*/  ISETP.GE.AND P3, PT, R14, R9.reuse, PT ;  /* 0x000000090e00720c */ /* 0x080fe20003f66270 */
[----:B------:R-:W-:Y:S01]  /*0f10*/  VIADD R2, R0, 0x380 ;  /* 0x0000038000027836 */ /* 0x000fe20000000000 */
[----:B--23--:R-:W-:Y:S01]  /*0f20*/  LOP3.LUT R15, R7, 0x7ffffff8, RZ, 0xc0, !PT ;  /* 0x7ffffff8070f7812 */ /* 0x00cfe200078ec0ff */
[----:B------:R-:W-:Y:S01]  /*0f30*/  BSSY.RECONVERGENT B0, `(.L_x_15) ;  /* 0x0000025000007945 */ /* 0x000fe20003800200 */
[-C--:B------:R-:W-:Y:S02]  /*0f40*/  ISETP.GE.AND P2, PT, R8, R9.reuse, PT ;  /* 0x000000090800720c */ /* 0x080fe40003f46270 */
[----:B------:R-:W-:Y:S02]  /*0f50*/  ISETP.GE.AND P1, PT, R2, R9, PT ;  /* 0x000000090200720c */ /* 0x000fe40003f26270 */
[----:B------:R-:W-:-:S05]  /*0f60*/  ISETP.NE.AND P0, PT, R15, 0x8, PT ;  /* 0x000000080f00780c */ /* 0x000fca0003f05270 */
[----:B------:R-:W-:Y:S08]  /*0f70*/  @P3 BRA `(.L_x_16) ;  /* 0x0000000000803947 */ /* 0x000ff00003800000 */
[----:B------:R-:W0:Y:S01]  /*0f80*/  LDC R18, c[0x0][0x398] ;  /* 0x0000e600ff127b82 */ /* 0x000e220000000800 */
[----:B------:R-:W-:-:S05]  /*0f90*/  IMAD.IADD R21, R3, 0x1, R14 ;  /* 0x0000000103157824 */ /* 0x000fca00078e020e */
[----:B------:R-:W-:Y:S02]  /*0fa0*/  IABS R14, R21 ;  /* 0x00000015000e7213 */ /* 0x000fe40000000000 */
[-C--:B01----:R-:W-:Y:S02]  /*0fb0*/  IABS R19, R18.reuse ;  /* 0x0000001200137213 */ /* 0x083fe40000000000 */
        /* <DEDUP_REMOVED lines=28> */
.L_x_16:
[----:B------:R-:W-:Y:S05]  /*1180*/  BSYNC.RECONVERGENT B0 ;  /* 0x0000000000007941 */ /* 0x000fea0003800200 */
.L_x_15:
[----:B------:R-:W-:Y:S04]  /*1190*/  BSSY.RECONVERGENT B0, `(.L_x_17) ;  /* 0x0000022000007945 */ /* 0x000fe80003800200 */
[----:B------:R-:W-:Y:S05]  /*11a0*/  @P2 BRA `(.L_x_18) ;  /* 0x0000000000802947 */ /* 0x000fea0003800000 */
[----:B------:R-:W3:Y:S01]  /*11b0*/  LDC R14, c[0x0][0x398] ;  /* 0x0000e600ff0e7b82 */ /* 0x000ee20000000800 */
[----:B------:R-:W-:Y:S02]  /*11c0*/  HFMA2 R6, -RZ, RZ, 0, 0 ;  /* 0x00000000ff067431 */ /* 0x000fe400000001ff */
[----:B012---:R-:W-:-:S05]  /*11d0*/  IMAD.IADD R19, R3, 0x1, R8 ;  /* 0x0000000103137824 */ /* 0x007fca00078e0208 */
[----:B------:R-:W-:Y:S02]  /*11e0*/  IABS R8, R19 ;  /* 0x0000001300087213 */ /* 0x000fe40000000000 */
[-C--:B---3--:R-:W-:Y:S02]  /*11f0*/  IABS R18, R14.reuse ;  /* 0x0000000e00127213 */ /* 0x088fe40000000000 */
[----:B------:R-:W-:Y:S02]  /*1200*/  LOP3.LUT R19, R19, R14, RZ, 0x3c, !PT ;  /* 0x0000000e13137212 */ /* 0x000fe400078e3cff */
[----:B------:R-:W0:Y:S02]  /*1210*/  I2F.RP R21, R18 ;  /* 0x0000001200157306 */ /* 0x000e240000209400 */
[----:B------:R-:W-:-:S06]  /*1220*/  ISETP.GE.AND P4, PT, R19, RZ, PT ;  /* 0x000000ff1300720c */ /* 0x000fcc0003f86270 */
[----:B0-----:R-:W0:Y:S02]  /*1230*/  MUFU.RCP R21, R21 ;  /* 0x0000001500157308 */ /* 0x001e240000001000 */
[----:B0-----:R-:W-:-:S06]  /*1240*/  IADD3 R22, PT, PT, R21, 0xffffffe, RZ ;  /* 0x0ffffffe15167810 */ /* 0x001fcc0007ffe0ff */
[----:B------:R-:W0:Y:S02]  /*1250*/  F2I.FTZ.U32.TRUNC.NTZ R7, R22 ;  /* 0x0000001600077305 */ /* 0x000e24000021f000 */
[----:B0-----:R-:W-:-:S04]  /*1260*/  IMAD.MOV R23, RZ, RZ, -R7 ;  /* 0x000000ffff177224 */ /* 0x001fc800078e0a07 */
[----:B------:R-:W-:-:S04]  /*1270*/  IMAD R23, R23, R18, RZ ;  /* 0x0000001217177224 */ /* 0x000fc800078e02ff */
        /* <DEDUP_REMOVED lines=19> */
.L_x_18:
[----:B------:R-:W-:Y:S05]  /*13b0*/  BSYNC.RECONVERGENT B0 ;  /* 0x0000000000007941 */ /* 0x000fea0003800200 */
.L_x_17:
[----:B------:R-:W-:Y:S04]  /*13c0*/  BSSY.RECONVERGENT B0, `(.L_x_19) ;  /* 0x0000021000007945 */ /* 0x000fe80003800200 */
[----:B------:R-:W-:Y:S05]  /*13d0*/  @P1 BRA `(.L_x_20) ;  /* 0x00000000007c1947 */ /* 0x000fea0003800000 */
[----:B------:R-:W4:Y:S01]  /*13e0*/  LDC R6, c[0x0][0x398] ;  /* 0x0000e600ff067b82 */ /* 0x000f220000000800 */
[----:B------:R-:W-:Y:S01]  /*13f0*/  IADD3 R21, PT, PT, R3, R2, RZ ;  /* 0x0000000203157210 */ /* 0x000fe20007ffe0ff */
[----:B------:R-:W5:Y:S01]  /*1400*/  LDG.E R4, desc[UR4][R4.64+0xc00] ;  /* 0x000c000404047981 */ /* 0x000f62000c1e1900 */
[----:B----4-:R-:W-:-:S04]  /*1410*/  IABS R7, R6 ;  /* 0x0000000600077213 */ /* 0x010fc80000000000 */
[----:B------:R-:W4:Y:S08]  /*1420*/  I2F.RP R14, R7 ;  /* 0x00000007000e7306 */ /* 0x000f300000209400 */
[----:B----4-:R-:W4:Y:S02]  /*1430*/  MUFU.RCP R14, R14 ;  /* 0x0000000e000e7308 */ /* 0x010f240000001000 */
[----:B----4-:R-:W-:-:S06]  /*1440*/  VIADD R18, R14, 0xffffffe ;  /* 0x0ffffffe0e127836 */ /* 0x010fcc0000000000 */
[----:B0123--:R0:W1:Y:S02]  /*1450*/  F2I.FTZ.U32.TRUNC.NTZ R19, R18 ;  /* 0x0000001200137305 */ /* 0x00f064000021f000 */
[----:B0-----:R-:W-:Y:S02]  /*1460*/  IMAD.MOV.U32 R18, RZ, RZ, RZ ;  /* 0x000000ffff127224 */ /* 0x001fe400078e00ff */
[----:B-1----:R-:W-:-:S04]  /*1470*/  IMAD.MOV R8, RZ, RZ, -R19 ;  /* 0x000000ffff087224 */ /* 0x002fc800078e0a13 */
[----:B------:R-:W-:Y:S01]  /*1480*/  IMAD R23, R8, R7, RZ ;  /* 0x0000000708177224 */ /* 0x000fe200078e02ff */
[----:B------:R-:W-:Y:S02]  /*1490*/  IABS R8, R21 ;  /* 0x0000001500087213 */ /* 0x000fe40000000000 */
[----:B------:R-:W-:Y:S01]  /*14a0*/  LOP3.LUT R21, R21, R6, RZ, 0x3c, !PT ;  /* 0x0000000615157212 */ /* 0x000fe200078e3cff */
[----:B------:R-:W-:Y:S02]  /*14b0*/  IMAD.HI.U32 R23, R19, R23, R18 ;  /* 0x0000001713177227 */ /* 0x000fe400078e0012 */
[----:B------:R-:W0:Y:S01]  /*14c0*/  LDC.64 R18, c[0x0][0x390] ;  /* 0x0000e400ff127b82 */ /* 0x000e220000000a00 */
[----:B------:R-:W-:-:S03]  /*14d0*/  ISETP.GE.AND P3, PT, R21, RZ, PT ;  /* 0x000000ff1500720c */ /* 0x000fc60003f66270 */
[----:B------:R-:W-:-:S04]  /*14e0*/  IMAD.HI.U32 R2, R23, R8, RZ ;  /* 0x0000000817027227 */ /* 0x000fc800078e00ff */
[----:B------:R-:W-:-:S04]  /*14f0*/  IMAD.MOV R14, RZ, RZ, -R2 ;  /* 0x000000ffff0e7224 */ /* 0x000fc800078e0a02 */
[----:B------:R-:W-:-:S05]  /*1500*/  IMAD R8, R7, R14, R8 ;  /* 0x0000000e07087224 */ /* 0x000fca00078e0208 */
[----:B------:R-:W-:-:S13]  /*1510*/  ISETP.GT.U32.AND P2, PT, R7, R8, PT ;  /* 0x000000080700720c */ /* 0x000fda0003f44070 */
[-C--:B------:R-:W-:Y:S01]  /*1520*/  @!P2 IADD3 R8, PT, PT, R8, -R7.reuse, RZ ;  /* 0x800000070808a210 */ /* 0x080fe20007ffe0ff */
[----:B------:R-:W-:Y:S01]  /*1530*/  @!P2 VIADD R2, R2, 0x1 ;  /* 0x000000010202a836 */ /* 0x000fe20000000000 */
[----:B------:R-:W-:Y:S02]  /*1540*/  ISETP.NE.AND P2, PT, R6, RZ, PT ;  /* 0x000000ff0600720c */ /* 0x000fe40003f45270 */
[----:B------:R-:W-:-:S13]  /*1550*/  ISETP.GE.U32.AND P1, PT, R8, R7, PT ;  /* 0x000000070800720c */ /* 0x000fda0003f26070 */
[----:B------:R-:W-:-:S05]  /*1560*/  @P1 VIADD R2, R2, 0x1 ;  /* 0x0000000102021836 */ /* 0x000fca0000000000 */
[----:B------:R-:W-:Y:S02]  /*1570*/  @!P3 IADD3 R2, PT, PT, -R2, RZ, RZ ;  /* 0x000000ff0202b210 */ /* 0x000fe40007ffe1ff */
[----:B------:R-:W-:-:S05]  /*1580*/  @!P2 LOP3.LUT R2, RZ, R6, RZ, 0x33, !PT ;  /* 0x00000006ff02a212 */ /* 0x000fca00078e33ff */
[----:B0-----:R-:W-:-:S06]  /*1590*/  IMAD.WIDE R6, R2, 0x4, R18 ;  /* 0x0000000402067825 */ /* 0x001fcc00078e0212 */
[----:B------:R-:W5:Y:S02]  /*15a0*/  LDG.E R7, desc[UR4][R6.64] ;  /* 0x0000000406077981 */ /* 0x000f64000c1e1900 */
[----:B-----5:R-:W-:-:S05]  /*15b0*/  FMUL R19, R4, R7 ;  /* 0x0000000704137220 */ /* 0x020fca0000400000 */
[----:B------:R4:W-:Y:S02]  /*15c0*/  STG.E desc[UR4][R16.64+0xc00], R19 ;  /* 0x000c001310007986 */ /* 0x0009e4000c101904 */
.L_x_20:
[----:B------:R-:W-:Y:S05]  /*15d0*/  BSYNC.RECONVERGENT B0 ;  /* 0x0000000000007941 */ /* 0x000fea0003800200 */
.L_x_19:
[----:B------:R-:W-:Y:S05]  /*15e0*/  @!P0 BRA `(.L_x_4) ;  /* 0x0000001000888947 */ /* 0x000fea0003800000 */
[----:B------:R-:W0:Y:S01]  /*15f0*/  LDC R2, c[0x0][0x398] ;  /* 0x0000e600ff027b82 */ /* 0x000e220000000800 */
[----:B------:R-:W-:-:S07]  /*1600*/  IMAD.MOV.U32 R8, RZ, RZ, 0x8 ;  /* 0x00000008ff087424 */ /* 0x000fce00078e00ff */
[----:B------:R-:W0:Y:S02]  /*1610*/  LDC.64 R4, c[0x0][0x390] ;  /* 0x0000e400ff047b82 */ /* 0x000e240000000a00 */
.L_x_37:
[----:B------:R-:W-:Y:S01]  /*1620*/  IMAD R14, R8, 0x80, R0 ;  /* 0x00000080080e7824 */ /* 0x000fe200078e0200 */
[----:B------:R-:W-:Y:S04]  /*1630*/  BSSY.RECONVERGENT B0, `(.L_x_21) ;  /* 0x0000027000007945 */ /* 0x000fe80003800200 */
[C---:B------:R-:W-:Y:S02]  /*1640*/  ISETP.GE.AND P0, PT, R14.reuse, R9, PT ;  /* 0x000000090e00720c */ /* 0x040fe40003f06270 */
[----:B01234-:R-:W-:-:S04]  /*1650*/  IADD3 R21, PT, PT, R14, 0x80, RZ ;  /* 0x000000800e157810 */ /* 0x01ffc80007ffe0ff */
[C---:B------:R-:W-:Y:S01]  /*1660*/  ISETP.GE.AND P3, PT, R21.reuse, R9, PT ;  /* 0x000000091500720c */ /* 0x040fe20003f66270 */
[----:B------:R-:W-:-:S06]  /*1670*/  IMAD.WIDE R6, R21, 0x4, R10 ;  /* 0x0000000415067825 */ /* 0x000fcc00078e020a */
[----:B------:R-:W-:Y:S06]  /*1680*/  @P0 BRA `(.L_x_22) ;  /* 0x0000000000840947 */ /* 0x000fec0003800000 */
[----:B0-----:R-:W-:Y:S01]  /*1690*/  IABS R18, R2 ;  /* 0x0000000200127213 */ /* 0x001fe20000000000 */
[----:B-1234-:R-:W-:Y:S01]  /*16a0*/  IMAD.MOV.U32 R16, RZ, RZ, RZ ;  /* 0x000000ffff107224 */ /* 0x01efe200078e00ff */
[----:B------:R-:W-:Y:S02]  /*16b0*/  IADD3 R19, PT, PT, R3, R14, RZ ;  /* 0x0000000e03137210 */ /* 0x000fe40007ffe0ff */
[----:B------:R-:W0:Y:S02]  /*16c0*/  I2F.RP R22, R18 ;  /* 0x0000001200167306 */ /* 0x000e240000209400 */
[----:B------:R-:W-:Y:S02]  /*16d0*/  IABS R24, R19 ;  /* 0x0000001300187213 */ /* 0x000fe40000000000 */
[----:B------:R-:W-:-:S04]  /*16e0*/  LOP3.LUT R19, R19, R2, RZ, 0x3c, !PT ;  /* 0x0000000213137212 */ /* 0x000fc800078e3cff */
[----:B------:R-:W-:Y:S01]  /*16f0*/  ISETP.GE.AND P2, PT, R19, RZ, PT ;  /* 0x000000ff1300720c */ /* 0x000fe20003f46270 */
[----:B0-----:R-:W0:Y:S02]  /*1700*/  MUFU.RCP R22, R22 ;  /* 0x0000001600167308 */ /* 0x001e240000001000 */
[----:B0-----:R-:W-:-:S06]  /*1710*/  VIADD R23, R22, 0xffffffe ;  /* 0x0ffffffe16177836 */ /* 0x001fcc0000000000 */
[----:B------:R-:W0:Y:S02]  /*1720*/  F2I.FTZ.U32.TRUNC.NTZ R17, R23 ;  /* 0x0000001700117305 */ /* 0x000e24000021f000 */
[----:B0-----:R-:W-:-:S04]  /*1730*/  IMAD.MOV R25, RZ, RZ, -R17 ;  /* 0x000000ffff197224 */ /* 0x001fc800078e0a11 */
[----:B------:R-:W-:-:S04]  /*1740*/  IMAD R25, R25, R18, RZ ;  /* 0x0000001219197224 */ /* 0x000fc800078e02ff */
[----:B------:R-:W-:-:S04]  /*1750*/  IMAD.HI.U32 R16, R17, R25, R16 ;  /* 0x0000001911107227 */ /* 0x000fc800078e0010 */
        /* <DEDUP_REMOVED lines=8> */
[----:B------:R-:W-:-:S13]  /*17e0*/  ISETP.GE.U32.AND P0, PT, R17, R18, PT ;  /* 0x000000121100720c */ /* 0x000fda0003f06070 */
[----:B------:R-:W-:-:S05]  /*17f0*/  @P0 IADD3 R16, PT, PT, R16, 0x1, RZ ;  /* 0x0000000110100810 */ /* 0x000fca0007ffe0ff */
[----:B------:R-:W-:Y:S02]  /*1800*/  IMAD.MOV.U32 R19, RZ, RZ, R16 ;  /* 0x000000ffff137224 */ /* 0x000fe400078e0010 */
[----:B------:R-:W-:-:S04]  /*1810*/  IMAD.WIDE.U32 R16, R14, 0x4, R10 ;  /* 0x000000040e107825 */ /* 0x000fc800078e000a */
[----:B------:R-:W-:Y:S01]  /*1820*/  @!P2 IMAD.MOV R19, RZ, RZ, -R19 ;  /* 0x000000ffff13a224 */ /* 0x000fe200078e0a13 */
[----:B------:R-:W-:Y:S01]  /*1830*/  @!P1 LOP3.LUT R19, RZ, R2, RZ, 0x33, !PT ;  /* 0x00000002ff139212 */ /* 0x000fe200078e33ff */
[----:B------:R-:W2:Y:S04]  /*1840*/  LDG.E R17, desc[UR4][R16.64] ;  /* 0x0000000410117981 */ /* 0x000ea8000c1e1900 */
[----:B------:R-:W-:-:S06]  /*1850*/  IMAD.WIDE R18, R19, 0x4, R4 ;  /* 0x0000000413127825 */ /* 0x000fcc00078e0204 */
[----:B------:R-:W2:Y:S01]  /*1860*/  LDG.E R18, desc[UR4][R18.64] ;  /* 0x0000000412127981 */ /* 0x000ea2000c1e1900 */
[----:B------:R-:W-:-:S04]  /*1870*/  IMAD.WIDE.U32 R22, R14, 0x4, R12 ;  /* 0x000000040e167825 */ /* 0x000fc800078e000c */
[----:B--2---:R-:W-:-:S05]  /*1880*/  FMUL R25, R18, R17 ;  /* 0x0000001112197220 */ /* 0x004fca0000400000 */
[----:B------:R0:W-:Y:S02]  /*1890*/  STG.E desc[UR4][R22.64], R25 ;  /* 0x0000001916007986 */ /* 0x0001e4000c101904 */
.L_x_22:
[----:B------:R-:W-:Y:S05]  /*18a0*/  BSYNC.RECONVERGENT B0 ;  /* 0x0000000000007941 */ /* 0x000fea0003800200 */
.L_x_21:
[----:B------:R-:W-:Y:S01]  /*18b0*/  BSSY.RECONVERGENT B0, `(.L_x_23) ;  /* 0x0000021000007945 */ /* 0x000fe20003800200 */
[----:B01234-:R-:W-:-:S03]  /*18c0*/  IMAD.WIDE R16, R21, 0x4, R12 ;  /* 0x0000000415107825 */ /* 0x01ffc600078e020c */
[----:B------:R-:W-:Y:S05]  /*18d0*/  @P3 BRA `(.L_x_24) ;  /* 0x0000000000783947 */ /* 0x000fea0003800000 */
[-C--:B------:R-:W-:Y:S01]  /*18e0*/  IABS R22, R2.reuse ;  /* 0x0000000200167213 */ /* 0x080fe20000000000 */
[----:B------:R-:W-:Y:S01]  /*18f0*/  IMAD.IADD R21, R3, 0x1, R21 ;  /* 0x0000000103157824 */ /* 0x000fe200078e0215 */
[----:B------:R-:W-:Y:S02]  /*1900*/  MOV R18, RZ ;  /* 0x000000ff00127202 */ /* 0x000fe40000000f00 */
[----:B------:R-:W0:Y:S02]  /*1910*/  I2F.RP R24, R22 ;  /* 0x0000001600187306 */ /* 0x000e240000209400 */
[----:B------:R-:W-:Y:S02]  /*1920*/  IABS R26, R21 ;  /* 0x00000015001a7213 */ /* 0x000fe40000000000 */
[----:B------:R-:W-:-:S04]  /*1930*/  LOP3.LUT R21, R21, R2, RZ, 0x3c, !PT ;  /* 0x0000000215157212 */ /* 0x000fc800078e3cff */
[----:B------:R-:W-:Y:S02]  /*1940*/  ISETP.GE.AND P2, PT, R21, RZ, PT ;  /* 0x000000ff1500720c */ /* 0x000fe40003f46270 */
[----:B------:R-:W2:Y:S01]  /*1950*/  LDG.E R21, desc[UR4][R6.64] ;  /* 0x0000000406157981 */ /* 0x000ea2000c1e1900 */
        /* <DEDUP_REMOVED lines=18> */
[----:B------:R-:W-:-:S06]  /*1a80*/  IMAD.WIDE R18, R19, 0x4, R4 ;  /* 0x0000000413127825 */ /* 0x000fcc00078e0204 */
[----:B------:R-:W2:Y:S02]  /*1a90*/  LDG.E R18, desc[UR4][R18.64] ;  /* 0x0000000412127981 */ /* 0x000ea4000c1e1900 */
[----:B--2---:R-:W-:-:S05]  /*1aa0*/  FMUL R21, R18, R21 ;  /* 0x0000001512157220 */ /* 0x004fca0000400000 */
[----:B------:R0:W-:Y:S02]  /*1ab0*/  STG.E desc[UR4][R16.64], R21 ;  /* 0x0000001510007986 */ /* 0x0001e4000c101904 */
.L_x_24:
[----:B------:R-:W-:Y:S05]  /*1ac0*/  BSYNC.RECONVERGENT B0 ;  /* 0x0000000000007941 */ /* 0x000fea0003800200 */
.L_x_23:
[----:B------:R-:W-:Y:S01]  /*1ad0*/  VIADD R18, R14, 0x100 ;  /* 0x000001000e127836 */ /* 0x000fe20000000000 */
[----:B------:R-:W-:Y:S04]  /*1ae0*/  BSSY.RECONVERGENT B0, `(.L_x_25) ;  /* 0x0000021000007945 */ /* 0x000fe80003800200 */
[----:B------:R-:W-:-:S13]  /*1af0*/  ISETP.GE.AND P0, PT, R18, R9, PT ;  /* 0x000000091200720c */ /* 0x000fda0003f06270 */
[----:B------:R-:W-:Y:S05]  /*1b00*/  @P0 BRA `(.L_x_26) ;  /* 0x0000000000780947 */ /* 0x000fea0003800000 */
[----:B0-----:R-:W-:Y:S01]  /*1b10*/  IABS R21, R2 ;  /* 0x0000000200157213 */ /* 0x001fe20000000000 */
[----:B------:R-:W-:Y:S02]  /*1b20*/  IMAD.IADD R23, R3, 0x1, R18 ;  /* 0x0000000103177824 */ /* 0x000fe400078e0212 */
[----:B------:R-:W-:Y:S01]  /*1b30*/  IMAD.MOV.U32 R18, RZ, RZ, RZ ;  /* 0x000000ffff127224 */ /* 0x000fe200078e00ff */
[----:B------:R-:W0:Y:S08]  /*1b40*/  I2F.RP R22, R21 ;  /* 0x0000001500167306 */ /* 0x000e300000209400 */
[----:B0-----:R-:W0:Y:S02]  /*1b50*/  MUFU.RCP R22, R22 ;  /* 0x0000001600167308 */ /* 0x001e240000001000 */
[----:B0-----:R-:W-:-:S06]  /*1b60*/  VIADD R24, R22, 0xffffffe ;  /* 0x0ffffffe16187836 */ /* 0x001fcc0000000000 */
[----:B------:R-:W0:Y:S02]  /*1b70*/  F2I.FTZ.U32.TRUNC.NTZ R19, R24 ;  /* 0x0000001800137305 */ /* 0x000e24000021f000 */
[----:B0-----:R-:W-:-:S05]  /*1b80*/  IADD3 R26, PT, PT, RZ, -R19, RZ ;  /* 0x80000013ff1a7210 */ /* 0x001fca0007ffe0ff */
[----:B------:R-:W-:Y:S01]  /*1b90*/  IMAD R25, R26, R21, RZ ;  /* 0x000000151a197224 */ /* 0x000fe200078e02ff */
[----:B------:R-:W-:Y:S02]  /*1ba0*/  IABS R26, R23 ;  /* 0x00000017001a7213 */ /* 0x000fe40000000000 */
[----:B------:R-:W-:Y:S01]  /*1bb0*/  LOP3.LUT R23, R23, R2, RZ, 0x3c, !PT ;  /* 0x0000000217177212 */ /* 0x000fe200078e3cff */
[----:B------:R-:W-:Y:S01]  /*1bc0*/  IMAD.HI.U32 R19, R19, R25, R18 ;  /* 0x0000001913137227 */ /* 0x000fe200078e0012 */
[----:B------:R-:W-:Y:S02]  /*1bd0*/  MOV R18, R26 ;  /* 0x0000001a00127202 */ /* 0x000fe40000000f00 */
[----:B------:R-:W-:-:S03]  /*1be0*/  ISETP.GE.AND P2, PT, R23, RZ, PT ;  /* 0x000000ff1700720c */ /* 0x000fc60003f46270 */
        /* <DEDUP_REMOVED lines=8> */
[----:B------:R-:W2:Y:S11]  /*1c70*/  LDG.E R21, desc[UR4][R6.64+0x200] ;  /* 0x0002000406157981 */ /* 0x000eb6000c1e1900 */
[----:B------:R-:W-:-:S04]  /*1c80*/  @P0 VIADD R19, R19, 0x1 ;  /* 0x0000000113130836 */ /* 0x000fc80000000000 */
[----:B------:R-:W-:Y:S01]  /*1c90*/  @!P2 IMAD.MOV R19, RZ, RZ, -R19 ;  /* 0x000000ffff13a224 */ /* 0x000fe200078e0a13 */
[----:B------:R-:W-:-:S05]  /*1ca0*/  @!P1 LOP3.LUT R19, RZ, R2, RZ, 0x33, !PT ;  /* 0x00000002ff139212 */ /* 0x000fca00078e33ff */
[----:B------:R-:W-:-:S06]  /*1cb0*/  IMAD.WIDE R18, R19, 0x4, R4 ;  /* 0x0000000413127825 */ /* 0x000fcc00078e0204 */
[----:B------:R-:W2:Y:S02]  /*1cc0*/  LDG.E R18, desc[UR4][R18.64] ;  /* 0x0000000412127981 */ /* 0x000ea4000c1e1900 */
[----:B--2---:R-:W-:-:S05]  /*1cd0*/  FMUL R21, R18, R21 ;  /* 0x0000001512157220 */ /* 0x004fca0000400000 */
[----:B------:R1:W-:Y:S02]  /*1ce0*/  STG.E desc[UR4][R16.64+0x200], R21 ;  /* 0x0002001510007986 */ /* 0x0003e4000c101904 */
.L_x_26:
[----:B------:R-:W-:Y:S05]  /*1cf0*/  BSYNC.RECONVERGENT B0 ;  /* 0x0000000000007941 */ /* 0x000fea0003800200 */
.L_x_25:
[----:B------:R-:W-:Y:S01]  /*1d00*/  IADD3 R18, PT, PT, R14, 0x180, RZ ;  /* 0x000001800e127810 */ /* 0x000fe20007ffe0ff */
[----:B------:R-:W-:Y:S03]  /*1d10*/  BSSY.RECONVERGENT B0, `(.L_x_27) ;  /* 0x0000021000007945 */ /* 0x000fe60003800200 */
[----:B------:R-:W-:-:S13]  /*1d20*/  ISETP.GE.AND P0, PT, R18, R9, PT ;  /* 0x000000091200720c */ /* 0x000fda0003f06270 */
[----:B------:R-:W-:Y:S05]  /*1d30*/  @P0 BRA `(.L_x_28) ;  /* 0x0000000000780947 */ /* 0x000fea0003800000 */
[----:B01----:R-:W-:Y:S02]  /*1d40*/  IABS R21, R2 ;  /* 0x0000000200157213 */ /* 0x003fe40000000000 */
[----:B------:R-:W-:Y:S01]  /*1d50*/  IADD3 R23, PT, PT, R3, R18, RZ ;  /* 0x0000001203177210 */ /* 0x000fe20007ffe0ff */
[----:B------:R-:W-:Y:S01]  /*1d60*/  IMAD.MOV.U32 R18, RZ, RZ, RZ ;  /* 0x000000ffff127224 */ /* 0x000fe200078e00ff */
        /* <DEDUP_REMOVED lines=19> */
[----:B------:R-:W2:Y:S11]  /*1ea0*/  LDG.E R21, desc[UR4][R6.64+0x400] ;  /* 0x0004000406157981 */ /* 0x000eb6000c1e1900 */
[----:B------:R-:W-:-:S05]  /*1eb0*/  @P0 IADD3 R19, PT, PT, R19, 0x1, RZ ;  /* 0x0000000113130810 */ /* 0x000fca0007ffe0ff */
[----:B------:R-:W-:Y:S01]  /*1ec0*/  @!P2 IMAD.MOV R19, RZ, RZ, -R19 ;  /* 0x000000ffff13a224 */ /* 0x000fe200078e0a13 */
[----:B------:R-:W-:-:S05]  /*1ed0*/  @!P1 LOP3.LUT R19, RZ, R2, RZ, 0x33, !PT ;  /* 0x00000002ff139212 */ /* 0x000fca00078e33ff */
[----:B------:R-:W-:-:S06]  /*1ee0*/  IMAD.WIDE R18, R19, 0x4, R4 ;  /* 0x0000000413127825 */ /* 0x000fcc00078e0204 */
[----:B------:R-:W2:Y:S02]  /*1ef0*/  LDG.E R18, desc[UR4][R18.64] ;  /* 0x0000000412127981 */ /* 0x000ea4000c1e1900 */
[----:B--2---:R-:W-:-:S05]  /*1f00*/  FMUL R21, R18, R21 ;  /* 0x0000001512157220 */ /* 0x004fca0000400000 */
[----:B------:R2:W-:Y:S02]  /*1f10*/  STG.E desc[UR4][R16.64+0x400], R21 ;  /* 0x0004001510007986 */ /* 0x0005e4000c101904 */
.L_x_28:
[----:B------:R-:W-:Y:S05]  /*1f20*/  BSYNC.RECONVERGENT B0 ;  /* 0x0000000000007941 */ /* 0x000fea0003800200 */
.L_x_27:
[----:B------:R-:W-:Y:S01]  /*1f30*/  VIADD R18, R14, 0x200 ;  /* 0x000002000e127836 */ /* 0x000fe20000000000 */
[----:B------:R-:W-:Y:S04]  /*1f40*/  BSSY.RECONVERGENT B0, `(.L_x_29) ;  /* 0x0000021000007945 */ /* 0x000fe80003800200 */
[----:B------:R-:W-:-:S13]  /*1f50*/  ISETP.GE.AND P0, PT, R18, R9, PT ;  /* 0x000000091200720c */ /* 0x000fda0003f06270 */
[----:B------:R-:W-:Y:S05]  /*1f60*/  @P0 BRA `(.L_x_30) ;  /* 0x0000000000780947 */ /* 0x000fea0003800000 */
[----:B012---:R-:W-:Y:S01]  /*1f70*/  IABS R21, R2 ;  /* 0x0000000200157213 */ /* 0x007fe20000000000 */
[----:B------:R-:W-:Y:S02]  /*1f80*/  IMAD.IADD R23, R3, 0x1, R18 ;  /* 0x0000000103177824 */ /* 0x000fe400078e0212 */
[----:B------:R-:W-:Y:S01]  /*1f90*/  HFMA2 R18, -RZ, RZ, 0, 0 ;  /* 0x00000000ff127431 */ /* 0x000fe200000001ff */
[----:B------:R-:W0:Y:S08]  /*1fa0*/  I2F.RP R22, R21 ;  /* 0x0000001500167306 */ /* 0x000e300000209400 */
[----:B0-----:R-:W0:Y:S02]  /*1fb0*/  MUFU.RCP R22, R22 ;  /* 0x0000001600167308 */ /* 0x001e240000001000 */
[----:B0-----:R-:W-:-:S06]  /*1fc0*/  IADD3 R24, PT, PT, R22, 0xffffffe, RZ ;  /* 0x0ffffffe16187810 */ /* 0x001fcc0007ffe0ff */
        /* <DEDUP_REMOVED lines=16> */
[----:B------:R-:W2:Y:S11]  /*20d0*/  LDG.E R21, desc[UR4][R6.64+0x600] ;  /* 0x0006000406157981 */ /* 0x000eb6000c1e1900 */
[----:B------:R-:W-:-:S05]  /*20e0*/  @P0 VIADD R19, R19, 0x1 ;  /* 0x0000000113130836 */ /* 0x000fca0000000000 */
[----:B------:R-:W-:Y:S02]  /*20f0*/  @!P2 IADD3 R19, PT, PT, -R19, RZ, RZ ;  /* 0x000000ff1313a210 */ /* 0x000fe40007ffe1ff */
[----:B------:R-:W-:-:S05]  /*2100*/  @!P1 LOP3.LUT R19, RZ, R2, RZ, 0x33, !PT ;  /* 0x00000002ff139212 */ /* 0x000fca00078e33ff */
[----:B------:R-:W-:-:S06]  /*2110*/  IMAD.WIDE R18, R19, 0x4, R4 ;  /* 0x0000000413127825 */ /* 0x000fcc00078e0204 */
[----:B------:R-:W2:Y:S02]  /*2120*/  LDG.E R18, desc[UR4][R18.64] ;  /* 0x0000000412127981 */ /* 0x000ea4000c1e1900 */
[----:B--2---:R-:W-:-:S05]  /*2130*/  FMUL R21, R18, R21 ;  /* 0x0000001512157220 */ /* 0x004fca0000400000 */
[----:B------:R3:W-:Y:S02]  /*2140*/  STG.E desc[UR4][R16.64+0x600], R21 ;  /* 0x0006001510007986 */ /* 0x0007e4000c101904 */
.L_x_30:
[----:B------:R-:W-:Y:S05]  /*2150*/  BSYNC.RECONVERGENT B0 ;  /* 0x0000000000007941 */ /* 0x000fea0003800200 */
.L_x_29:
[----:B------:R-:W-:Y:S01]  /*2160*/  VIADD R18, R14, 0x280 ;  /* 0x000002800e127836 */ /* 0x000fe20000000000 */
[----:B------:R-:W-:Y:S01]  /*2170*/  BSSY.RECONVERGENT B0, `(.L_x_31) ;  /* 0x0000022000007945 */ /* 0x000fe20003800200 */
[----:B------:R-:W-:-:S03]  /*2180*/  VIADD R8, R8, 0x8 ;  /* 0x0000000808087836 */ /* 0x000fc60000000000 */
[----:B------:R-:W-:-:S13]  /*2190*/  ISETP.GE.AND P0, PT, R18, R9, PT ;  /* 0x000000091200720c */ /* 0x000fda0003f06270 */
[----:B------:R-:W-:Y:S05]  /*21a0*/  @P0 BRA `(.L_x_32) ;  /* 0x0000000000780947 */ /* 0x000fea0003800000 */
[----:B0123--:R-:W-:Y:S01]  /*21b0*/  IABS R21, R2 ;  /* 0x0000000200157213 */ /* 0x00ffe20000000000 */
[----:B------:R-:W-:Y:S01]  /*21c0*/  IMAD.IADD R23, R3, 0x1, R18 ;  /* 0x0000000103177824 */ /* 0x000fe200078e0212 */
[----:B------:R-:W-:Y:S02]  /*21d0*/  MOV R18, RZ ;  /* 0x000000ff00127202 */ /* 0x000fe40000000f00 */
        /* <DEDUP_REMOVED lines=27> */
.L_x_32:
[----:B------:R-:W-:Y:S05]  /*2390*/  BSYNC.RECONVERGENT B0 ;  /* 0x0000000000007941 */ /* 0x000fea0003800200 */
.L_x_31:
[C---:B------:R-:W-:Y:S01]  /*23a0*/  VIADD R18, R14.reuse, 0x300 ;  /* 0x000003000e127836 */ /* 0x040fe20000000000 */
[----:B------:R-:W-:Y:S01]  /*23b0*/  BSSY.RECONVERGENT B0, `(.L_x_33) ;  /* 0x0000024000007945 */ /* 0x000fe20003800200 */
[----:B------:R-:W-:Y:S01]  /*23c0*/  VIADD R14, R14, 0x380 ;  /* 0x000003800e0e7836 */ /* 0x000fe20000000000 */
[----:B------:R-:W-:Y:S02]  /*23d0*/  ISETP.NE.AND P0, PT, R8, R15, PT ;  /* 0x0000000f0800720c */ /* 0x000fe40003f05270 */
[-C--:B------:R-:W-:Y:S02]  /*23e0*/  ISETP.GE.AND P2, PT, R18, R9.reuse, PT ;  /* 0x000000091200720c */ /* 0x080fe40003f46270 */
[----:B------:R-:W-:-:S11]  /*23f0*/  ISETP.GE.AND P1, PT, R14, R9, PT ;  /* 0x000000090e00720c */ /* 0x000fd60003f26270 */
[----:B------:R-:W-:Y:S05]  /*2400*/  @P2 BRA `(.L_x_34) ;  /* 0x0000000000782947 */ /* 0x000fea0003800000 */
[----:B01234-:R-:W-:Y:S01]  /*2410*/  IABS R21, R2 ;  /* 0x0000000200157213 */ /* 0x01ffe20000000000 */
        /* <DEDUP_REMOVED lines=29> */
.L_x_34:
[----:B------:R-:W-:Y:S05]  /*25f0*/  BSYNC.RECONVERGENT B0 ;  /* 0x0000000000007941 */ /* 0x000fea0003800200 */
.L_x_33:
[----:B------:R-:W-:Y:S04]  /*2600*/  BSSY.RECONVERGENT B0, `(.L_x_35) ;  /* 0x000001f000007945 */ /* 0x000fe80003800200 */
[----:B------:R-:W-:Y:S05]  /*2610*/  @P1 BRA `(.L_x_36) ;  /* 0x0000000000741947 */ /* 0x000fea0003800000 */
[----:B01234-:R-:W-:Y:S02]  /*2620*/  IABS R21, R2 ;  /* 0x0000000200157213 */ /* 0x01ffe40000000000 */
        /* <DEDUP_REMOVED lines=9> */
[----:B------:R-:W-:Y:S02]  /*26c0*/  IMAD R25, R18, R21, RZ ;  /* 0x0000001512197224 */ /* 0x000fe400078e02ff */
[----:B------:R-:W-:-:S04]  /*26d0*/  IMAD.MOV.U32 R18, RZ, RZ, RZ ;  /* 0x000000ffff127224 */ /* 0x000fc800078e00ff */
[----:B------:R-:W-:-:S06]  /*26e0*/  IMAD.HI.U32 R19, R19, R25, R18 ;  /* 0x0000001913137227 */ /* 0x000fcc00078e0012 */
        /* <DEDUP_REMOVED lines=16> */
.L_x_36:
[----:B------:R-:W-:Y:S05]  /*27f0*/  BSYNC.RECONVERGENT B0 ;  /* 0x0000000000007941 */ /* 0x000fea0003800200 */
.L_x_35:
[----:B------:R-:W-:Y:S05]  /*2800*/  @P0 BRA `(.L_x_37) ;  /* 0xffffffec00840947 */ /* 0x000fea000383ffff */
.L_x_4:
[----:B------:R-:W-:-:S13]  /*2810*/  ISETP.NE.AND P0, PT, R20, RZ, PT ;  /* 0x000000ff1400720c */ /* 0x000fda0003f05270 */
[----:B------:R-:W-:Y:S05]  /*2820*/  @!P0 EXIT ;  /* 0x000000000000894d */ /* 0x000fea0003800000 */
[----:B------:R-:W5:Y:S01]  /*2830*/  LDC R2, c[0x0][0x388] ;  /* 0x0000e200ff027b82 */ /* 0x000f620000000800 */
[----:B------:R-:W-:Y:S02]  /*2840*/  ISETP.GE.U32.AND P0, PT, R20, 0x4, PT ;  /* 0x000000041400780c */ /* 0x000fe40003f06070 */
[----:B-----5:R-:W-:-:S11]  /*2850*/  LOP3.LUT R18, R2, 0x3, RZ, 0xc0, !PT ;  /* 0x0000000302127812 */ /* 0x020fd600078ec0ff */
[----:B------:R-:W-:Y:S05]  /*2860*/  @!P0 BRA `(.L_x_38) ;  /* 0x0000000800788947 */ /* 0x000fea0003800000 */
[----:B------:R-:W-:Y:S01]  /*2870*/  IMAD R14, R15, 0x80, R0 ;  /* 0x000000800f0e7824 */ /* 0x000fe200078e0200 */
[----:B------:R-:W-:Y:S03]  /*2880*/  BSSY.RECONVERGENT B0, `(.L_x_39) ;  /* 0x000002c000007945 */ /* 0x000fe60003800200 */
[C---:B------:R-:W-:Y:S01]  /*2890*/  VIADD R8, R14.reuse, 0x80 ;  /* 0x000000800e087836 */ /* 0x040fe20000000000 */
[CC--:B------:R-:W-:Y:S01]  /*28a0*/  ISETP.GE.AND P3, PT, R14.reuse, R9.reuse, PT ;  /* 0x000000090e00720c */ /* 0x0c0fe20003f66270 */
[C---:B------:R-:W-:Y:S01]  /*28b0*/  VIADD R4, R14.reuse, 0x180 ;  /* 0x000001800e047836 */ /* 0x040fe20000000000 */
[----:B------:R-:W-:Y:S02]  /*28c0*/  IADD3 R5, PT, PT, R14, 0x100, RZ ;  /* 0x000001000e057810 */ /* 0x000fe40007ffe0ff */
[-C--:B------:R-:W-:Y:S02]  /*28d0*/  ISETP.GE.AND P2, PT, R8, R9.reuse, PT ;  /* 0x000000090800720c */ /* 0x080fe40003f46270 */
[----:B------:R-:W-:-:S02]  /*28e0*/  ISETP.GE.AND P1, PT, R5, R9, PT ;  /* 0x000000090500720c */ /* 0x000fc40003f26270 */
[----:B------:R-:W-:-:S05]  /*28f0*/  ISETP.GE.AND P0, PT, R4, R9, PT ;  /* 0x000000090400720c */ /* 0x000fca0003f06270 */
[----:B------:R-:W-:Y:S08]  /*2900*/  @P3 BRA `(.L_x_40) ;  /* 0x00000000008c3947 */ /* 0x000ff00003800000 */
[----:B01234-:R-:W0:Y:S01]  /*2910*/  LDC R19, c[0x0][0x398] ;  /* 0x0000e600ff137b82 */ /* 0x01fe220000000800 */
[----:B------:R-:W-:Y:S02]  /*2920*/  IMAD.IADD R20, R3, 0x1, R14 ;  /* 0x0000000103147824 */ /* 0x000fe400078e020e */
[----:B------:R-:W-:-:S03]  /*2930*/  IMAD.MOV.U32 R6, RZ, RZ, RZ ;  /* 0x000000ffff067224 */ /* 0x000fc600078e00ff */
        /* <DEDUP_REMOVED lines=23> */
[----:B------:R-:W-:-:S03]  /*2ab0*/  IMAD.WIDE R6, R14, 0x4, R10 ;  /* 0x000000040e067825 */ /* 0x000fc600078e020a */
[----:B------:R-:W-:Y:S02]  /*2ac0*/  @!P3 IADD3 R21, PT, PT, -R21, RZ, RZ ;  /* 0x000000ff1515b210 */ /* 0x000fe40007ffe1ff */
[----:B------:R-:W-:Y:S01]  /*2ad0*/  @!P5 LOP3.LUT R21, RZ, R19, RZ, 0x33, !PT ;  /* 0x00000013ff15d212 */ /* 0x000fe200078e33ff */
[----:B------:R-:W2:Y:S04]  /*2ae0*/  LDG.E R7, desc[UR4][R6.64] ;  /* 0x0000000406077981 */ /* 0x000ea8000c1e1900 */
[----:B0-----:R-:W-:-:S06]  /*2af0*/  IMAD.WIDE R16, R21, 0x4, R16 ;  /* 0x0000000415107825 */ /* 0x001fcc00078e0210 */
[----:B------:R-:W2:Y:S01]  /*2b00*/  LDG.E R16, desc[UR4][R16.64] ;  /* 0x0000000410107981 */ /* 0x000ea2000c1e1900 */
[----:B------:R-:W-:-:S04]  /*2b10*/  IMAD.WIDE R20, R14, 0x4, R12 ;  /* 0x000000040e147825 */ /* 0x000fc800078e020c */
[----:B--2---:R-:W-:-:S05]  /*2b20*/  FMUL R19, R7, R16 ;  /* 0x0000001007137220 */ /* 0x004fca0000400000 */
[----:B------:R0:W-:Y:S02]  /*2b30*/  STG.E desc[UR4][R20.64], R19 ;  /* 0x0000001314007986 */ /* 0x0001e4000c101904 */
.L_x_40:
[----:B------:R-:W-:Y:S05]  /*2b40*/  BSYNC.RECONVERGENT B0 ;  /* 0x0000000000007941 */ /* 0x000fea0003800200 */
.L_x_39:
[----:B------:R-:W-:Y:S04]  /*2b50*/  BSSY.RECONVERGENT B0, `(.L_x_41) ;  /* 0x0000024000007945 */ /* 0x000fe80003800200 */
[----:B------:R-:W-:Y:S05]  /*2b60*/  @P2 BRA `(.L_x_42) ;  /* 0x0000000000882947 */ /* 0x000fea0003800000 */
[----:B------:R-:W5:Y:S01]  /*2b70*/  LDC R14, c[0x0][0x398] ;  /* 0x0000e600ff0e7b82 */ /* 0x000f620000000800 */
[----:B01234-:R-:W-:Y:S01]  /*2b80*/  IADD3 R17, PT, PT, R3, R8, RZ ;  /* 0x0000000803117210 */ /* 0x01ffe20007ffe0ff */
[----:B------:R-:W-:-:S03]  /*2b90*/  IMAD.MOV.U32 R6, RZ, RZ, RZ ;  /* 0x000000ffff067224 */ /* 0x000fc600078e00ff */
[----:B------:R-:W-:Y:S02]  /*2ba0*/  IABS R22, R17 ;  /* 0x0000001100167213 */ /* 0x000fe40000000000 */
[-C--:B-----5:R-:W-:Y:S02]  /*2bb0*/  IABS R16, R14.reuse ;  /* 0x0000000e00107213 */ /* 0x0a0fe40000000000 */
[----:B------:R-:W-:Y:S02]  /*2bc0*/  LOP3.LUT R17, R17, R14, RZ, 0x3c, !PT ;  /* 0x0000000e11117212 */ /* 0x000fe400078e3cff */
[----:B------:R-:W0:Y:S02]  /*2bd0*/  I2F.RP R19, R16 ;  /* 0x0000001000137306 */ /* 0x000e240000209400 */
[----:B------:R-:W-:-:S06]  /*2be0*/  ISETP.GE.AND P4, PT, R17, RZ, PT ;  /* 0x000000ff1100720c */ /* 0x000fcc0003f86270 */
        /* <DEDUP_REMOVED lines=14> */
[----:B------:R-:W-:Y:S01]  /*2cd0*/  ISETP.GE.U32.AND P2, PT, R7, R16, PT ;  /* 0x000000100700720c */ /* 0x000fe20003f46070 */
[----:B------:R-:W-:Y:S01]  /*2ce0*/  IMAD.WIDE R16, R8, 0x4, R10 ;  /* 0x0000000408107825 */ /* 0x000fe200078e020a */
[----:B------:R-:W0:Y:S05]  /*2cf0*/  LDC.64 R6, c[0x0][0x390] ;  /* 0x0000e400ff067b82 */ /* 0x000e2a0000000a00 */
[----:B------:R-:W2:Y:S06]  /*2d00*/  LDG.E R17, desc[UR4][R16.64] ;  /* 0x0000000410117981 */ /* 0x000eac000c1e1900 */
[----:B------:R-:W-:-:S05]  /*2d10*/  @P2 IADD3 R19, PT, PT, R19, 0x1, RZ ;  /* 0x0000000113132810 */ /* 0x000fca0007ffe0ff */
[----:B------:R-:W-:Y:S01]  /*2d20*/  @!P4 IMAD.MOV R19, RZ, RZ, -R19 ;  /* 0x000000ffff13c224 */ /* 0x000fe200078e0a13 */
[----:B------:R-:W-:-:S05]  /*2d30*/  @!P3 LOP3.LUT R19, RZ, R14, RZ, 0x33, !PT ;  /* 0x0000000eff13b212 */ /* 0x000fca00078e33ff */
[----:B0-----:R-:W-:-:S06]  /*2d40*/  IMAD.WIDE R6, R19, 0x4, R6 ;  /* 0x0000000413067825 */ /* 0x001fcc00078e0206 */
[----:B------:R-:W2:Y:S01]  /*2d50*/  LDG.E R6, desc[UR4][R6.64] ;  /* 0x0000000406067981 */ /* 0x000ea2000c1e1900 */
[----:B------:R-:W-:-:S04]  /*2d60*/  IMAD.WIDE R20, R8, 0x4, R12 ;  /* 0x0000000408147825 */ /* 0x000fc800078e020c */
[----:B--2---:R-:W-:-:S05]  /*2d70*/  FMUL R19, R17, R6 ;  /* 0x0000000611137220 */ /* 0x004fca0000400000 */
[----:B------:R0:W-:Y:S02]  /*2d80*/  STG.E desc[UR4][R20.64], R19 ;  /* 0x0000001314007986 */ /* 0x0001e4000c101904 */
.L_x_42:
[----:B------:R-:W-:Y:S05]  /*2d90*/  BSYNC.RECONVERGENT B0 ;  /* 0x0000000000007941 */ /* 0x000fea0003800200 */
.L_x_41:
[----:B------:R-:W-:Y:S04]  /*2da0*/  BSSY.RECONVERGENT B0, `(.L_x_43) ;  /* 0x0000024000007945 */ /* 0x000fe80003800200 */
[----:B------:R-:W-:Y:S05]  /*2db0*/  @P1 BRA `(.L_x_44) ;  /* 0x0000000000881947 */ /* 0x000fea0003800000 */
[----:B------:R-:W5:Y:S01]  /*2dc0*/  LDC R8, c[0x0][0x398] ;  /* 0x0000e600ff087b82 */ /* 0x000f620000000800 */
[----:B01234-:R-:W-:-:S05]  /*2dd0*/  IMAD.IADD R17, R3, 0x1, R5 ;  /* 0x0000000103117824 */ /* 0x01ffca00078e0205 */
[----:B------:R-:W-:Y:S02]  /*2de0*/  IABS R20, R17 ;  /* 0x0000001100147213 */ /* 0x000fe40000000000 */
[-C--:B-----5:R-:W-:Y:S02]  /*2df0*/  IABS R19, R8.reuse ;  /* 0x0000000800137213 */ /* 0x0a0fe40000000000 */
[----:B------:R-:W-:Y:S02]  /*2e00*/  LOP3.LUT R17, R17, R8, RZ, 0x3c, !PT ;  /* 0x0000000811117212 */ /* 0x000fe400078e3cff */
[----:B------:R-:W0:Y:S02]  /*2e10*/  I2F.RP R14, R19 ;  /* 0x00000013000e7306 */ /* 0x000e240000209400 */
[----:B------:R-:W-:-:S06]  /*2e20*/  ISETP.GE.AND P3, PT, R17, RZ, PT ;  /* 0x000000ff1100720c */ /* 0x000fcc0003f66270 */
[----:B0-----:R-:W0:Y:S02]  /*2e30*/  MUFU.RCP R14, R14 ;  /* 0x0000000e000e7308 */ /* 0x001e240000001000 */
[----:B0-----:R-:W-:-:S06]  /*2e40*/  VIADD R16, R14, 0xffffffe ;  /* 0x0ffffffe0e107836 */ /* 0x001fcc0000000000 */
[----:B------:R0:W1:Y:S02]  /*2e50*/  F2I.FTZ.U32.TRUNC.NTZ R7, R16 ;  /* 0x0000001000077305 */ /* 0x000064000021f000 */
[----:B0-----:R-:W-:Y:S01]  /*2e60*/  IMAD.WIDE R16, R5, 0x4, R10 ;  /* 0x0000000405107825 */ /* 0x001fe200078e020a */
[----:B-1----:R-:W-:-:S05]  /*2e70*/  IADD3 R6, PT, PT, RZ, -R7, RZ ;  /* 0x80000007ff067210 */ /* 0x002fca0007ffe0ff */
[----:B------:R-:W2:Y:S01]  /*2e80*/  LDG.E R17, desc[UR4][R16.64] ;  /* 0x0000000410117981 */ /* 0x000ea2000c1e1900 */
        /* <DEDUP_REMOVED lines=17> */
[----:B------:R-:W2:Y:S01]  /*2fa0*/  LDG.E R6, desc[UR4][R6.64] ;  /* 0x0000000406067981 */ /* 0x000ea2000c1e1900 */
[----:B------:R-:W-:-:S04]  /*2fb0*/  IMAD.WIDE R20, R5, 0x4, R12 ;  /* 0x0000000405147825 */ /* 0x000fc800078e020c */
[----:B--2---:R-:W-:-:S05]  /*2fc0*/  FMUL R5, R17, R6 ;  /* 0x0000000611057220 */ /* 0x004fca0000400000 */
[----:B------:R0:W-:Y:S02]  /*2fd0*/  STG.E desc[UR4][R20.64], R5 ;  /* 0x0000000514007986 */ /* 0x0001e4000c101904 */
.L_x_44:
[----:B------:R-:W-:Y:S05]  /*2fe0*/  BSYNC.RECONVERGENT B0 ;  /* 0x0000000000007941 */ /* 0x000fea0003800200 */
.L_x_43:
[----:B------:R-:W-:Y:S04]  /*2ff0*/  BSSY.RECONVERGENT B0, `(.L_x_45) ;  /* 0x0000024000007945 */ /* 0x000fe80003800200 */
[----:B------:R-:W-:Y:S05]  /*3000*/  @P0 BRA `(.L_x_46) ;  /* 0x0000000000880947 */ /* 0x000fea0003800000 */
[----:B0-----:R-:W1:Y:S01]  /*3010*/  LDC R5, c[0x0][0x398] ;  /* 0x0000e600ff057b82 */ /* 0x001e620000000800 */
[----:B------:R-:W-:-:S05]  /*3020*/  IMAD.IADD R8, R3, 0x1, R4 ;  /* 0x0000000103087824 */ /* 0x000fca00078e0204 */
[----:B------:R-:W-:Y:S02]  /*3030*/  IABS R20, R8 ;  /* 0x0000000800147213 */ /* 0x000fe40000000000 */
[-C--:B-1234-:R-:W-:Y:S02]  /*3040*/  IABS R17, R5.reuse ;  /* 0x0000000500117213 */ /* 0x09efe40000000000 */
[----:B------:R-:W-:Y:S02]  /*3050*/  LOP3.LUT R8, R8, R5, RZ, 0x3c, !PT ;  /* 0x0000000508087212 */ /* 0x000fe400078e3cff */
[----:B------:R-:W0:Y:S02]  /*3060*/  I2F.RP R14, R17 ;  /* 0x00000011000e7306 */ /* 0x000e240000209400 */
[----:B------:R-:W-:-:S06]  /*3070*/  ISETP.GE.AND P2, PT, R8, RZ, PT ;  /* 0x000000ff0800720c */ /* 0x000fcc0003f46270 */
[----:B0-----:R-:W0:Y:S02]  /*3080*/  MUFU.RCP R14, R14 ;  /* 0x0000000e000e7308 */ /* 0x001e240000001000 */
[----:B0-----:R-:W-:-:S06]  /*3090*/  IADD3 R16, PT, PT, R14, 0xffffffe, RZ ;  /* 0x0ffffffe0e107810 */ /* 0x001fcc0007ffe0ff */
[----:B------:R-:W0:Y:S02]  /*30a0*/  F2I.FTZ.U32.TRUNC.NTZ R7, R16 ;  /* 0x0000001000077305 */ /* 0x000e24000021f000 */
        /* <DEDUP_REMOVED lines=12> */
[----:B------:R-:W-:Y:S01]  /*3170*/  ISETP.GE.U32.AND P0, PT, R6, R17, PT ;  /* 0x000000110600720c */ /* 0x000fe20003f06070 */
[----:B------:R-:W-:Y:S01]  /*3180*/  IMAD.WIDE R16, R4, 0x4, R10 ;  /* 0x0000000404107825 */ /* 0x000fe200078e020a */
[----:B------:R-:W0:Y:S05]  /*3190*/  LDC.64 R6, c[0x0][0x390] ;  /* 0x0000e400ff067b82 */ /* 0x000e2a0000000a00 */
[----:B------:R-:W2:Y:S06]  /*31a0*/  LDG.E R17, desc[UR4][R16.64] ;  /* 0x0000000410117981 */ /* 0x000eac000c1e1900 */
[----:B------:R-:W-:-:S05]  /*31b0*/  @P0 VIADD R14, R14, 0x1 ;  /* 0x000000010e0e0836 */ /* 0x000fca0000000000 */
[----:B------:R-:W-:Y:S02]  /*31c0*/  @!P2 IADD3 R14, PT, PT, -R14, RZ, RZ ;  /* 0x000000ff0e0ea210 */ /* 0x000fe40007ffe1ff */
[----:B------:R-:W-:-:S05]  /*31d0*/  @!P1 LOP3.LUT R14, RZ, R5, RZ, 0x33, !PT ;  /* 0x00000005ff0e9212 */ /* 0x000fca00078e33ff */
[----:B0-----:R-:W-:-:S06]  /*31e0*/  IMAD.WIDE R6, R14, 0x4, R6 ;  /* 0x000000040e067825 */ /* 0x001fcc00078e0206 */
[----:B------:R-:W2:Y:S01]  /*31f0*/  LDG.E R6, desc[UR4][R6.64] ;  /* 0x0000000406067981 */ /* 0x000ea2000c1e1900 */
[----:B------:R-:W-:-:S04]  /*3200*/  IMAD.WIDE R4, R4, 0x4, R12 ;  /* 0x0000000404047825 */ /* 0x000fc800078e020c */
[----:B--2---:R-:W-:-:S05]  /*3210*/  FMUL R19, R17, R6 ;  /* 0x0000000611137220 */ /* 0x004fca0000400000 */
[----:B------:R0:W-:Y:S02]  /*3220*/  STG.E desc[UR4][R4.64], R19 ;  /* 0x0000001304007986 */ /* 0x0001e4000c101904 */
.L_x_46:
[----:B------:R-:W-:Y:S05]  /*3230*/  BSYNC.RECONVERGENT B0 ;  /* 0x0000000000007941 */ /* 0x000fea0003800200 */
.L_x_45:
[----:B------:R-:W-:-:S07]  /*3240*/  VIADD R15, R15, 0x4 ;  /* 0x000000040f0f7836 */ /* 0x000fce0000000000 */
.L_x_38:
[----:B------:R-:W-:-:S13]  /*3250*/  ISETP.NE.AND P0, PT, R18, RZ, PT ;  /* 0x000000ff1200720c */ /* 0x000fda0003f05270 */
[----:B------:R-:W-:Y:S05]  /*3260*/  @!P0 EXIT ;  /* 0x000000000000894d */ /* 0x000fea0003800000 */
[----:B------:R-:W-:-:S13]  /*3270*/  ISETP.NE.AND P0, PT, R18, 0x1, PT ;  /* 0x000000011200780c */ /* 0x000fda0003f05270 */
[----:B------:R-:W-:Y:S05]  /*3280*/  @!P0 BRA `(.L_x_47) ;  /* 0x0000000400408947 */ /* 0x000fea0003800000 */
[----:B0-----:R-:W-:Y:S01]  /*3290*/  IMAD R5, R15, 0x80, R0 ;  /* 0x000000800f057824 */ /* 0x001fe200078e0200 */
[----:B------:R-:W-:Y:S04]  /*32a0*/  BSSY.RECONVERGENT B0, `(.L_x_48) ;  /* 0x0000027000007945 */ /* 0x000fe80003800200 */
[C---:B------:R-:W-:Y:S02]  /*32b0*/  ISETP.GE.AND P0, PT, R5.reuse, R9, PT ;  /* 0x000000090500720c */ /* 0x040fe40003f06270 */
[----:B------:R-:W-:-:S04]  /*32c0*/  IADD3 R4, PT, PT, R5, 0x80, RZ ;  /* 0x0000008005047810 */ /* 0x000fc80007ffe0ff */
[----:B------:R-:W-:-:S07]  /*32d0*/  ISETP.GE.AND P3, PT, R4, R9, PT ;  /* 0x000000090400720c */ /* 0x000fce0003f66270 */
[----:B------:R-:W-:Y:S06]  /*32e0*/  @P0 BRA `(.L_x_49) ;  /* 0x0000000000880947 */ /* 0x000fec0003800000 */
[----:B------:R-:W0:Y:S01]  /*32f0*/  LDC R8, c[0x0][0x398] ;  /* 0x0000e600ff087b82 */ /* 0x000e220000000800 */
[----:B-1234-:R-:W-:-:S04]  /*3300*/  IADD3 R17, PT, PT, R3, R5, RZ ;  /* 0x0000000503117210 */ /* 0x01efc80007ffe0ff */
        /* <DEDUP_REMOVED lines=8> */
[----:B0-----:R-:W-:-:S04]  /*3390*/  IMAD.WIDE R16, R5, 0x4, R10 ;  /* 0x0000000405107825 */ /* 0x001fc800078e020a */
[----:B-1----:R-:W-:Y:S02]  /*33a0*/  IMAD.MOV R6, RZ, RZ, -R7 ;  /* 0x000000ffff067224 */ /* 0x002fe400078e0a07 */
[----:B------:R-:W2:Y:S02]  /*33b0*/  LDG.E R17, desc[UR4][R16.64] ;  /* 0x0000000410117981 */ /* 0x000ea4000c1e1900 */
[----:B------:R-:W-:Y:S02]  /*33c0*/  IMAD R21, R6, R19, RZ ;  /* 0x0000001306157224 */ /* 0x000fe400078e02ff */
[----:B------:R-:W-:-:S04]  /*33d0*/  IMAD.MOV.U32 R6, RZ, RZ, RZ ;  /* 0x000000ffff067224 */ /* 0x000fc800078e00ff */
        /* <DEDUP_REMOVED lines=19> */
.L_x_49:
[----:B------:R-:W-:Y:S05]  /*3510*/  BSYNC.RECONVERGENT B0 ;  /* 0x0000000000007941 */ /* 0x000fea0003800200 */
.L_x_48:
[----:B------:R-:W-:Y:S04]  /*3520*/  BSSY.RECONVERGENT B0, `(.L_x_50) ;  /* 0x0000025000007945 */ /* 0x000fe80003800200 */
[----:B------:R-:W-:Y:S05]  /*3530*/  @P3 BRA `(.L_x_51) ;  /* 0x00000000008c3947 */ /* 0x000fea0003800000 */
[----:B0-----:R-:W1:Y:S01]  /*3540*/  LDC R5, c[0x0][0x398] ;  /* 0x0000e600ff057b82 */ /* 0x001e620000000800 */
[----:B------:R-:W-:Y:S02]  /*3550*/  IMAD.IADD R8, R3, 0x1, R4 ;  /* 0x0000000103087824 */ /* 0x000fe400078e0204 */
[----:B------:R-:W-:-:S03]  /*3560*/  IMAD.MOV.U32 R6, RZ, RZ, RZ ;  /* 0x000000ffff067224 */ /* 0x000fc600078e00ff */
[----:B------:R-:W-:Y:S02]  /*3570*/  IABS R18, R8 ;  /* 0x0000000800127213 */ /* 0x000fe40000000000 */
[-C--:B-1234-:R-:W-:Y:S02]  /*3580*/  IABS R16, R5.reuse ;  /* 0x0000000500107213 */ /* 0x09efe40000000000 */
        /* <DEDUP_REMOVED lines=30> */
.L_x_51:
[----:B------:R-:W-:Y:S05]  /*3770*/  BSYNC.RECONVERGENT B0 ;  /* 0x0000000000007941 */ /* 0x000fea0003800200 */
.L_x_50:
[----:B------:R-:W-:-:S07]  /*3780*/  VIADD R15, R15, 0x2 ;  /* 0x000000020f0f7836 */ /* 0x000fce0000000000 */
.L_x_47:
[----:B------:R-:W-:-:S04]  /*3790*/  LOP3.LUT R2, R2, 0x1, RZ, 0xc0, !PT ;  /* 0x0000000102027812 */ /* 0x000fc800078ec0ff */
[----:B------:R-:W-:-:S13]  /*37a0*/  ISETP.NE.U32.AND P0, PT, R2, 0x1, PT ;  /* 0x000000010200780c */ /* 0x000fda0003f05070 */
[----:B------:R-:W-:Y:S05]  /*37b0*/  @P0 EXIT ;  /* 0x000000000000094d */ /* 0x000fea0003800000 */
[----:B------:R-:W-:-:S05]  /*37c0*/  IMAD R0, R15, 0x80, R0 ;  /* 0x000000800f007824 */ /* 0x000fca00078e0200 */
[----:B------:R-:W-:-:S13]  /*37d0*/  ISETP.GE.AND P0, PT, R0, R9, PT ;  /* 0x000000090000720c */ /* 0x000fda0003f06270 */
[----:B------:R-:W-:Y:S05]  /*37e0*/  @P0 EXIT ;  /* 0x000000000000094d */ /* 0x000fea0003800000 */
[----:B------:R-:W5:Y:S01]  /*37f0*/  LDC R6, c[0x0][0x398] ;  /* 0x0000e600ff067b82 */ /* 0x000f620000000800 */
[----:B0-----:R-:W-:Y:S02]  /*3800*/  HFMA2 R4, -RZ, RZ, 0, 0 ;  /* 0x00000000ff047431 */ /* 0x001fe400000001ff */
[----:B------:R-:W-:Y:S02]  /*3810*/  IMAD.IADD R3, R3, 0x1, R0 ;  /* 0x0000000103037824 */ /* 0x000fe400078e0200 */
[----:B------:R-:W-:Y:S01]  /*3820*/  IMAD.WIDE R10, R0, 0x4, R10 ;  /* 0x00000004000a7825 */ /* 0x000fe200078e020a */
[----:B-----5:R-:W-:-:S04]  /*3830*/  IABS R7, R6 ;  /* 0x0000000600077213 */ /* 0x020fc80000000000 */
[----:B------:R-:W0:Y:S08]  /*3840*/  I2F.RP R8, R7 ;  /* 0x0000000700087306 */ /* 0x000e300000209400 */
[----:B0-----:R-:W0:Y:S02]  /*3850*/  MUFU.RCP R8, R8 ;  /* 0x0000000800087308 */ /* 0x001e240000001000 */
[----:B0-----:R-:W-:-:S06]  /*3860*/  IADD3 R9, PT, PT, R8, 0xffffffe, RZ ;  /* 0x0ffffffe08097810 */ /* 0x001fcc0007ffe0ff */
[----:B------:R-:W0:Y:S02]  /*3870*/  F2I.FTZ.U32.TRUNC.NTZ R5, R9 ;  /* 0x0000000900057305 */ /* 0x000e24000021f000 */
[----:B0-----:R-:W-:-:S04]  /*3880*/  IMAD.MOV R2, RZ, RZ, -R5 ;  /* 0x000000ffff027224 */ /* 0x001fc800078e0a05 */
[----:B------:R-:W-:Y:S01]  /*3890*/  IMAD R15, R2, R7, RZ ;  /* 0x00000007020f7224 */ /* 0x000fe200078e02ff */
[----:B------:R-:W-:-:S03]  /*38a0*/  IABS R2, R3 ;  /* 0x0000000300027213 */ /* 0x000fc60000000000 */
[----:B------:R-:W-:-:S06]  /*38b0*/  IMAD.HI.U32 R15, R5, R15, R4 ;  /* 0x0000000f050f7227 */ /* 0x000fcc00078e0004 */
[----:B------:R-:W-:-:S04]  /*38c0*/  IMAD.HI.U32 R4, R15, R2, RZ ;  /* 0x000000020f047227 */ /* 0x000fc800078e00ff */
[----:B------:R-:W-:-:S04]  /*38d0*/  IMAD.MOV R5, RZ, RZ, -R4 ;  /* 0x000000ffff057224 */ /* 0x000fc800078e0a04 */
[----:B------:R-:W-:Y:S01]  /*38e0*/  IMAD R2, R7, R5, R2 ;  /* 0x0000000507027224 */ /* 0x000fe200078e0202 */
[----:B------:R-:W-:-:S04]  /*38f0*/  LOP3.LUT R5, R3, R6, RZ, 0x3c, !PT ;  /* 0x0000000603057212 */ /* 0x000fc800078e3cff */
[----:B------:R-:W-:Y:S02]  /*3900*/  ISETP.GT.U32.AND P1, PT, R7, R2, PT ;  /* 0x000000020700720c */ /* 0x000fe40003f24070 */
[----:B------:R-:W-:Y:S02]  /*3910*/  ISETP.GE.AND P2, PT, R5, RZ, PT ;  /* 0x000000ff0500720c */ /* 0x000fe40003f46270 */
[----:B------:R-:W5:Y:S09]  /*3920*/  LDG.E R5, desc[UR4][R10.64] ;  /* 0x000000040a057981 */ /* 0x000f72000c1e1900 */
[----:B------:R-:W-:Y:S01]  /*3930*/  @!P1 IMAD.IADD R2, R2, 0x1, -R7 ;  /* 0x0000000102029824 */ /* 0x000fe200078e0a07 */
[----:B------:R-:W-:-:S02]  /*3940*/  @!P1 IADD3 R4, PT, PT, R4, 0x1, RZ ;  /* 0x0000000104049810 */ /* 0x000fc40007ffe0ff */
[----:B------:R-:W-:Y:S02]  /*3950*/  ISETP.NE.AND P1, PT, R6, RZ, PT ;  /* 0x000000ff0600720c */ /* 0x000fe40003f25270 */
[----:B------:R-:W-:Y:S02]  /*3960*/  ISETP.GE.U32.AND P0, PT, R2, R7, PT ;  /* 0x000000070200720c */ /* 0x000fe40003f06070 */
[----:B------:R-:W0:Y:S11]  /*3970*/  LDC.64 R2, c[0x0][0x390] ;  /* 0x0000e400ff027b82 */ /* 0x000e360000000a00 */
[----:B------:R-:W-:-:S04]  /*3980*/  @P0 VIADD R4, R4, 0x1 ;  /* 0x0000000104040836 */ /* 0x000fc80000000000 */
[----:B------:R-:W-:Y:S01]  /*3990*/  @!P2 IMAD.MOV R4, RZ, RZ, -R4 ;  /* 0x000000ffff04a224 */ /* 0x000fe200078e0a04 */
[----:B------:R-:W-:-:S05]  /*39a0*/  @!P1 LOP3.LUT R4, RZ, R6, RZ, 0x33, !PT ;  /* 0x00000006ff049212 */ /* 0x000fca00078e33ff */
[----:B0-----:R-:W-:-:S06]  /*39b0*/  IMAD.WIDE R2, R4, 0x4, R2 ;  /* 0x0000000404027825 */ /* 0x001fcc00078e0202 */
[----:B------:R-:W5:Y:S01]  /*39c0*/  LDG.E R2, desc[UR4][R2.64] ;  /* 0x0000000402027981 */ /* 0x000f62000c1e1900 */
[----:B------:R-:W-:-:S04]  /*39d0*/  IMAD.WIDE R12, R0, 0x4, R12 ;  /* 0x00000004000c7825 */ /* 0x000fc800078e020c */
[----:B-----5:R-:W-:-:S05]  /*39e0*/  FMUL R5, R5, R2 ;  /* 0x0000000205057220 */ /* 0x020fca0000400000 */
[----:B------:R-:W-:Y:S01]  /*39f0*/  STG.E desc[UR4][R12.64], R5 ;  /* 0x000000050c007986 */ /* 0x000fe2000c101904 */
[----:B------:R-:W-:Y:S05]  /*3a00*/  EXIT ;  /* 0x000000000000794d */ /* 0x000fea0003800000 */
.L_x_3:
[----:B------:R-:W-:-:S13]  /*3a10*/  ISETP.GE.AND P0, PT, R7, 0x1, PT ;  /* 0x000000010700780c */ /* 0x000fda0003f06270 */
[----:B------:R-:W-:Y:S05]  /*3a20*/  @!P0 EXIT ;  /* 0x000000000000894d */ /* 0x000fea0003800000 */
[C---:B------:R-:W-:Y:S02]  /*3a30*/  ISETP.GE.U32.AND P0, PT, R7.reuse, 0x8, PT ;  /* 0x000000080700780c */ /* 0x040fe40003f06070 */
[----:B------:R-:W-:Y:S02]  /*3a40*/  LOP3.LUT R2, R7, 0x7, RZ, 0xc0, !PT ;  /* 0x0000000707027812 */ /* 0x000fe400078ec0ff */
[----:B------:R-:W-:-:S09]  /*3a50*/  MOV R5, RZ ;  /* 0x000000ff00057202 */ /* 0x000fd20000000f00 */
[----:B------:R-:W-:Y:S05]  /*3a60*/  @!P0 BRA `(.L_x_52) ;  /* 0x00000014007c8947 */ /* 0x000fea0003800000 */
[----:B------:R-:W0:Y:S01]  /*3a70*/  LDC R5, c[0x0][0x398] ;  /* 0x0000e600ff057b82 */ /* 0x000e220000000800 */
[----:B------:R-:W-:-:S04]  /*3a80*/  IADD3 R20, PT, PT, R3, R0, RZ ;  /* 0x0000000003147210 */ /* 0x000fc80007ffe0ff */
[----:B------:R-:W-:Y:S02]  /*3a90*/  IABS R16, R20 ;  /* 0x0000001400107213 */ /* 0x000fe40000000000 */
[-C--:B0-----:R-:W-:Y:S02]  /*3aa0*/  IABS R4, R5.reuse ;  /* 0x0000000500047213 */ /* 0x081fe40000000000 */
[----:B------:R-:W-:Y:S02]  /*3ab0*/  LOP3.LUT R21, RZ, R5, RZ, 0x33, !PT ;  /* 0x00000005ff157212 */ /* 0x000fe400078e33ff */
[----:B------:R-:W0:Y:S08]  /*3ac0*/  I2F.RP R14, R4 ;  /* 0x00000004000e7306 */ /* 0x000e300000209400 */
[----:B0-----:R-:W0:Y:S02]  /*3ad0*/  MUFU.RCP R14, R14 ;  /* 0x0000000e000e7308 */ /* 0x001e240000001000 */
[----:B0-----:R-:W-:-:S06]  /*3ae0*/  VIADD R8, R14, 0xffffffe ;  /* 0x0ffffffe0e087836 */ /* 0x001fcc0000000000 */
[----:B------:R0:W1:Y:S02]  /*3af0*/  F2I.FTZ.U32.TRUNC.NTZ R9, R8 ;  /* 0x0000000800097305 */ /* 0x000064000021f000 */
[----:B0-----:R-:W-:Y:S02]  /*3b00*/  IMAD.MOV.U32 R8, RZ, RZ, RZ ;  /* 0x000000ffff087224 */ /* 0x001fe400078e00ff */
[----:B-1----:R-:W-:-:S04]  /*3b10*/  IMAD.MOV R15, RZ, RZ, -R9 ;  /* 0x000000ffff0f7224 */ /* 0x002fc800078e0a09 */
[----:B------:R-:W-:-:S04]  /*3b20*/  IMAD R15, R15, R4, RZ ;  /* 0x000000040f0f7224 */ /* 0x000fc800078e02ff */
[----:B------:R-:W-:-:S04]  /*3b30*/  IMAD.HI.U32 R6, R9, R15, R8 ;  /* 0x0000000f09067227 */ /* 0x000fc800078e0008 */
[----:B------:R-:W-:Y:S02]  /*3b40*/  IMAD.MOV.U32 R9, RZ, RZ, R16 ;  /* 0x000000ffff097224 */ /* 0x000fe400078e0010 */
[----:B------:R-:W-:-:S04]  /*3b50*/  IMAD.WIDE.U32 R16, R0, 0x4, R10 ;  /* 0x0000000400107825 */ /* 0x000fc800078e000a */
[----:B------:R-:W-:Y:S02]  /*3b60*/  IMAD.HI.U32 R8, R6, R9, RZ ;  /* 0x0000000906087227 */ /* 0x000fe400078e00ff */
[----:B------:R-:W2:Y:S03]  /*3b70*/  LDG.E R16, desc[UR4][R16.64] ;  /* 0x0000000410107981 */ /* 0x000ea6000c1e1900 */
[----:B------:R-:W-:-:S05]  /*3b80*/  IADD3 R14, PT, PT, -R8, RZ, RZ ;  /* 0x000000ff080e7210 */ /* 0x000fca0007ffe1ff */
[C---:B------:R-:W-:Y:S02]  /*3b90*/  IMAD R9, R4.reuse, R14, R9 ;  /* 0x0000000e04097224 */ /* 0x040fe400078e0209 */
[----:B------:R-:W0:Y:S03]  /*3ba0*/  LDC.64 R14, c[0x0][0x390] ;  /* 0x0000e400ff0e7b82 */ /* 0x000e260000000a00 */
[----:B------:R-:W-:-:S13]  /*3bb0*/  ISETP.GT.U32.AND P0, PT, R4, R9, PT ;  /* 0x000000090400720c */ /* 0x000fda0003f04070 */
[----:B------:R-:W-:Y:S02]  /*3bc0*/  @!P0 IMAD.IADD R9, R9, 0x1, -R4 ;  /* 0x0000000109098824 */ /* 0x000fe400078e0a04 */
[----:B------:R-:W-:Y:S01]  /*3bd0*/  @!P0 VIADD R8, R8, 0x1 ;  /* 0x0000000108088836 */ /* 0x000fe20000000000 */
[----:B------:R-:W-:Y:S02]  /*3be0*/  ISETP.NE.AND P0, PT, R5, RZ, PT ;  /* 0x000000ff0500720c */ /* 0x000fe40003f05270 */
[----:B------:R-:W-:Y:S02]  /*3bf0*/  ISETP.GE.U32.AND P1, PT, R9, R4, PT ;  /* 0x000000040900720c */ /* 0x000fe40003f26070 */
[----:B------:R-:W-:-:S04]  /*3c00*/  LOP3.LUT R9, R20, R5, RZ, 0x3c, !PT ;  /* 0x0000000514097212 */ /* 0x000fc800078e3cff */
[----:B------:R-:W-:-:S07]  /*3c10*/  ISETP.GE.AND P2, PT, R9, RZ, PT ;  /* 0x000000ff0900720c */ /* 0x000fce0003f46270 */
[----:B------:R-:W-:-:S06]  /*3c20*/  @P1 IADD3 R8, PT, PT, R8, 0x1, RZ ;  /* 0x0000000108081810 */ /* 0x000fcc0007ffe0ff */
[----:B------:R-:W-:-:S05]  /*3c30*/  @!P2 IMAD.MOV R8, RZ, RZ, -R8 ;  /* 0x000000ffff08a224 */ /* 0x000fca00078e0a08 */
[----:B------:R-:W-:-:S05]  /*3c40*/  SEL R9, R21, R8, !P0 ;  /* 0x0000000815097207 */ /* 0x000fca0004000000 */
[----:B0-----:R-:W-:-:S06]  /*3c50*/  IMAD.WIDE R8, R9, 0x4, R14 ;  /* 0x0000000409087825 */ /* 0x001fcc00078e020e */
[----:B------:R-:W2:Y:S01]  /*3c60*/  LDG.E R9, desc[UR4][R8.64] ;  /* 0x0000000408097981 */ /* 0x000ea2000c1e1900 */
[----:B------:R-:W-:-:S05]  /*3c70*/  VIADD R18, R20, 0x80 ;  /* 0x0000008014127836 */ /* 0x000fca0000000000 */
[----:B------:R-:W-:-:S05]  /*3c80*/  IABS R23, R18 ;  /* 0x0000001200177213 */ /* 0x000fca0000000000 */
[----:B------:R-:W-:-:S05]  /*3c90*/  IMAD.HI.U32 R19, R6, R23, RZ ;  /* 0x0000001706137227 */ /* 0x000fca00078e00ff */
[----:B------:R-:W-:-:S05]  /*3ca0*/  IADD3 R22, PT, PT, -R19, RZ, RZ ;  /* 0x000000ff13167210 */ /* 0x000fca0007ffe1ff */
[----:B------:R-:W-:-:S05]  /*3cb0*/  IMAD R23, R4, R22, R23 ;  /* 0x0000001604177224 */ /* 0x000fca00078e0217 */
[----:B------:R-:W-:Y:S02]  /*3cc0*/  ISETP.GT.U32.AND P2, PT, R4, R23, PT ;  /* 0x000000170400720c */ /* 0x000fe40003f44070 */
[----:B------:R-:W-:-:S11]  /*3cd0*/  LOP3.LUT R18, R18, R5, RZ, 0x3c, !PT ;  /* 0x0000000512127212 */ /* 0x000fd600078e3cff */
[----:B------:R-:W-:-:S05]  /*3ce0*/  @!P2 IMAD.IADD R23, R23, 0x1, -R4 ;  /* 0x000000011717a824 */ /* 0x000fca00078e0a04 */
[----:B------:R-:W-:Y:S02]  /*3cf0*/  ISETP.GE.U32.AND P1, PT, R23, R4, PT ;  /* 0x000000041700720c */ /* 0x000fe40003f26070 */
[----:B------:R-:W-:Y:S01]  /*3d00*/  ISETP.GE.AND P3, PT, R18, RZ, PT ;  /* 0x000000ff1200720c */ /* 0x000fe20003f66270 */
[----:B------:R-:W-:-:S10]  /*3d10*/  @!P2 VIADD R19, R19, 0x1 ;  /* 0x000000011313a836 */ /* 0x000fd40000000000 */
[----:B------:R-:W-:-:S05]  /*3d20*/  @P1 IADD3 R19, PT, PT, R19, 0x1, RZ ;  /* 0x0000000113131810 */ /* 0x000fca0007ffe0ff */
[----:B------:R-:W-:Y:S02]  /*3d30*/  @!P3 IMAD.MOV R19, RZ, RZ, -R19 ;  /* 0x000000ffff13b224 */ /* 0x000fe400078e0a13 */
[----:B------:R-:W-:-:S03]  /*3d40*/  VIADD R23, R0, 0x80 ;  /* 0x0000008000177836 */ /* 0x000fc60000000000 */
[----:B------:R-:W-:-:S05]  /*3d50*/  SEL R19, R21, R19, !P0 ;  /* 0x0000001315137207 */ /* 0x000fca0004000000 */
[----:B------:R-:W-:-:S04]  /*3d60*/  IMAD.WIDE R18, R19, 0x4, R14 ;  /* 0x0000000413127825 */ /* 0x000fc800078e020e */
[----:B--2---:R-:W-:Y:S01]  /*3d70*/  FMUL R27, R16, R9 ;  /* 0x00000009101b7220 */ /* 0x004fe20000400000 */
[----:B------:R-:W-:-:S04]  /*3d80*/  IMAD.WIDE.U32 R8, R0, 0x4, R12 ;  /* 0x0000000400087825 */ /* 0x000fc800078e000c */
[----:B------:R-:W-:Y:S01]  /*3d90*/  IMAD.WIDE R16, R23, 0x4, R10 ;  /* 0x0000000417107825 */ /* 0x000fe200078e020a */
[----:B------:R0:W-:Y:S04]  /*3da0*/  STG.E desc[UR4][R8.64], R27 ;  /* 0x0000001b08007986 */ /* 0x0001e8000c101904 */
[----:B------:R1:W2:Y:S04]  /*3db0*/  LDG.E R18, desc[UR4][R18.64] ;  /* 0x0000000412127981 */ /* 0x0002a8000c1e1900 */
[----:B------:R-:W2:Y:S01]  /*3dc0*/  LDG.E R25, desc[UR4][R16.64] ;  /* 0x0000000410197981 */ /* 0x000ea2000c1e1900 */
[----:B------:R-:W-:-:S04]  /*3dd0*/  IADD3 R22, PT, PT, R20, 0x100, RZ ;  /* 0x0000010014167810 */ /* 0x000fc80007ffe0ff */
[----:B------:R-:W-:-:S05]  /*3de0*/  IABS R29, R22 ;  /* 0x00000016001d7213 */ /* 0x000fca0000000000 */
[----:B------:R-:W-:-:S04]  /*3df0*/  IMAD.HI.U32 R24, R6, R29, RZ ;  /* 0x0000001d06187227 */ /* 0x000fc800078e00ff */
[----:B------:R-:W-:-:S04]  /*3e00*/  IMAD.MOV R26, RZ, RZ, -R24 ;  /* 0x000000ffff1a7224 */ /* 0x000fc800078e0a18 */
[----:B------:R-:W-:-:S05]  /*3e10*/  IMAD R29, R4, R26, R29 ;  /* 0x0000001a041d7224 */ /* 0x000fca00078e021d */
[----:B------:R-:W-:Y:S02]  /*3e20*/  ISETP.GT.U32.AND P2, PT, R4, R29, PT ;  /* 0x0000001d0400720c */ /* 0x000fe40003f44070 */
[----:B------:R-:W-:-:S11]  /*3e30*/  LOP3.LUT R22, R22, R5, RZ, 0x3c, !PT ;  /* 0x0000000516167212 */ /* 0x000fd600078e3cff */
[----:B------:R-:W-:Y:S01]  /*3e40*/  @!P2 IMAD.IADD R29, R29, 0x1, -R4 ;  /* 0x000000011d1da824 */ /* 0x000fe200078e0a04 */
[----:B------:R-:W-:-:S04]  /*3e50*/  ISETP.GE.AND P3, PT, R22, RZ, PT ;  /* 0x000000ff1600720c */ /* 0x000fc80003f66270 */
[----:B------:R-:W-:Y:S02]  /*3e60*/  ISETP.GE.U32.AND P1, PT, R29, R4, PT ;  /* 0x000000041d00720c */ /* 0x000fe40003f26070 */
[----:B------:R-:W-:-:S11]  /*3e70*/  @!P2 IADD3 R24, PT, PT, R24, 0x1, RZ ;  /* 0x000000011818a810 */ /* 0x000fd60007ffe0ff */
[----:B------:R-:W-:-:S04]  /*3e80*/  @P1 VIADD R24, R24, 0x1 ;  /* 0x0000000118181836 */ /* 0x000fc80000000000 */
[----:B------:R-:W-:-:S05]  /*3e90*/  @!P3 IMAD.MOV R24, RZ, RZ, -R24 ;  /* 0x000000ffff18b224 */ /* 0x000fca00078e0a18 */
[----:B-1----:R-:W-:Y:S01]  /*3ea0*/  SEL R19, R21, R24, !P0 ;  /* 0x0000001815137207 */ /* 0x002fe20004000000 */
[----:B0-----:R-:W-:-:S04]  /*3eb0*/  IMAD.WIDE R8, R23, 0x4, R12 ;  /* 0x0000000417087825 */ /* 0x001fc800078e020c */
[----:B--2---:R-:W-:Y:S01]  /*3ec0*/  FMUL R25, R25, R18 ;  /* 0x0000001219197220 */ /* 0x004fe20000400000 */
[----:B------:R-:W-:-:S04]  /*3ed0*/  IMAD.WIDE R18, R19, 0x4, R14 ;  /* 0x0000000413127825 */ /* 0x000fc800078e020e */
[----:B------:R0:W-:Y:S04]  /*3ee0*/  STG.E desc[UR4][R8.64], R25 ;  /* 0x0000001908007986 */ /* 0x0001e8000c101904 */
[----:B------:R1:W0:Y:S04]  /*3ef0*/  LDG.E R18, desc[UR4][R18.64] ;  /* 0x0000000412127981 */ /* 0x000228000c1e1900 */
[----:B------:R-:W0:Y:S01]  /*3f00*/  LDG.E R23, desc[UR4][R16.64+0x200] ;  /* 0x0002000410177981 */ /* 0x000e22000c1e1900 */
        /* <DEDUP_REMOVED lines=14> */
[----:B0-----:R-:W-:-:S04]  /*3ff0*/  FMUL R25, R23, R18 ;  /* 0x0000001217197220 */ /* 0x001fc80000400000 */
[----:B------:R-:W-:Y:S01]  /*4000*/  IMAD.WIDE R18, R19, 0x4, R14 ;  /* 0x0000000413127825 */ /* 0x000fe200078e020e */
[----:B------:R0:W-:Y:S05]  /*4010*/  STG.E desc[UR4][R8.64+0x200], R25 ;  /* 0x0002001908007986 */ /* 0x0001ea000c101904 */
        /* <DEDUP_REMOVED lines=57> */
[----:B------:R-:W2:Y:S04]  /*43b0*/  LDG.E R18, desc[UR4][R18.64] ;  /* 0x0000000412127981 */ /* 0x000ea8000c1e1900 */
        /* <DEDUP_REMOVED lines=14> */
[----:B------:R-:W-:-:S05]  /*44a0*/  SEL R21, R21, R22, !P0 ;  /* 0x0000001615157207 */ /* 0x000fca0004000000 */
[----:B------:R-:W-:-:S04]  /*44b0*/  IMAD.WIDE R14, R21, 0x4, R14 ;  /* 0x00000004150e7825 */ /* 0x000fc800078e020e */
[----:B--2---:R-:W-:-:S05]  /*44c0*/  FMUL R23, R23, R18 ;  /* 0x0000001217177220 */ /* 0x004fca0000400000 */
[----:B------:R0:W-:Y:S04]  /*44d0*/  STG.E desc[UR4][R8.64+0xa00], R23 ;  /* 0x000a001708007986 */ /* 0x0001e8000c101904 */
[----:B------:R-:W2:Y:S04]  /*44e0*/  LDG.E R16, desc[UR4][R16.64+0xc00] ;  /* 0x000c000410107981 */ /* 0x000ea8000c1e1900 */
[----:B------:R-:W2:Y:S01]  /*44f0*/  LDG.E R15, desc[UR4][R14.64] ;  /* 0x000000040e0f7981 */ /* 0x000ea2000c1e1900 */
[----:B------:R-:W-:-:S04]  /*4500*/  LOP3.LUT R5, R7, 0x7ffffff8, RZ, 0xc0, !PT ;  /* 0x7ffffff807057812 */ /* 0x000fc800078ec0ff */
[----:B------:R-:W-:Y:S01]  /*4510*/  ISETP.NE.AND P0, PT, R5, 0x8, PT ;  /* 0x000000080500780c */ /* 0x000fe20003f05270 */
[----:B--2---:R-:W-:-:S05]  /*4520*/  FMUL R19, R16, R15 ;  /* 0x0000000f10137220 */ /* 0x004fca0000400000 */
[----:B------:R0:W-:Y:S07]  /*4530*/  STG.E desc[UR4][R8.64+0xc00], R19 ;  /* 0x000c001308007986 */ /* 0x0001ee000c101904 */
[----:B------:R-:W-:Y:S05]  /*4540*/  @!P0 BRA `(.L_x_52) ;  /* 0x0000000800c48947 */ /* 0x000fea0003800000 */
[----:B------:R-:W-:-:S07]  /*4550*/  HFMA2 R7, -RZ, RZ, 0, 4.76837158203125e-07 ;  /* 0x00000008ff077431 */ /* 0x000fce00000001ff */
.L_x_53:
[----:B01----:R-:W0:Y:S01]  /*4560*/  LDC R9, c[0x0][0x398] ;  /* 0x0000e600ff097b82 */ /* 0x003e220000000800 */
[----:B------:R-:W-:-:S04]  /*4570*/  IMAD R27, R7, 0x80, R0 ;  /* 0x00000080071b7824 */ /* 0x000fc800078e0200 */
[----:B------:R-:W-:Y:S02]  /*4580*/  IMAD.IADD R8, R3, 0x1, R27 ;  /* 0x0000000103087824 */ /* 0x000fe400078e021b */
[----:B------:R-:W-:-:S03]  /*4590*/  IMAD.WIDE.U32 R16, R27, 0x4, R10 ;  /* 0x000000041b107825 */ /* 0x000fc600078e000a */
[----:B------:R-:W-:-:S03]  /*45a0*/  IABS R15, R8 ;  /* 0x00000008000f7213 */ /* 0x000fc60000000000 */
[----:B------:R1:W2:Y:S02]  /*45b0*/  LDG.E R16, desc[UR4][R16.64] ;  /* 0x0000000410107981 */ /* 0x0002a4000c1e1900 */
[----:B------:R-:W-:-:S05]  /*45c0*/  IMAD.HI.U32 R6, R6, R15, RZ ;  /* 0x0000000f06067227 */ /* 0x000fca00078e00ff */
[----:B------:R-:W-:Y:S02]  /*45d0*/  IADD3 R14, PT, PT, -R6, RZ, RZ ;  /* 0x000000ff060e7210 */ /* 0x000fe40007ffe1ff */
[-C--:B0-----:R-:W-:Y:S02]  /*45e0*/  IABS R23, R9.reuse ;  /* 0x0000000900177213 */ /* 0x081fe40000000000 */
[----:B------:R-:W-:-:S03]  /*45f0*/  LOP3.LUT R22, RZ, R9, RZ, 0x33, !PT ;  /* 0x00000009ff167212 */ /* 0x000fc600078e33ff */
[----:B------:R-:W-:-:S05]  /*4600*/  IMAD R15, R23, R14, R15 ;  /* 0x0000000e170f7224 */ /* 0x000fca00078e020f */
[----:B------:R-:W-:-:S13]  /*4610*/  ISETP.GT.U32.AND P1, PT, R4, R15, PT ;  /* 0x0000000f0400720c */ /* 0x000fda0003f24070 */
[----:B------:R-:W-:Y:S02]  /*4620*/  @!P1 IMAD.IADD R15, R15, 0x1, -R23 ;  /* 0x000000010f0f9824 */ /* 0x000fe400078e0a17 */
[----:B------:R-:W-:-:S03]  /*4630*/  @!P1 VIADD R6, R6, 0x1 ;  /* 0x0000000106069836 */ /* 0x000fc60000000000 */
[----:B------:R-:W-:Y:S02]  /*4640*/  ISETP.GE.U32.AND P0, PT, R15, R4, PT ;  /* 0x000000040f00720c */ /* 0x000fe40003f06070 */
[----:B------:R-:W-:Y:S01]  /*4650*/  LOP3.LUT R4, R8, R9, RZ, 0x3c, !PT ;  /* 0x0000000908047212 */ /* 0x000fe200078e3cff */
[----:B------:R-:W0:Y:S03]  /*4660*/  LDC.64 R14, c[0x0][0x390] ;  /* 0x0000e400ff0e7b82 */ /* 0x000e260000000a00 */
[----:B------:R-:W-:-:S07]  /*4670*/  ISETP.GE.AND P2, PT, R4, RZ, PT ;  /* 0x000000ff0400720c */ /* 0x000fce0003f46270 */
[----:B------:R-:W-:Y:S02]  /*4680*/  @P0 IADD3 R6, PT, PT, R6, 0x1, RZ ;  /* 0x0000000106060810 */ /* 0x000fe40007ffe0ff */
[----:B------:R-:W-:-:S04]  /*4690*/  ISETP.NE.AND P0, PT, R9, RZ, PT ;  /* 0x000000ff0900720c */ /* 0x000fc80003f05270 */
[----:B------:R-:W-:-:S05]  /*46a0*/  @!P2 IMAD.MOV R6, RZ, RZ, -R6 ;  /* 0x000000ffff06a224 */ /* 0x000fca00078e0a06 */
[----:B------:R-:W-:-:S05]  /*46b0*/  SEL R19, R22, R6, !P0 ;  /* 0x0000000616137207 */ /* 0x000fca0004000000 */
[----:B0-----:R-:W-:-:S06]  /*46c0*/  IMAD.WIDE R18, R19, 0x4, R14 ;  /* 0x0000000413127825 */ /* 0x001fcc00078e020e */
[----:B------:R-:W2:Y:S01]  /*46d0*/  LDG.E R19, desc[UR4][R18.64] ;  /* 0x0000000412137981 */ /* 0x000ea2000c1e1900 */
[----:B------:R-:W0:Y:S08]  /*46e0*/  I2F.RP R4, R23 ;  /* 0x0000001700047306 */ /* 0x000e300000209400 */
[----:B0-----:R-:W0:Y:S02]  /*46f0*/  MUFU.RCP R4, R4 ;  /* 0x0000000400047308 */ /* 0x001e240000001000 */
[----:B0-----:R-:W-:-:S06]  /*4700*/  VIADD R20, R4, 0xffffffe ;  /* 0x0ffffffe04147836 */ /* 0x001fcc0000000000 */
[----:B------:R0:W3:Y:S01]  /*4710*/  F2I.FTZ.U32.TRUNC.NTZ R21, R20 ;  /* 0x0000001400157305 */ /* 0x0000e2000021f000 */
[----:B------:R-:W-:-:S05]  /*4720*/  VIADD R24, R8, 0x80 ;  /* 0x0000008008187836 */ /* 0x000fca0000000000 */
[----:B------:R-:W-:Y:S01]  /*4730*/  IABS R26, R24 ;  /* 0x00000018001a7213 */ /* 0x000fe20000000000 */
[----:B0-----:R-:W-:Y:S01]  /*4740*/  IMAD.MOV.U32 R20, RZ, RZ, RZ ;  /* 0x000000ffff147224 */ /* 0x001fe200078e00ff */
[----:B---3--:R-:W-:-:S05]  /*4750*/  IADD3 R6, PT, PT, RZ, -R21, RZ ;  /* 0x80000015ff067210 */ /* 0x008fca0007ffe0ff */
[----:B------:R-:W-:-:S04]  /*4760*/  IMAD R25, R6, R23, RZ ;  /* 0x0000001706197224 */ /* 0x000fc800078e02ff */
[----:B------:R-:W-:Y:S01]  /*4770*/  IMAD.HI.U32 R6, R21, R25, R20 ;  /* 0x0000001915067227 */ /* 0x000fe200078e0014 */
[----:B------:R-:W-:-:S05]  /*4780*/  MOV R21, R26 ;  /* 0x0000001a00157202 */ /* 0x000fca0000000f00 */
[----:B-1----:R-:W-:-:S04]  /*4790*/  IMAD.HI.U32 R17, R6, R21, RZ ;  /* 0x0000001506117227 */ /* 0x002fc800078e00ff */
[----:B------:R-:W-:-:S04]  /*47a0*/  IMAD.MOV R4, RZ, RZ, -R17 ;  /* 0x000000ffff047224 */ /* 0x000fc800078e0a11 */
[----:B------:R-:W-:Y:S02]  /*47b0*/  IMAD R21, R23, R4, R21 ;  /* 0x0000000417157224 */ /* 0x000fe400078e0215 */
[----:B------:R-:W-:-:S05]  /*47c0*/  IMAD.MOV.U32 R4, RZ, RZ, R23 ;  /* 0x000000ffff047224 */ /* 0x000fca00078e0017 */
[----:B------:R-:W-:Y:S02]  /*47d0*/  ISETP.GT.U32.AND P2, PT, R4, R21, PT ;  /* 0x000000150400720c */ /* 0x000fe40003f44070 */
[----:B------:R-:W-:-:S11]  /*47e0*/  LOP3.LUT R24, R24, R9, RZ, 0x3c, !PT ;  /* 0x0000000918187212 */ /* 0x000fd600078e3cff */
[----:B------:R-:W-:-:S04]  /*47f0*/  @!P2 IADD3 R21, PT, PT, R21, -R23, RZ ;  /* 0x800000171515a210 */ /* 0x000fc80007ffe0ff */
[----:B------:R-:W-:Y:S02]  /*4800*/  ISETP.GE.U32.AND P1, PT, R21, R4, PT ;  /* 0x000000041500720c */ /* 0x000fe40003f26070 */
[----:B------:R-:W-:Y:S01]  /*4810*/  ISETP.GE.AND P3, PT, R24, RZ, PT ;  /* 0x000000ff1800720c */ /* 0x000fe20003f66270 */
[----:B------:R-:W-:-:S10]  /*4820*/  @!P2 VIADD R17, R17, 0x1 ;  /* 0x000000011111a836 */ /* 0x000fd40000000000 */
[----:B------:R-:W-:-:S05]  /*4830*/  @P1 VIADD R17, R17, 0x1 ;  /* 0x0000000111111836 */ /* 0x000fca0000000000 */
[----:B------:R-:W-:Y:S01]  /*4840*/  @!P3 IADD3 R17, PT, PT, -R17, RZ, RZ ;  /* 0x000000ff1111b210 */ /* 0x000fe20007ffe1ff */
[----:B------:R-:W-:-:S03]  /*4850*/  VIADD R25, R27, 0x80 ;  /* 0x000000801b197836 */ /* 0x000fc60000000000 */
[----:B------:R-:W-:-:S05]  /*4860*/  SEL R21, R22, R17, !P0 ;  /* 0x0000001116157207 */ /* 0x000fca0004000000 */
[----:B------:R-:W-:-:S04]  /*4870*/  IMAD.WIDE R20, R21, 0x4, R14 ;  /* 0x0000000415147825 */ /* 0x000fc800078e020e */
[----:B--2---:R-:W-:Y:S01]  /*4880*/  FMUL R28, R19, R16 ;  /* 0x00000010131c7220 */ /* 0x004fe20000400000 */
[----:B------:R-:W-:-:S04]  /*4890*/  IMAD.WIDE.U32 R18, R27, 0x4, R12 ;  /* 0x000000041b127825 */ /* 0x000fc800078e000c */
[----:B------:R-:W-:Y:S01]  /*48a0*/  IMAD.WIDE R16, R25, 0x4, R10 ;  /* 0x0000000419107825 */ /* 0x000fe200078e020a */
[----:B------:R0:W-:Y:S04]  /*48b0*/  STG.E desc[UR4][R18.64], R28 ;  /* 0x0000001c12007986 */ /* 0x0001e8000c101904 */
[----:B------:R-:W2:Y:S04]  /*48c0*/  LDG.E R24, desc[UR4][R16.64] ;  /* 0x0000000410187981 */ /* 0x000ea8000c1e1900 */
[----:B------:R1:W2:Y:S01]  /*48d0*/  LDG.E R21, desc[UR4][R20.64] ;  /* 0x0000000414157981 */ /* 0x0002a2000c1e1900 */
[----:B------:R-:W-:-:S05]  /*48e0*/  VIADD R26, R8, 0x100 ;  /* 0x00000100081a7836 */ /* 0x000fca0000000000 */
[----:B------:R-:W-:-:S05]  /*48f0*/  IABS R29, R26 ;  /* 0x0000001a001d7213 */ /* 0x000fca0000000000 */
[----:B------:R-:W-:-:S05]  /*4900*/  IMAD.HI.U32 R27, R6, R29, RZ ;  /* 0x0000001d061b7227 */ /* 0x000fca00078e00ff */
[----:B-1----:R-:W-:-:S05]  /*4910*/  IADD3 R20, PT, PT, -R27, RZ, RZ ;  /* 0x000000ff1b147210 */ /* 0x002fca0007ffe1ff */
        /* <DEDUP_REMOVED lines=8> */
[----:B------:R-:W-:-:S05]  /*49a0*/  @!P3 IMAD.MOV R27, RZ, RZ, -R27 ;  /* 0x000000ffff1bb224 */ /* 0x000fca00078e0a1b */
[----:B------:R-:W-:Y:S01]  /*49b0*/  SEL R27, R22, R27, !P0 ;  /* 0x0000001b161b7207 */ /* 0x000fe20004000000 */
[----:B0-----:R-:W-:-:S04]  /*49c0*/  IMAD.WIDE R18, R25, 0x4, R12 ;  /* 0x0000000419127825 */ /* 0x001fc800078e020c */
[----:B--2---:R-:W-:Y:S01]  /*49d0*/  FMUL R29, R21, R24 ;  /* 0x00000018151d7220 */ /* 0x004fe20000400000 */
[----:B------:R-:W-:-:S04]  /*49e0*/  IMAD.WIDE R20, R27, 0x4, R14 ;  /* 0x000000041b147825 */ /* 0x000fc800078e020e */
[----:B------:R0:W-:Y:S04]  /*49f0*/  STG.E desc[UR4][R18.64], R29 ;  /* 0x0000001d12007986 */ /* 0x0001e8000c101904 */
[----:B------:R-:W0:Y:S04]  /*4a00*/  LDG.E R21, desc[UR4][R20.64] ;  /* 0x0000000414157981 */ /* 0x000e28000c1e1900 */
[----:B------:R-:W0:Y:S01]  /*4a10*/  LDG.E R24, desc[UR4][R16.64+0x200] ;  /* 0x0002000410187981 */ /* 0x000e22000c1e1900 */
[----:B------:R-:W-:-:S05]  /*4a20*/  VIADD R26, R8, 0x180 ;  /* 0x00000180081a7836 */ /* 0x000fca0000000000 */
[----:B------:R-:W-:Y:S02]  /*4a30*/  IABS R27, R26 ;  /* 0x0000001a001b7213 */ /* 0x000fe40000000000 */
[----:B------:R-:W-:-:S03]  /*4a40*/  LOP3.LUT R26, R26, R9, RZ, 0x3c, !PT ;  /* 0x000000091a1a7212 */ /* 0x000fc600078e3cff */
[----:B------:R-:W-:Y:S01]  /*4a50*/  IMAD.HI.U32 R25, R6, R27, RZ ;  /* 0x0000001b06197227 */ /* 0x000fe200078e00ff */
[----:B------:R-:W-:-:S04]  /*4a60*/  ISETP.GE.AND P3, PT, R26, RZ, PT ;  /* 0x000000ff1a00720c */ /* 0x000fc80003f66270 */
[----:B------:R-:W-:-:S05]  /*4a70*/  IADD3 R26, PT, PT, -R25, RZ, RZ ;  /* 0x000000ff191a7210 */ /* 0x000fca0007ffe1ff */
[----:B------:R-:W-:-:S05]  /*4a80*/  IMAD R27, R23, R26, R27 ;  /* 0x0000001a171b7224 */ /* 0x000fca00078e021b */
[----:B------:R-:W-:-:S13]  /*4a90*/  ISETP.GT.U32.AND P2, PT, R4, R27, PT ;  /* 0x0000001b0400720c */ /* 0x000fda0003f44070 */
[----:B------:R-:W-:-:S05]  /*4aa0*/  @!P2 IMAD.IADD R27, R27, 0x1, -R23 ;  /* 0x000000011b1ba824 */ /* 0x000fca00078e0a17 */
[----:B------:R-:W-:Y:S01]  /*4ab0*/  ISETP.GE.U32.AND P1, PT, R27, R4, PT ;  /* 0x000000041b00720c */ /* 0x000fe20003f26070 */
[----:B------:R-:W-:-:S12]  /*4ac0*/  @!P2 VIADD R25, R25, 0x1 ;  /* 0x000000011919a836 */ /* 0x000fd80000000000 */
[----:B------:R-:W-:-:S05]  /*4ad0*/  @P1 IADD3 R25, PT, PT, R25, 0x1, RZ ;  /* 0x0000000119191810 */ /* 0x000fca0007ffe0ff */
[----:B------:R-:W-:-:S05]  /*4ae0*/  @!P3 IMAD.MOV R25, RZ, RZ, -R25 ;  /* 0x000000ffff19b224 */ /* 0x000fca00078e0a19 */
[----:B------:R-:W-:Y:S01]  /*4af0*/  SEL R25, R22, R25, !P0 ;  /* 0x0000001916197207 */ /* 0x000fe20004000000 */
[----:B0-----:R-:W-:-:S04]  /*4b00*/  FMUL R29, R21, R24 ;  /* 0x00000018151d7220 */ /* 0x001fc80000400000 */
[----:B------:R-:W-:Y:S01]  /*4b10*/  IMAD.WIDE R20, R25, 0x4, R14 ;  /* 0x0000000419147825 */ /* 0x000fe200078e020e */
[----:B------:R0:W-:Y:S05]  /*4b20*/  STG.E desc[UR4][R18.64+0x200], R29 ;  /* 0x0002001d12007986 */ /* 0x0001ea000c101904 */
        /* <DEDUP_REMOVED lines=30> */
[----:B------:R-:W-:Y:S02]  /*4d10*/  ISETP.GE.U32.AND P1, PT, R27, R4, PT ;  /* 0x000000041b00720c */ /* 0x000fe40003f26070 */
[----:B------:R-:W-:-:S11]  /*4d20*/  @!P2 IADD3 R25, PT, PT, R25, 0x1, RZ ;  /* 0x000000011919a810 */ /* 0x000fd60007ffe0ff */
[----:B------:R-:W-:-:S05]  /*4d30*/  @P1 VIADD R25, R25, 0x1 ;  /* 0x0000000119191836 */ /* 0x000fca0000000000 */
[----:B------:R-:W-:-:S04]  /*4d40*/  @!P3 IADD3 R25, PT, PT, -R25, RZ, RZ ;  /* 0x000000ff1919b210 */ /* 0x000fc80007ffe1ff */
        /* <DEDUP_REMOVED lines=23> */
[----:B------:R-:W2:Y:S04]  /*4ec0*/  LDG.E R21, desc[UR4][R20.64] ;  /* 0x0000000414157981 */ /* 0x000ea8000c1e1900 */
        /* <DEDUP_REMOVED lines=10> */
[----:B------:R-:W-:Y:S02]  /*4f70*/  ISETP.GE.AND P3, PT, R8, RZ, PT ;  /* 0x000000ff0800720c */ /* 0x000fe40003f66270 */
[----:B------:R-:W-:-:S09]  /*4f80*/  @!P2 IADD3 R25, PT, PT, R25, 0x1, RZ ;  /* 0x000000011919a810 */ /* 0x000fd20007ffe0ff */
[----:B------:R-:W-:-:S05]  /*4f90*/  @P1 VIADD R25, R25, 0x1 ;  /* 0x0000000119191836 */ /* 0x000fca0000000000 */
[----:B------:R-:W-:-:S04]  /*4fa0*/  @!P3 IADD3 R25, PT, PT, -R25, RZ, RZ ;  /* 0x000000ff1919b210 */ /* 0x000fc80007ffe1ff */
[----:B------:R-:W-:-:S05]  /*4fb0*/  SEL R9, R22, R25, !P0 ;  /* 0x0000001916097207 */ /* 0x000fca0004000000 */
[----:B------:R-:W-:-:S04]  /*4fc0*/  IMAD.WIDE R14, R9, 0x4, R14 ;  /* 0x00000004090e7825 */ /* 0x000fc800078e020e */
[----:B--2---:R-:W-:-:S05]  /*4fd0*/  FMUL R21, R21, R24 ;  /* 0x0000001815157220 */ /* 0x004fca0000400000 */
[----:B------:R1:W-:Y:S04]  /*4fe0*/  STG.E desc[UR4][R18.64+0xa00], R21 ;  /* 0x000a001512007986 */ /* 0x0003e8000c101904 */
[----:B------:R-:W2:Y:S04]  /*4ff0*/  LDG.E R9, desc[UR4][R16.64+0xc00] ;  /* 0x000c000410097981 */ /* 0x000ea8000c1e1900 */
[----:B------:R-:W2:Y:S01]  /*5000*/  LDG.E R14, desc[UR4][R14.64] ;  /* 0x000000040e0e7981 */ /* 0x000ea2000c1e1900 */
[----:B------:R-:W-:-:S05]  /*5010*/  VIADD R7, R7, 0x8 ;  /* 0x0000000807077836 */ /* 0x000fca0000000000 */
[----:B------:R-:W-:Y:S01]  /*5020*/  ISETP.NE.AND P0, PT, R7, R5, PT ;  /* 0x000000050700720c */ /* 0x000fe20003f05270 */
[----:B--2---:R-:W-:-:S05]  /*5030*/  FMUL R9, R14, R9 ;  /* 0x000000090e097220 */ /* 0x004fca0000400000 */
[----:B------:R1:W-:Y:S07]  /*5040*/  STG.E desc[UR4][R18.64+0xc00], R9 ;  /* 0x000c000912007986 */ /* 0x0003ee000c101904 */
[----:B------:R-:W-:Y:S05]  /*5050*/  @P0 BRA `(.L_x_53) ;  /* 0xfffffff400400947 */ /* 0x000fea000383ffff */
.L_x_52:
[----:B------:R-:W-:-:S13]  /*5060*/  ISETP.NE.AND P0, PT, R2, RZ, PT ;  /* 0x000000ff0200720c */ /* 0x000fda0003f05270 */
[----:B------:R-:W-:Y:S05]  /*5070*/  @!P0 EXIT ;  /* 0x000000000000894d */ /* 0x000fea0003800000 */
[----:B------:R-:W2:Y:S01]  /*5080*/  LDC R4, c[0x0][0x388] ;  /* 0x0000e200ff047b82 */ /* 0x000ea20000000800 */
[----:B------:R-:W-:Y:S02]  /*5090*/  ISETP.GE.U32.AND P1, PT, R2, 0x4, PT ;  /* 0x000000040200780c */ /* 0x000fe40003f26070 */
[----:B--2---:R-:W-:-:S04]  /*50a0*/  LOP3.LUT R22, R4, 0x3, RZ, 0xc0, !PT ;  /* 0x0000000304167812 */ /* 0x004fc800078ec0ff */
[----:B------:R-:W-:-:S07]  /*50b0*/  ISETP.NE.AND P0, PT, R22, RZ, PT ;  /* 0x000000ff1600720c */ /* 0x000fce0003f05270 */
[----:B------:R-:W-:Y:S06]  /*50c0*/  @!P1 BRA `(.L_x_54) ;  /* 0x0000000400789947 */ /* 0x000fec0003800000 */
[----:B------:R-:W2:Y:S01]  /*50d0*/  LDC R2, c[0x0][0x398] ;  /* 0x0000e600ff027b82 */ /* 0x000ea20000000800 */
[----:B------:R-:W-:-:S05]  /*50e0*/  LEA R17, R5, R0, 0x7 ;  /* 0x0000000005117211 */ /* 0x000fca00078e38ff */
[----:B01----:R-:W-:-:S05]  /*50f0*/  IMAD.IADD R19, R3, 0x1, R17 ;  /* 0x0000000103137824 */ /* 0x003fca00078e0211 */
[----:B------:R-:W-:Y:S02]  /*5100*/  IABS R14, R19 ;  /* 0x00000013000e7213 */ /* 0x000fe40000000000 */
[-C--:B--2---:R-:W-:Y:S02]  /*5110*/  IABS R21, R2.reuse ;  /* 0x0000000200157213 */ /* 0x084fe40000000000 */
[----:B------:R-:W-:Y:S02]  /*5120*/  LOP3.LUT R18, RZ, R2, RZ, 0x33, !PT ;  /* 0x00000002ff127212 */ /* 0x000fe400078e33ff */
[----:B------:R-:W0:Y:S08]  /*5130*/  I2F.RP R8, R21 ;  /* 0x0000001500087306 */ /* 0x000e300000209400 */
[----:B0-----:R-:W0:Y:S02]  /*5140*/  MUFU.RCP R8, R8 ;  /* 0x0000000800087308 */ /* 0x001e240000001000 */
[----:B0-----:R-:W-:-:S06]  /*5150*/  IADD3 R7, PT, PT, R8, 0xffffffe, RZ ;  /* 0x0ffffffe08077810 */ /* 0x001fcc0007ffe0ff */
[----:B------:R-:W0:Y:S02]  /*5160*/  F2I.FTZ.U32.TRUNC.NTZ R7, R7 ;  /* 0x0000000700077305 */ /* 0x000e24000021f000 */
[----:B0-----:R-:W-:-:S04]  /*5170*/  IMAD.MOV R6, RZ, RZ, -R7 ;  /* 0x000000ffff067224 */ /* 0x001fc800078e0a07 */
[----:B------:R-:W-:Y:S01]  /*5180*/  IMAD R9, R6, R21, RZ ;  /* 0x0000001506097224 */ /* 0x000fe200078e02ff */
[----:B------:R-:W-:-:S05]  /*5190*/  MOV R6, RZ ;  /* 0x000000ff00067202 */ /* 0x000fca0000000f00 */
[----:B------:R-:W-:Y:S01]  /*51a0*/  IMAD.HI.U32 R20, R7, R9, R6 ;  /* 0x0000000907147227 */ /* 0x000fe200078e0006 */
[----:B------:R-:W-:-:S03]  /*51b0*/  LOP3.LUT R9, R19, R2, RZ, 0x3c, !PT ;  /* 0x0000000213097212 */ /* 0x000fc600078e3cff */
[----:B------:R-:W-:Y:S01]  /*51c0*/  IMAD.MOV.U32 R6, RZ, RZ, R14 ;  /* 0x000000ffff067224 */ /* 0x000fe200078e000e */
[----:B------:R-:W-:-:S03]  /*51d0*/  ISETP.GE.AND P3, PT, R9, RZ, PT ;  /* 0x000000ff0900720c */ /* 0x000fc60003f66270 */
[----:B------:R-:W-:-:S05]  /*51e0*/  IMAD.HI.U32 R8, R20, R6, RZ ;  /* 0x0000000614087227 */ /* 0x000fca00078e00ff */
[----:B------:R-:W-:-:S05]  /*51f0*/  IADD3 R7, PT, PT, -R8, RZ, RZ ;  /* 0x000000ff08077210 */ /* 0x000fca0007ffe1ff */
[----:B------:R-:W-:-:S05]  /*5200*/  IMAD R6, R21, R7, R6 ;  /* 0x0000000715067224 */ /* 0x000fca00078e0206 */
[----:B------:R-:W-:-:S13]  /*5210*/  ISETP.GT.U32.AND P2, PT, R21, R6, PT ;  /* 0x000000061500720c */ /* 0x000fda0003f44070 */
[----:B------:R-:W-:Y:S01]  /*5220*/  @!P2 IMAD.IADD R6, R6, 0x1, -R21 ;  /* 0x000000010606a824 */ /* 0x000fe200078e0a15 */
[----:B------:R-:W-:-:S04]  /*5230*/  @!P2 IADD3 R8, PT, PT, R8, 0x1, RZ ;  /* 0x000000010808a810 */ /* 0x000fc80007ffe0ff */
[----:B------:R-:W-:Y:S02]  /*5240*/  ISETP.GE.U32.AND P1, PT, R6, R21, PT ;  /* 0x000000150600720c */ /* 0x000fe40003f26070 */
[----:B------:R-:W0:Y:S11]  /*5250*/  LDC.64 R6, c[0x0][0x390] ;  /* 0x0000e400ff067b82 */ /* 0x000e360000000a00 */
[----:B------:R-:W-:Y:S01]  /*5260*/  @P1 VIADD R8, R8, 0x1 ;  /* 0x0000000108081836 */ /* 0x000fe20000000000 */
[----:B------:R-:W-:-:S04]  /*5270*/  ISETP.NE.AND P1, PT, R2, RZ, PT ;  /* 0x000000ff0200720c */ /* 0x000fc80003f25270 */
[----:B------:R-:W-:-:S04]  /*5280*/  @!P3 IADD3 R8, PT, PT, -R8, RZ, RZ ;  /* 0x000000ff0808b210 */ /* 0x000fc80007ffe1ff */
[----:B------:R-:W-:Y:S01]  /*5290*/  SEL R15, R18, R8, !P1 ;  /* 0x00000008120f7207 */ /* 0x000fe20004800000 */
[----:B------:R-:W-:-:S04]  /*52a0*/  IMAD.WIDE R8, R17, 0x4, R10 ;  /* 0x0000000411087825 */ /* 0x000fc800078e020a */
[----:B0-----:R-:W-:Y:S01]  /*52b0*/  IMAD.WIDE R14, R15, 0x4, R6 ;  /* 0x000000040f0e7825 */ /* 0x001fe200078e0206 */
[----:B------:R-:W2:Y:S04]  /*52c0*/  LDG.E R16, desc[UR4][R8.64] ;  /* 0x0000000408107981 */ /* 0x000ea8000c1e1900 */
[----:B------:R0:W2:Y:S01]  /*52d0*/  LDG.E R23, desc[UR4][R14.64] ;  /* 0x000000040e177981 */ /* 0x0000a2000c1e1900 */
[----:B------:R-:W-:-:S05]  /*52e0*/  VIADD R25, R19, 0x80 ;  /* 0x0000008013197836 */ /* 0x000fca0000000000 */
[----:B------:R-:W-:Y:S02]  /*52f0*/  IABS R26, R25 ;  /* 0x00000019001a7213 */ /* 0x000fe40000000000 */
[----:B------:R-:W-:Y:S01]  /*5300*/  LOP3.LUT R25, R25, R2, RZ, 0x3c, !PT ;  /* 0x0000000219197212 */ /* 0x000fe200078e3cff */
[----:B0-----:R-:W-:-:S03]  /*5310*/  IMAD.WIDE R14, R17, 0x4, R12 ;  /* 0x00000004110e7825 */ /* 0x001fc600078e020c */
[----:B------:R-:W-:Y:S01]  /*5320*/  ISETP.GE.AND P4, PT, R25, RZ, PT ;  /* 0x000000ff1900720c */ /* 0x000fe20003f86270 */
[----:B------:R-:W-:-:S05]  /*5330*/  IMAD.HI.U32 R24, R20, R26, RZ ;  /* 0x0000001a14187227 */ /* 0x000fca00078e00ff */
[----:B------:R-:W-:-:S05]  /*5340*/  IADD3 R27, PT, PT, -R24, RZ, RZ ;  /* 0x000000ff181b7210 */ /* 0x000fca0007ffe1ff */
[----:B------:R-:W-:-:S05]  /*5350*/  IMAD R26, R21, R27, R26 ;  /* 0x0000001b151a7224 */ /* 0x000fca00078e021a */
[----:B------:R-:W-:-:S13]  /*5360*/  ISETP.GT.U32.AND P3, PT, R21, R26, PT ;  /* 0x0000001a1500720c */ /* 0x000fda0003f64070 */
[----:B------:R-:W-:Y:S01]  /*5370*/  @!P3 IMAD.IADD R26, R26, 0x1, -R21 ;  /* 0x000000011a1ab824 */ /* 0x000fe200078e0a15 */
[----:B------:R-:W-:-:S04]  /*5380*/  @!P3 IADD3 R24, PT, PT, R24, 0x1, RZ ;  /* 0x000000011818b810 */ /* 0x000fc80007ffe0ff */
[----:B------:R-:W-:-:S13]  /*5390*/  ISETP.GE.U32.AND P2, PT, R26, R21, PT ;  /* 0x000000151a00720c */ /* 0x000fda0003f46070 */
[----:B------:R-:W-:-:S05]  /*53a0*/  @P2 VIADD R24, R24, 0x1 ;  /* 0x0000000118182836 */ /* 0x000fca0000000000 */
[----:B------:R-:W-:-:S04]  /*53b0*/  @!P4 IADD3 R24, PT, PT, -R24, RZ, RZ ;  /* 0x000000ff1818c210 */ /* 0x000fc80007ffe1ff */
[----:B------:R-:W-:Y:S01]  /*53c0*/  SEL R27, R18, R24, !P1 ;  /* 0x00000018121b7207 */ /* 0x000fe20004800000 */
[----:B--2---:R-:W-:-:S04]  /*53d0*/  FMUL R25, R16, R23 ;  /* 0x0000001710197220 */ /* 0x004fc80000400000 */
[----:B------:R-:W-:Y:S01]  /*53e0*/  IMAD.WIDE R16, R27, 0x4, R6 ;  /* 0x000000041b107825 */ /* 0x000fe200078e0206 */
[----:B------:R0:W-:Y:S05]  /*53f0*/  STG.E desc[UR4][R14.64], R25 ;  /* 0x000000190e007986 */ /* 0x0001ea000c101904 */
[----:B------:R1:W0:Y:S04]  /*5400*/  LDG.E R16, desc[UR4][R16.64] ;  /* 0x0000000410107981 */ /* 0x000228000c1e1900 */
        /* <DEDUP_REMOVED lines=14> */
[----:B-1----:R-:W-:Y:S01]  /*54f0*/  SEL R17, R18, R24, !P1 ;  /* 0x0000001812117207 */ /* 0x002fe20004800000 */
[----:B0-----:R-:W-:-:S04]  /*5500*/  FMUL R25, R23, R16 ;  /* 0x0000001017197220 */ /* 0x001fc80000400000 */
[----:B------:R-:W-:Y:S01]  /*5510*/  IMAD.WIDE R16, R17, 0x4, R6 ;  /* 0x0000000411107825 */ /* 0x000fe200078e0206 */
[----:B------:R2:W-:Y:S05]  /*5520*/  STG.E desc[UR4][R14.64+0x200], R25 ;  /* 0x000200190e007986 */ /* 0x0005ea000c101904 */
[----:B------:R0:W3:Y:S04]  /*5530*/  LDG.E R16, desc[UR4][R16.64] ;  /* 0x0000000410107981 */ /* 0x0000e8000c1e1900 */
[----:B------:R-:W3:Y:S01]  /*5540*/  LDG.E R23, desc[UR4][R8.64+0x400] ;  /* 0x0004000408177981 */ /* 0x000ee2000c1e1900 */
        /* <DEDUP_REMOVED lines=13> */
[----:B0-----:R-:W-:-:S05]  /*5620*/  SEL R17, R18, R20, !P1 ;  /* 0x0000001412117207 */ /* 0x001fca0004800000 */
[----:B------:R-:W-:-:S04]  /*5630*/  IMAD.WIDE R6, R17, 0x4, R6 ;  /* 0x0000000411067825 */ /* 0x000fc800078e0206 */
[----:B---3--:R-:W-:-:S05]  /*5640*/  FMUL R23, R23, R16 ;  /* 0x0000001017177220 */ /* 0x008fca0000400000 */
[----:B------:R2:W-:Y:S04]  /*5650*/  STG.E desc[UR4][R14.64+0x400], R23 ;  /* 0x000400170e007986 */ /* 0x0005e8000c101904 */
[----:B------:R-:W3:Y:S04]  /*5660*/  LDG.E R17, desc[UR4][R8.64+0x600] ;  /* 0x0006000408117981 */ /* 0x000ee8000c1e1900 */
[----:B------:R-:W3:Y:S01]  /*5670*/  LDG.E R6, desc[UR4][R6.64] ;  /* 0x0000000406067981 */ /* 0x000ee2000c1e1900 */
[----:B------:R-:W-:Y:S02]  /*5680*/  VIADD R5, R5, 0x4 ;  /* 0x0000000405057836 */ /* 0x000fe40000000000 */
[----:B---3--:R-:W-:-:S05]  /*5690*/  FMUL R17, R17, R6 ;  /* 0x0000000611117220 */ /* 0x008fca0000400000 */
[----:B------:R2:W-:Y:S02]  /*56a0*/  STG.E desc[UR4][R14.64+0x600], R17 ;  /* 0x000600110e007986 */ /* 0x0005e4000c101904 */
.L_x_54:
[----:B------:R-:W-:Y:S05]  /*56b0*/  @!P0 EXIT ;  /* 0x000000000000894d */ /* 0x000fea0003800000 */
[----:B------:R-:W-:Y:S02]  /*56c0*/  ISETP.NE.AND P1, PT, R22, 0x1, PT ;  /* 0x000000011600780c */ /* 0x000fe40003f25270 */
[----:B------:R-:W-:-:S04]  /*56d0*/  LOP3.LUT R4, R4, 0x1, RZ, 0xc0, !PT ;  /* 0x0000000104047812 */ /* 0x000fc800078ec0ff */
[----:B------:R-:W-:-:S07]  /*56e0*/  ISETP.NE.U32.AND P0, PT, R4, 0x1, PT ;  /* 0x000000010400780c */ /* 0x000fce0003f05070 */
[----:B------:R-:W-:Y:S06]  /*56f0*/  @!P1 BRA `(.L_x_55) ;  /* 0x0000000000e09947 */ /* 0x000fec0003800000 */
[----:B------:R-:W3:Y:S01]  /*5700*/  LDC R2, c[0x0][0x398] ;  /* 0x0000e600ff027b82 */ /* 0x000ee20000000800 */
[----:B--2---:R-:W-:Y:S01]  /*5710*/  LEA R17, R5, R0, 0x7 ;  /* 0x0000000005117211 */ /* 0x004fe200078e38ff */
[----:B------:R-:W-:-:S04]  /*5720*/  HFMA2 R20, -RZ, RZ, 0, 0 ;  /* 0x00000000ff147431 */ /* 0x000fc800000001ff */
[----:B01----:R-:W-:-:S05]  /*5730*/  IMAD.IADD R19, R3, 0x1, R17 ;  /* 0x0000000103137824 */ /* 0x003fca00078e0211 */
[----:B------:R-:W-:Y:S02]  /*5740*/  IABS R8, R19 ;  /* 0x0000001300087213 */ /* 0x000fe40000000000 */
[-C--:B---3--:R-:W-:Y:S02]  /*5750*/  IABS R4, R2.reuse ;  /* 0x0000000200047213 */ /* 0x088fe40000000000 */
[-C--:B------:R-:W-:Y:S02]  /*5760*/  LOP3.LUT R9, R19, R2.reuse, RZ, 0x3c, !PT ;  /* 0x0000000213097212 */ /* 0x080fe400078e3cff */
[----:B------:R-:W0:Y:S01]  /*5770*/  I2F.RP R6, R4 ;  /* 0x0000000400067306 */ /* 0x000e220000209400 */
[----:B------:R-:W-:Y:S02]  /*5780*/  ISETP.NE.AND P4, PT, R2, RZ, PT ;  /* 0x000000ff0200720c */ /* 0x000fe40003f85270 */
[----:B------:R-:W-:Y:S02]  /*5790*/  ISETP.GE.AND P3, PT, R9, RZ, PT ;  /* 0x000000ff0900720c */ /* 0x000fe40003f66270 */
[----:B------:R-:W-:-:S03]  /*57a0*/  LOP3.LUT R18, RZ, R2, RZ, 0x33, !PT ;  /* 0x00000002ff127212 */ /* 0x000fc600078e33ff */
[----:B0-----:R-:W0:Y:S02]  /*57b0*/  MUFU.RCP R6, R6 ;  /* 0x0000000600067308 */ /* 0x001e240000001000 */
[----:B0-----:R-:W-:-:S06]  /*57c0*/  IADD3 R21, PT, PT, R6, 0xffffffe, RZ ;  /* 0x0ffffffe06157810 */ /* 0x001fcc0007ffe0ff */
        /* <DEDUP_REMOVED lines=13> */
[----:B------:R-:W-:-:S05]  /*58a0*/  @P1 VIADD R8, R8, 0x1 ;  /* 0x0000000108081836 */ /* 0x000fca0000000000 */
        /* <DEDUP_REMOVED lines=26> */
[----:B------:R-:W-:Y:S02]  /*5a50*/  VIADD R5, R5, 0x2 ;  /* 0x0000000205057836 */ /* 0x000fe40000000000 */
[----:B--2---:R-:W-:-:S05]  /*5a60*/  FMUL R17, R17, R6 ;  /* 0x0000000611117220 */ /* 0x004fca0000400000 */
[----:B------:R3:W-:Y:S02]  /*5a70*/  STG.E desc[UR4][R14.64+0x200], R17 ;  /* 0x000200110e007986 */ /* 0x0007e4000c101904 */
.L_x_55:
[----:B------:R-:W-:Y:S05]  /*5a80*/  @P0 EXIT ;  /* 0x000000000000094d */ /* 0x000fea0003800000 */
[----:B------:R-:W0:Y:S01]  /*5a90*/  LDC R2, c[0x0][0x398] ;  /* 0x0000e600ff027b82 */ /* 0x000e220000000800 */
[----:B------:R-:W-:-:S04]  /*5aa0*/  LEA R5, R5, R0, 0x7 ;  /* 0x0000000005057211 */ /* 0x000fc800078e38ff */
[----:B------:R-:W-:Y:S01]  /*5ab0*/  IADD3 R3, PT, PT, R3, R5, RZ ;  /* 0x0000000503037210 */ /* 0x000fe20007ffe0ff */
[----:B------:R-:W-:-:S06]  /*5ac0*/  IMAD.WIDE R10, R5, 0x4, R10 ;  /* 0x00000004050a7825 */ /* 0x000fcc00078e020a */
[----:B------:R-:W4:Y:S01]  /*5ad0*/  LDG.E R11, desc[UR4][R10.64] ;  /* 0x000000040a0b7981 */ /* 0x000f22000c1e1900 */
[----:B01----:R-:W-:-:S04]  /*5ae0*/  IABS R9, R2 ;  /* 0x0000000200097213 */ /* 0x003fc80000000000 */
[----:B------:R-:W0:Y:S08]  /*5af0*/  I2F.RP R4, R9 ;  /* 0x0000000900047306 */ /* 0x000e300000209400 */
[----:B0-----:R-:W0:Y:S02]  /*5b00*/  MUFU.RCP R4, R4 ;  /* 0x0000000400047308 */ /* 0x001e240000001000 */
[----:B0-----:R-:W-:-:S02]  /*5b10*/  IADD3 R6, PT, PT, R4, 0xffffffe, RZ ;  /* 0x0ffffffe04067810 */ /* 0x001fc40007ffe0ff */
[----:B------:R-:W-:-:S04]  /*5b20*/  IABS R4, R3 ;  /* 0x0000000300047213 */ /* 0x000fc80000000000 */
[----:B------:R0:W1:Y:S01]  /*5b30*/  F2I.FTZ.U32.TRUNC.NTZ R7, R6 ;  /* 0x0000000600077305 */ /* 0x000062000021f000 */
[----:B------:R-:W-:-:S04]  /*5b40*/  LOP3.LUT R3, R3, R2, RZ, 0x3c, !PT ;  /* 0x0000000203037212 */ /* 0x000fc800078e3cff */
[----:B------:R-:W-:Y:S01]  /*5b50*/  ISETP.GE.AND P2, PT, R3, RZ, PT ;  /* 0x000000ff0300720c */ /* 0x000fe20003f46270 */
[----:B0-----:R-:W-:Y:S02]  /*5b60*/  IMAD.MOV.U32 R6, RZ, RZ, RZ ;  /* 0x000000ffff067224 */ /* 0x001fe400078e00ff */
[----:B-1----:R-:W-:-:S04]  /*5b70*/  IMAD.MOV R8, RZ, RZ, -R7 ;  /* 0x000000ffff087224 */ /* 0x002fc800078e0a07 */
[----:B------:R-:W-:-:S04]  /*5b80*/  IMAD.MOV.U32 R0, RZ, RZ, R8 ;  /* 0x000000ffff007224 */ /* 0x000fc800078e0008 */
[----:B--23--:R-:W-:-:S04]  /*5b90*/  IMAD R15, R0, R9, RZ ;  /* 0x00000009000f7224 */ /* 0x00cfc800078e02ff */
[----:B------:R-:W-:-:S06]  /*5ba0*/  IMAD.HI.U32 R15, R7, R15, R6 ;  /* 0x0000000f070f7227 */ /* 0x000fcc00078e0006 */
[----:B------:R-:W-:-:S05]  /*5bb0*/  IMAD.HI.U32 R0, R15, R4, RZ ;  /* 0x000000040f007227 */ /* 0x000fca00078e00ff */
[----:B------:R-:W-:-:S05]  /*5bc0*/  IADD3 R7, PT, PT, -R0, RZ, RZ ;  /* 0x000000ff00077210 */ /* 0x000fca0007ffe1ff */
[C---:B------:R-:W-:Y:S02]  /*5bd0*/  IMAD R4, R9.reuse, R7, R4 ;  /* 0x0000000709047224 */ /* 0x040fe400078e0204 */
[----:B------:R-:W0:Y:S03]  /*5be0*/  LDC.64 R6, c[0x0][0x390] ;  /* 0x0000e400ff067b82 */ /* 0x000e260000000a00 */
[----:B------:R-:W-:-:S13]  /*5bf0*/  ISETP.GT.U32.AND P1, PT, R9, R4, PT ;  /* 0x000000040900720c */ /* 0x000fda0003f24070 */
[----:B------:R-:W-:Y:S01]  /*5c00*/  @!P1 IMAD.IADD R4, R4, 0x1, -R9 ;  /* 0x0000000104049824 */ /* 0x000fe200078e0a09 */
[----:B------:R-:W-:Y:S02]  /*5c10*/  @!P1 IADD3 R0, PT, PT, R0, 0x1, RZ ;  /* 0x0000000100009810 */ /* 0x000fe40007ffe0ff */
[----:B------:R-:W-:Y:S02]  /*5c20*/  ISETP.NE.AND P1, PT, R2, RZ, PT ;  /* 0x000000ff0200720c */ /* 0x000fe40003f25270 */
[----:B------:R-:W-:-:S13]  /*5c30*/  ISETP.GE.U32.AND P0, PT, R4, R9, PT ;  /* 0x000000090400720c */ /* 0x000fda0003f06070 */
[----:B------:R-:W-:-:S05]  /*5c40*/  @P0 VIADD R0, R0, 0x1 ;  /* 0x0000000100000836 */ /* 0x000fca0000000000 */
[----:B------:R-:W-:Y:S02]  /*5c50*/  @!P2 IADD3 R0, PT, PT, -R0, RZ, RZ ;  /* 0x000000ff0000a210 */ /* 0x000fe40007ffe1ff */
[----:B------:R-:W-:-:S05]  /*5c60*/  @!P1 LOP3.LUT R0, RZ, R2, RZ, 0x33, !PT ;  /* 0x00000002ff009212 */ /* 0x000fca00078e33ff */
[----:B0-----:R-:W-:-:S06]  /*5c70*/  IMAD.WIDE R2, R0, 0x4, R6 ;  /* 0x0000000400027825 */ /* 0x001fcc00078e0206 */
[----:B------:R-:W4:Y:S01]  /*5c80*/  LDG.E R2, desc[UR4][R2.64] ;  /* 0x0000000402027981 */ /* 0x000f22000c1e1900 */
[----:B------:R-:W-:-:S04]  /*5c90*/  IMAD.WIDE R12, R5, 0x4, R12 ;  /* 0x00000004050c7825 */ /* 0x000fc800078e020c */
[----:B----4-:R-:W-:-:S05]  /*5ca0*/  FMUL R5, R11, R2 ;  /* 0x000000020b057220 */ /* 0x010fca0000400000 */
[----:B------:R-:W-:Y:S01]  /*5cb0*/  STG.E desc[UR4][R12.64], R5 ;  /* 0x000000050c007986 */ /* 0x000fe2000c101904 */
[----:B------:R-:W-:Y:S05]  /*5cc0*/  EXIT ;  /* 0x000000000000794d */ /* 0x000fea0003800000 */
.L_x_56:
[----:B------:R-:W-:-:S00]  /*5cd0*/  BRA `(.L_x_56) ;  /* 0xfffffffc00fc7947 */ /* 0x000fc0000383ffff */
[----:B------:R-:W-:-:S00]  /*5ce0*/  NOP ;  /* 0x0000000000007918 */ /* 0x000fc00000000000 */
        /* <DEDUP_REMOVED lines=9> */
.L_x_199:


//--------------------- .text._ZN3cub18CUB_300001_SM_10006detail9transform16transform_kernelINS2_10policy_hubILb1EN4cuda3std3__45tupleIJN6thrust24THRUST_300001_SM_1000_NS6detail15normal_iteratorINSA_10device_ptrIfEEEENSA_17counting_iteratorIiNSA_11use_defaultESH_SH_EEEEEE10policy1000Ei10unprojectySF_JPfSI_EEEvT0_iT1_T2_DpNS2_10kernel_argIT3_EE --------------------------
	.section	.text._ZN3cub18CUB_300001_SM_10006detail9transform16transform_kernelINS2_10policy_hubILb1EN4cuda3std3__45tupleIJN6thrust24THRUST_300001_SM_1000_NS6detail15normal_iteratorINSA_10device_ptrIfEEEENSA_17counting_iteratorIiNSA_11use_defaultESH_SH_EEEEEE10policy1000Ei10unprojectySF_JPfSI_EEEvT0_iT1_T2_DpNS2_10kernel_argIT3_EE,"ax",@progbits
	.align	128
        .global         _ZN3cub18CUB_300001_SM_10006detail9transform16transform_kernelINS2_10policy_hubILb1EN4cuda3std3__45tupleIJN6thrust24THRUST_300001_SM_1000_NS6detail15normal_iteratorINSA_10device_ptrIfEEEENSA_17counting_iteratorIiNSA_11use_defaultESH_SH_EEEEEE10policy1000Ei10unprojectySF_JPfSI_EEEvT0_iT1_T2_DpNS2_10kernel_argIT3_EE
        .type           _ZN3cub18CUB_300001_SM_10006detail9transform16transform_kernelINS2_10policy_hubILb1EN4cuda3std3__45tupleIJN6thrust24THRUST_300001_SM_1000_NS6detail15normal_iteratorINSA_10device_ptrIfEEEENSA_17counting_iteratorIiNSA_11use_defaultESH_SH_EEEEEE10policy1000Ei10unprojectySF_JPfSI_EEEvT0_iT1_T2_DpNS2_10kernel_argIT3_EE,@function
        .size           _ZN3cub18CUB_300001_SM_10006detail9transform16transform_kernelINS2_10policy_hubILb1EN4cuda3std3__45tupleIJN6thrust24THRUST_300001_SM_1000_NS6detail15normal_iteratorINSA_10device_ptrIfEEEENSA_17counting_iteratorIiNSA_11use_defaultESH_SH_EEEEEE10policy1000Ei10unprojectySF_JPfSI_EEEvT0_iT1_T2_DpNS2_10kernel_argIT3_EE,(.L_x_200 - _ZN3cub18CUB_300001_SM_10006detail9transform16transform_kernelINS2_10policy_hubILb1EN4cuda3std3__45tupleIJN6thrust24THRUST_300001_SM_1000_NS6detail15normal_iteratorINSA_10device_ptrIfEEEENSA_17counting_iteratorIiNSA_11use_defaultESH_SH_EEEEEE10policy1000Ei10unprojectySF_JPfSI_EEEvT0_iT1_T2_DpNS2_10kernel_argIT3_EE)
        .other          _ZN3cub18CUB_300001_SM_10006detail9transform16transform_kernelINS2_10policy_hubILb1EN4cuda3std3__45tupleIJN6thrust24THRUST_300001_SM_1000_NS6detail15normal_iteratorINSA_10device_ptrIfEEEENSA_17counting_iteratorIiNSA_11use_defaultESH_SH_EEEEEE10policy1000Ei10unprojectySF_JPfSI_EEEvT0_iT1_T2_DpNS2_10kernel_argIT3_EE,@"STO_CUDA_ENTRY STV_DEFAULT"
_ZN3cub18CUB_300001_SM_10006detail9transform16transform_kernelINS2_10policy_hubILb1EN4cuda3std3__45tupleIJN6thrust24THRUST_300001_SM_1000_NS6detail15normal_iteratorINSA_10device_ptrIfEEEENSA_17counting_iteratorIiNSA_11use_defaultESH_SH_EEEEEE10policy1000Ei10unprojectySF_JPfSI_EEEvT0_iT1_T2_DpNS2_10kernel_argIT3_EE:
.text._ZN3cub18CUB_300001_SM_10006detail9transform16transform_kernelINS2_10policy_hubILb1EN4cuda3std3__45tupleIJN6thrust24THRUST_300001_SM_1000_NS6detail15normal_iteratorINSA_10device_ptrIfEEEENSA_17counting_iteratorIiNSA_11use_defaultESH_SH_EEEEEE10policy1000Ei10unprojectySF_JPfSI_EEEvT0_iT1_T2_DpNS2_10kernel_argIT3_EE:
[----:B------:R-:W-:Y:S08]  /*0000*/  LDC R1, c[0x0][0x37c] ;  /* 0x0000df00ff017b82 */ /* 0x000ff00000000800 */
[----:B------:R-:W0:Y:S01]  /*0010*/  LDC.64 R6, c[0x0][0x380] ;  /* 0x0000e000ff067b82 */ /* 0x000e220000000a00 */
[----:B------:R-:W1:Y:S01]  /*0020*/  S2R R0, SR_TID.X ;  /* 0x0000000000007919 */ /* 0x000e620000002100 */
[----:B------:R-:W2:Y:S01]  /*0030*/  LDCU UR6, c[0x0][0x3b0] ;  /* 0x00007600ff0677ac */ /* 0x000ea20008000800 */
[----:B------:R-:W-:Y:S05]  /*0040*/  BSSY.RECONVERGENT B0, `(.L_x_57) ;  /* 0x0000018000007945 */ /* 0x000fea0003800200 */
[----:B------:R-:W3:Y:S08]  /*0050*/  S2UR UR4, SR_CTAID.X ;  /* 0x00000000000479c3 */ /* 0x000ef00000002500 */
[----:B------:R-:W4:Y:S01]  /*0060*/  LDC.64 R10, c[0x0][0x3a0] ;  /* 0x0000e800ff0a7b82 */ /* 0x000f220000000a00 */
[----:B0-----:R-:W-:-:S07]  /*0070*/  IMAD.SHL.U32 R3, R7, 0x80, RZ ;  /* 0x0000008007037824 */ /* 0x001fce00078e00ff */
[----:B------:R-:W0:Y:S01]  /*0080*/  LDC.64 R12, c[0x0][0x398] ;  /* 0x0000e600ff0c7b82 */ /* 0x000e220000000a00 */
[----:B---3--:R-:W-:Y:S01]  /*0090*/  IMAD R9, R3, UR4, RZ ;  /* 0x0000000403097c24 */ /* 0x008fe2000f8e02ff */
[----:B-1----:R-:W-:Y:S01]  /*00a0*/  SHF.L.U32 R15, R0, 0x7, RZ ;  /* 0x00000007000f7819 */ /* 0x002fe200000006ff */
[----:B------:R-:W1:Y:S02]  /*00b0*/  LDCU.64 UR4, c[0x0][0x358] ;  /* 0x00006b00ff0477ac */ /* 0x000e640008000a00 */
[----:B------:R-:W-:-:S05]  /*00c0*/  IMAD.IADD R6, R6, 0x1, -R9 ;  /* 0x0000000106067824 */ /* 0x000fca00078e0a09 */
[CC--:B------:R-:W-:Y:S02]  /*00d0*/  VIMNMX R2, PT, PT, R3.reuse, R6.reuse, PT ;  /* 0x0000000603027248 */ /* 0x0c0fe40003fe0100 */
[----:B------:R-:W-:Y:S01]  /*00e0*/  ISETP.GT.AND P1, PT, R3, R6, PT ;  /* 0x000000060300720c */ /* 0x000fe20003f24270 */
[----:B--2---:R-:W-:Y:S02]  /*00f0*/  VIADD R3, R9, UR6 ;  /* 0x0000000609037c36 */ /* 0x004fe40008000000 */
[----:B------:R-:W-:-:S05]  /*0100*/  IMAD.SHL.U32 R8, R2, 0x4, RZ ;  /* 0x0000000402087824 */ /* 0x000fca00078e00ff */
[----:B------:R-:W-:-:S13]  /*0110*/  ISETP.GE.AND P0, PT, R15, R8, PT ;  /* 0x000000080f00720c */ /* 0x000fda0003f06270 */
[----:B-1--4-:R-:W-:Y:S05]  /*0120*/  @P0 BRA `(.L_x_58) ;  /* 0x0000000000240947 */ /* 0x012fea0003800000 */
[----:B------:R-:W1:Y:S02]  /*0130*/  LDC.64 R4, c[0x0][0x3a0] ;  /* 0x0000e800ff047b82 */ /* 0x000e640000000a00 */
[----:B-1----:R-:W-:-:S04]  /*0140*/  IMAD.WIDE.U32 R4, R0, 0x80, R4 ;  /* 0x0000008000047825 */ /* 0x002fc800078e0004 */
[----:B------:R-:W-:-:S07]  /*0150*/  IMAD.WIDE R4, R9, 0x4, R4 ;  /* 0x0000000409047825 */ /* 0x000fce00078e0204 */
.L_x_59:
[----:B------:R-:W-:Y:S01]  /*0160*/  IADD3 R15, PT, PT, R15, 0x4000, RZ ;  /* 0x000040000f0f7810 */ /* 0x000fe20007ffe0ff */
[----:B------:R1:W-:Y:S03]  /*0170*/  CCTL.E.PF2 [R4] ;  /* 0x000000000400798f */ /* 0x0003e60000800100 */
[----:B------:R-:W-:Y:S02]  /*0180*/  ISETP.GE.AND P0, PT, R15, R8, PT ;  /* 0x000000080f00720c */ /* 0x000fe40003f06270 */
[----:B-1----:R-:W-:-:S05]  /*0190*/  IADD3 R4, P2, PT, R4, 0x4000, RZ ;  /* 0x0000400004047810 */ /* 0x002fca0007f5e0ff */
[----:B------:R-:W-:-:S06]  /*01a0*/  IMAD.X R5, RZ, RZ, R5, P2 ;  /* 0x000000ffff057224 */ /* 0x000fcc00010e0605 */
[----:B------:R-:W-:Y:S05]  /*01b0*/  @!P0 BRA `(.L_x_59) ;  /* 0xfffffffc00e88947 */ /* 0x000fea000383ffff */
.L_x_58:
[----:B------:R-:W-:Y:S05]  /*01c0*/  BSYNC.RECONVERGENT B0 ;  /* 0x0000000000007941 */ /* 0x000fea0003800200 */
.L_x_57:
[----:B------:R-:W-:-:S04]  /*01d0*/  IMAD.WIDE R10, R9, 0x4, R10 ;  /* 0x00000004090a7825 */ /* 0x000fc800078e020a */
[----:B0-----:R-:W-:Y:S01]  /*01e0*/  IMAD.WIDE R12, R9, 0x4, R12 ;  /* 0x00000004090c7825 */ /* 0x001fe200078e020c */
[----:B------:R-:W-:Y:S06]  /*01f0*/  @P1 BRA `(.L_x_60) ;  /* 0x0000002000b01947 */ /* 0x000fec0003800000 */
[----:B------:R-:W-:-:S13]  /*0200*/  ISETP.GE.AND P0, PT, R7, 0x1, PT ;  /* 0x000000010700780c */ /* 0x000fda0003f06270 */
[----:B------:R-:W-:Y:S05]  /*0210*/  @!P0 EXIT ;  /* 0x000000000000894d */ /* 0x000fea0003800000 */
[C---:B------:R-:W-:Y:S01]  /*0220*/  ISETP.GE.U32.AND P0, PT, R7.reuse, 0x8, PT ;  /* 0x000000080700780c */ /* 0x040fe20003f06070 */
[----:B------:R-:W-:Y:S01]  /*0230*/  IMAD.MOV.U32 R5, RZ, RZ, RZ ;  /* 0x000000ffff057224 */ /* 0x000fe200078e00ff */
[----:B------:R-:W-:-:S11]  /*0240*/  LOP3.LUT R2, R7, 0x7, RZ, 0xc0, !PT ;  /* 0x0000000707027812 */ /* 0x000fd600078ec0ff */
[----:B------:R-:W-:Y:S05]  /*0250*/  @!P0 BRA `(.L_x_61) ;  /* 0x00000014007c8947 */ /* 0x000fea0003800000 */
[----:B------:R-:W0:Y:S01]  /*0260*/  LDC R5, c[0x0][0x390] ;  /* 0x0000e400ff057b82 */ /* 0x000e220000000800 */
[----:B------:R-:W-:-:S05]  /*0270*/  IMAD.IADD R20, R3, 0x1, R0 ;  /* 0x0000000103147824 */ /* 0x000fca00078e0200 */
[----:B------:R-:W-:Y:S02]  /*0280*/  IABS R16, R20 ;  /* 0x0000001400107213 */ /* 0x000fe40000000000 */
[-C--:B0-----:R-:W-:Y:S02]  /*0290*/  IABS R4, R5.reuse ;  /* 0x0000000500047213 */ /* 0x081fe40000000000 */
[----:B------:R-:W-:Y:S02]  /*02a0*/  LOP3.LUT R21, RZ, R5, RZ, 0x33, !PT ;  /* 0x00000005ff157212 */ /* 0x000fe400078e33ff */
[----:B------:R-:W0:Y:S08]  /*02b0*/  I2F.RP R14, R4 ;  /* 0x00000004000e7306 */ /* 0x000e300000209400 */
[----:B0-----:R-:W0:Y:S02]  /*02c0*/  MUFU.RCP R14, R14 ;  /* 0x0000000e000e7308 */ /* 0x001e240000001000 */
[----:B0-----:R-:W-:-:S06]  /*02d0*/  IADD3 R8, PT, PT, R14, 0xffffffe, RZ ;  /* 0x0ffffffe0e087810 */ /* 0x001fcc0007ffe0ff */
[----:B------:R0:W1:Y:S02]  /*02e0*/  F2I.FTZ.U32.TRUNC.NTZ R9, R8 ;  /* 0x0000000800097305 */ /* 0x000064000021f000 */
[----:B0-----:R-:W-:Y:S02]  /*02f0*/  HFMA2 R8, -RZ, RZ, 0, 0 ;  /* 0x00000000ff087431 */ /* 0x001fe400000001ff */
[----:B-1----:R-:W-:-:S04]  /*0300*/  IMAD.MOV R15, RZ, RZ, -R9 ;  /* 0x000000ffff0f7224 */ /* 0x002fc800078e0a09 */
[----:B------:R-:W-:-:S04]  /*0310*/  IMAD R15, R15, R4, RZ ;  /* 0x000000040f0f7224 */ /* 0x000fc800078e02ff */
[----:B------:R-:W-:Y:S01]  /*0320*/  IMAD.HI.U32 R6, R9, R15, R8 ;  /* 0x0000000f09067227 */ /* 0x000fe200078e0008 */
[----:B------:R-:W-:-:S03]  /*0330*/  LOP3.LUT R8, R20, R5, RZ, 0x3c, !PT ;  /* 0x0000000514087212 */ /* 0x000fc600078e3cff */
[----:B------:R-:W-:Y:S01]  /*0340*/  IMAD.MOV.U32 R15, RZ, RZ, R16 ;  /* 0x000000ffff0f7224 */ /* 0x000fe200078e0010 */
[----:B------:R-:W-:Y:S01]  /*0350*/  ISETP.GE.AND P2, PT, R8, RZ, PT ;  /* 0x000000ff0800720c */ /* 0x000fe20003f46270 */
[----:B------:R-:W-:-:S04]  /*0360*/  IMAD.WIDE.U32 R16, R0, 0x4, R10 ;  /* 0x0000000400107825 */ /* 0x000fc800078e000a */
[----:B------:R-:W-:Y:S02]  /*0370*/  IMAD.HI.U32 R9, R6, R15, RZ ;  /* 0x0000000f06097227 */ /* 0x000fe400078e00ff */
[----:B------:R0:W2:Y:S02]  /*0380*/  LDG.E R16, desc[UR4][R16.64] ;  /* 0x0000000410107981 */ /* 0x0000a4000c1e1900 */
[----:B------:R-:W-:-:S04]  /*0390*/  IMAD.MOV R14, RZ, RZ, -R9 ;  /* 0x000000ffff0e7224 */ /* 0x000fc800078e0a09 */
[----:B------:R-:W-:-:S05]  /*03a0*/  IMAD R15, R4, R14, R15 ;  /* 0x0000000e040f7224 */ /* 0x000fca00078e020f */
[----:B------:R-:W-:-:S13]  /*03b0*/  ISETP.GT.U32.AND P1, PT, R4, R15, PT ;  /* 0x0000000f0400720c */ /* 0x000fda0003f24070 */
[----:B------:R-:W-:Y:S01]  /*03c0*/  @!P1 IADD3 R15, PT, PT, R15, -R4, RZ ;  /* 0x800000040f0f9210 */ /* 0x000fe20007ffe0ff */
[----:B------:R-:W-:-:S03]  /*03d0*/  @!P1 VIADD R9, R9, 0x1 ;  /* 0x0000000109099836 */ /* 0x000fc60000000000 */
[----:B------:R-:W-:Y:S02]  /*03e0*/  ISETP.GE.U32.AND P0, PT, R15, R4, PT ;  /* 0x000000040f00720c */ /* 0x000fe40003f06070 */
[----:B------:R-:W1:Y:S11]  /*03f0*/  LDC.64 R14, c[0x0][0x388] ;  /* 0x0000e200ff0e7b82 */ /* 0x000e760000000a00 */
[----:B------:R-:W-:Y:S01]  /*0400*/  @P0 VIADD R9, R9, 0x1 ;  /* 0x0000000109090836 */ /* 0x000fe20000000000 */
[----:B------:R-:W-:-:S04]  /*0410*/  ISETP.NE.AND P0, PT, R5, RZ, PT ;  /* 0x000000ff0500720c */ /* 0x000fc80003f05270 */
[----:B------:R-:W-:-:S04]  /*0420*/  @!P2 IADD3 R9, PT, PT, -R9, RZ, RZ ;  /* 0x000000ff0909a210 */ /* 0x000fc80007ffe1ff */
[----:B------:R-:W-:-:S05]  /*0430*/  SEL R9, R21, R9, !P0 ;  /* 0x0000000915097207 */ /* 0x000fca0004000000 */
[----:B-1----:R-:W-:-:S06]  /*0440*/  IMAD.WIDE R8, R9, 0x4, R14 ;  /* 0x0000000409087825 */ /* 0x002fcc00078e020e */
[----:B------:R-:W2:Y:S01]  /*0450*/  LDG.E R9, desc[UR4][R8.64] ;  /* 0x0000000408097981 */ /* 0x000ea2000c1e1900 */
[----:B------:R-:W-:-:S05]  /*0460*/  VIADD R18, R20, 0x80 ;  /* 0x0000008014127836 */ /* 0x000fca0000000000 */
[----:B------:R-:W-:-:S05]  /*0470*/  IABS R23, R18 ;  /* 0x0000001200177213 */ /* 0x000fca0000000000 */
[----:B------:R-:W-:-:S04]  /*0480*/  IMAD.HI.U32 R19, R6, R23, RZ ;  /* 0x0000001706137227 */ /* 0x000fc800078e00ff */
[----:B------:R-:W-:-:S04]  /*0490*/  IMAD.MOV R22, RZ, RZ, -R19 ;  /* 0x000000ffff167224 */ /* 0x000fc800078e0a13 */
[----:B------:R-:W-:-:S05]  /*04a0*/  IMAD R23, R4, R22, R23 ;  /* 0x0000001604177224 */ /* 0x000fca00078e0217 */
        /* <DEDUP_REMOVED lines=9> */
[----:B0-----:R-:W-:Y:S01]  /*0540*/  SEL R17, R21, R19, !P0 ;  /* 0x0000001315117207 */ /* 0x001fe20004000000 */
[----:B------:R-:W-:-:S04]  /*0550*/  IMAD.WIDE.U32 R18, R0, 0x4, R12 ;  /* 0x0000000400127825 */ /* 0x000fc800078e000c */
[----:B--2---:R-:W-:Y:S01]  /*0560*/  FMUL R27, R16, R9 ;  /* 0x00000009101b7220 */ /* 0x004fe20000400000 */
[----:B------:R-:W-:-:S04]  /*0570*/  IMAD.WIDE R8, R17, 0x4, R14 ;  /* 0x0000000411087825 */ /* 0x000fc800078e020e */
[----:B------:R-:W-:Y:S01]  /*0580*/  IMAD.WIDE R16, R23, 0x4, R10 ;  /* 0x0000000417107825 */ /* 0x000fe200078e020a */
[----:B------:R0:W-:Y:S04]  /*0590*/  STG.E desc[UR4][R18.64], R27 ;  /* 0x0000001b12007986 */ /* 0x0001e8000c101904 */
[----:B------:R1:W2:Y:S04]  /*05a0*/  LDG.E R22, desc[UR4][R8.64] ;  /* 0x0000000408167981 */ /* 0x0002a8000c1e1900 */
        /* <DEDUP_REMOVED lines=14> */
[----:B0-----:R-:W-:Y:S01]  /*0690*/  SEL R19, R21, R26, !P0 ;  /* 0x0000001a15137207 */ /* 0x001fe20004000000 */
[----:B-1----:R-:W-:-:S04]  /*06a0*/  IMAD.WIDE R8, R23, 0x4, R12 ;  /* 0x0000000417087825 */ /* 0x002fc800078e020c */
[----:B------:R-:W-:-:S04]  /*06b0*/  IMAD.WIDE R18, R19, 0x4, R14 ;  /* 0x0000000413127825 */ /* 0x000fc800078e020e */
[----:B--2---:R-:W-:-:S05]  /*06c0*/  FMUL R25, R25, R22 ;  /* 0x0000001619197220 */ /* 0x004fca0000400000 */
[----:B------:R0:W-:Y:S04]  /*06d0*/  STG.E desc[UR4][R8.64], R25 ;  /* 0x0000001908007986 */ /* 0x0001e8000c101904 */
[----:B------:R1:W0:Y:S04]  /*06e0*/  LDG.E R18, desc[UR4][R18.64] ;  /* 0x0000000412127981 */ /* 0x000228000c1e1900 */
[----:B------:R-:W0:Y:S01]  /*06f0*/  LDG.E R23, desc[UR4][R16.64+0x200] ;  /* 0x0002000410177981 */ /* 0x000e22000c1e1900 */
        /* <DEDUP_REMOVED lines=13> */
[----:B-1----:R-:W-:Y:S01]  /*07d0*/  SEL R19, R21, R24, !P0 ;  /* 0x0000001815137207 */ /* 0x002fe20004000000 */
[----:B0-----:R-:W-:-:S04]  /*07e0*/  FMUL R25, R23, R18 ;  /* 0x0000001217197220 */ /* 0x001fc80000400000 */
[----:B------:R-:W-:Y:S01]  /*07f0*/  IMAD.WIDE R18, R19, 0x4, R14 ;  /* 0x0000000413127825 */ /* 0x000fe200078e020e */
[----:B------:R0:W-:Y:S05]  /*0800*/  STG.E desc[UR4][R8.64+0x200], R25 ;  /* 0x0002001908007986 */ /* 0x0001ea000c101904 */
        /* <DEDUP_REMOVED lines=83> */
[----:B------:R-:W-:-:S07]  /*0d40*/  IMAD.MOV.U32 R7, RZ, RZ, 0x8 ;  /* 0x00000008ff077424 */ /* 0x000fce00078e00ff */
.L_x_62:
[----:B01----:R-:W0:Y:S01]  /*0d50*/  LDC R9, c[0x0][0x390] ;  /* 0x0000e400ff097b82 */ /* 0x003e220000000800 */
[----:B------:R-:W-:-:S05]  /*0d60*/  LEA R27, R7, R0, 0x7 ;  /* 0x00000000071b7211 */ /* 0x000fca00078e38ff */
[----:B------:R-:W-:Y:S02]  /*0d70*/  IMAD.IADD R8, R3, 0x1, R27 ;  /* 0x0000000103087824 */ /* 0x000fe400078e021b */
[----:B------:R-:W-:-:S03]  /*0d80*/  IMAD.WIDE.U32 R16, R27, 0x4, R10 ;  /* 0x000000041b107825 */ /* 0x000fc600078e000a */
[----:B------:R-:W-:-:S03]  /*0d90*/  IABS R15, R8 ;  /* 0x00000008000f7213 */ /* 0x000fc60000000000 */
[----:B------:R1:W2:Y:S02]  /*0da0*/  LDG.E R16, desc[UR4][R16.64] ;  /* 0x0000000410107981 */ /* 0x0002a4000c1e1900 */
[----:B------:R-:W-:-:S04]  /*0db0*/  IMAD.HI.U32 R6, R6, R15, RZ ;  /* 0x0000000f06067227 */ /* 0x000fc800078e00ff */
[----:B------:R-:W-:Y:S01]  /*0dc0*/  IMAD.MOV R14, RZ, RZ, -R6 ;  /* 0x000000ffff0e7224 */ /* 0x000fe200078e0a06 */
[-C--:B0-----:R-:W-:Y:S02]  /*0dd0*/  IABS R23, R9.reuse ;  /* 0x0000000900177213 */ /* 0x081fe40000000000 */
[----:B------:R-:W-:-:S03]  /*0de0*/  LOP3.LUT R22, RZ, R9, RZ, 0x33, !PT ;  /* 0x00000009ff167212 */ /* 0x000fc600078e33ff */
[----:B------:R-:W-:-:S05]  /*0df0*/  IMAD R15, R23, R14, R15 ;  /* 0x0000000e170f7224 */ /* 0x000fca00078e020f */
[----:B------:R-:W-:-:S13]  /*0e00*/  ISETP.GT.U32.AND P1, PT, R4, R15, PT ;  /* 0x0000000f0400720c */ /* 0x000fda0003f24070 */
[----:B------:R-:W-:Y:S01]  /*0e10*/  @!P1 IADD3 R15, PT, PT, R15, -R23, RZ ;  /* 0x800000170f0f9210 */ /* 0x000fe20007ffe0ff */
[----:B------:R-:W-:-:S03]  /*0e20*/  @!P1 VIADD R6, R6, 0x1 ;  /* 0x0000000106069836 */ /* 0x000fc60000000000 */
[----:B------:R-:W-:Y:S02]  /*0e30*/  ISETP.GE.U32.AND P0, PT, R15, R4, PT ;  /* 0x000000040f00720c */ /* 0x000fe40003f06070 */
[----:B------:R-:W-:Y:S01]  /*0e40*/  LOP3.LUT R4, R8, R9, RZ, 0x3c, !PT ;  /* 0x0000000908047212 */ /* 0x000fe200078e3cff */
[----:B------:R-:W0:Y:S03]  /*0e50*/  LDC.64 R14, c[0x0][0x388] ;  /* 0x0000e200ff0e7b82 */ /* 0x000e260000000a00 */
[----:B------:R-:W-:-:S07]  /*0e60*/  ISETP.GE.AND P2, PT, R4, RZ, PT ;  /* 0x000000ff0400720c */ /* 0x000fce0003f46270 */
[----:B------:R-:W-:Y:S01]  /*0e70*/  @P0 VIADD R6, R6, 0x1 ;  /* 0x0000000106060836 */ /* 0x000fe20000000000 */
[----:B------:R-:W-:-:S05]  /*0e80*/  ISETP.NE.AND P0, PT, R9, RZ, PT ;  /* 0x000000ff0900720c */ /* 0x000fca0003f05270 */
[----:B------:R-:W-:-:S04]  /*0e90*/  @!P2 IADD3 R6, PT, PT, -R6, RZ, RZ ;  /* 0x000000ff0606a210 */ /* 0x000fc80007ffe1ff */
[----:B------:R-:W-:-:S05]  /*0ea0*/  SEL R19, R22, R6, !P0 ;  /* 0x0000000616137207 */ /* 0x000fca0004000000 */
[----:B0-----:R-:W-:-:S06]  /*0eb0*/  IMAD.WIDE R18, R19, 0x4, R14 ;  /* 0x0000000413127825 */ /* 0x001fcc00078e020e */
[----:B------:R-:W2:Y:S01]  /*0ec0*/  LDG.E R19, desc[UR4][R18.64] ;  /* 0x0000000412137981 */ /* 0x000ea2000c1e1900 */
[----:B------:R-:W0:Y:S08]  /*0ed0*/  I2F.RP R4, R23 ;  /* 0x0000001700047306 */ /* 0x000e300000209400 */
[----:B0-----:R-:W0:Y:S02]  /*0ee0*/  MUFU.RCP R4, R4 ;  /* 0x0000000400047308 */ /* 0x001e240000001000 */
[----:B0-----:R-:W-:-:S06]  /*0ef0*/  VIADD R20, R4, 0xffffffe ;  /* 0x0ffffffe04147836 */ /* 0x001fcc0000000000 */
[----:B------:R0:W3:Y:S01]  /*0f00*/  F2I.FTZ.U32.TRUNC.NTZ R21, R20 ;  /* 0x0000001400157305 */ /* 0x0000e2000021f000 */
[----:B------:R-:W-:-:S04]  /*0f10*/  IADD3 R24, PT, PT, R8, 0x80, RZ ;  /* 0x0000008008187810 */ /* 0x000fc80007ffe0ff */
[----:B------:R-:W-:Y:S01]  /*0f20*/  IABS R26, R24 ;  /* 0x00000018001a7213 */ /* 0x000fe20000000000 */
[----:B0-----:R-:W-:Y:S02]  /*0f30*/  IMAD.MOV.U32 R20, RZ, RZ, RZ ;  /* 0x000000ffff147224 */ /* 0x001fe400078e00ff */
[----:B---3--:R-:W-:-:S04]  /*0f40*/  IMAD.MOV R6, RZ, RZ, -R21 ;  /* 0x000000ffff067224 */ /* 0x008fc800078e0a15 */
[----:B------:R-:W-:-:S04]  /*0f50*/  IMAD R25, R6, R23, RZ ;  /* 0x0000001706197224 */ /* 0x000fc800078e02ff */
[----:B------:R-:W-:-:S04]  /*0f60*/  IMAD.HI.U32 R6, R21, R25, R20 ;  /* 0x0000001915067227 */ /* 0x000fc800078e0014 */
[----:B------:R-:W-:-:S04]  /*0f70*/  IMAD.MOV.U32 R21, RZ, RZ, R26 ;  /* 0x000000ffff157224 */ /* 0x000fc800078e001a */
[----:B-1----:R-:W-:-:S05]  /*0f80*/  IMAD.HI.U32 R17, R6, R21, RZ ;  /* 0x0000001506117227 */ /* 0x002fca00078e00ff */
[----:B------:R-:W-:-:S05]  /*0f90*/  IADD3 R4, PT, PT, -R17, RZ, RZ ;  /* 0x000000ff11047210 */ /* 0x000fca0007ffe1ff */
[----:B------:R-:W-:Y:S02]  /*0fa0*/  IMAD R21, R23, R4, R21 ;  /* 0x0000000417157224 */ /* 0x000fe400078e0215 */
[----:B------:R-:W-:-:S05]  /*0fb0*/  IMAD.MOV.U32 R4, RZ, RZ, R23 ;  /* 0x000000ffff047224 */ /* 0x000fca00078e0017 */
[----:B------:R-:W-:Y:S02]  /*0fc0*/  ISETP.GT.U32.AND P2, PT, R4, R21, PT ;  /* 0x000000150400720c */ /* 0x000fe40003f44070 */
[----:B------:R-:W-:-:S11]  /*0fd0*/  LOP3.LUT R24, R24, R9, RZ, 0x3c, !PT ;  /* 0x0000000918187212 */ /* 0x000fd600078e3cff */
[----:B------:R-:W-:Y:S01]  /*0fe0*/  @!P2 IMAD.IADD R21, R21, 0x1, -R23 ;  /* 0x000000011515a824 */ /* 0x000fe200078e0a17 */
[----:B------:R-:W-:-:S04]  /*0ff0*/  ISETP.GE.AND P3, PT, R24, RZ, PT ;  /* 0x000000ff1800720c */ /* 0x000fc80003f66270 */
[----:B------:R-:W-:Y:S02]  /*1000*/  ISETP.GE.U32.AND P1, PT, R21, R4, PT ;  /* 0x000000041500720c */ /* 0x000fe40003f26070 */
[----:B------:R-:W-:-:S11]  /*1010*/  @!P2 IADD3 R17, PT, PT, R17, 0x1, RZ ;  /* 0x000000011111a810 */ /* 0x000fd60007ffe0ff */
[----:B------:R-:W-:-:S04]  /*1020*/  @P1 VIADD R17, R17, 0x1 ;  /* 0x0000000111111836 */ /* 0x000fc80000000000 */
[----:B------:R-:W-:Y:S01]  /*1030*/  @!P3 IMAD.MOV R17, RZ, RZ, -R17 ;  /* 0x000000ffff11b224 */ /* 0x000fe200078e0a11 */
[----:B------:R-:W-:-:S04]  /*1040*/  IADD3 R25, PT, PT, R27, 0x80, RZ ;  /* 0x000000801b197810 */ /* 0x000fc80007ffe0ff */
        /* <DEDUP_REMOVED lines=10> */
[----:B------:R-:W-:-:S04]  /*10f0*/  IMAD.HI.U32 R27, R6, R29, RZ ;  /* 0x0000001d061b7227 */ /* 0x000fc800078e00ff */
[----:B-1----:R-:W-:-:S04]  /*1100*/  IMAD.MOV R20, RZ, RZ, -R27 ;  /* 0x000000ffff147224 */ /* 0x002fc800078e0a1b */
        /* <DEDUP_REMOVED lines=8> */
[----:B------:R-:W-:-:S04]  /*1190*/  @!P3 IADD3 R27, PT, PT, -R27, RZ, RZ ;  /* 0x000000ff1b1bb210 */ /* 0x000fc80007ffe1ff */
        /* <DEDUP_REMOVED lines=11> */
[----:B------:R-:W-:-:S03]  /*1250*/  ISETP.GE.AND P3, PT, R26, RZ, PT ;  /* 0x000000ff1a00720c */ /* 0x000fc60003f66270 */
[----:B------:R-:W-:-:S04]  /*1260*/  IMAD.MOV R26, RZ, RZ, -R25 ;  /* 0x000000ffff1a7224 */ /* 0x000fc800078e0a19 */
[----:B------:R-:W-:-:S05]  /*1270*/  IMAD R27, R23, R26, R27 ;  /* 0x0000001a171b7224 */ /* 0x000fca00078e021b */
[----:B------:R-:W-:-:S13]  /*1280*/  ISETP.GT.U32.AND P2, PT, R4, R27, PT ;  /* 0x0000001b0400720c */ /* 0x000fda0003f44070 */
[----:B------:R-:W-:-:S04]  /*1290*/  @!P2 IADD3 R27, PT, PT, R27, -R23, RZ ;  /* 0x800000171b1ba210 */ /* 0x000fc80007ffe0ff */
[----:B------:R-:W-:Y:S01]  /*12a0*/  ISETP.GE.U32.AND P1, PT, R27, R4, PT ;  /* 0x000000041b00720c */ /* 0x000fe20003f26070 */
[----:B------:R-:W-:-:S12]  /*12b0*/  @!P2 VIADD R25, R25, 0x1 ;  /* 0x000000011919a836 */ /* 0x000fd80000000000 */
        /* <DEDUP_REMOVED lines=89> */
.L_x_61:
        /* <DEDUP_REMOVED lines=8> */
[----:B------:R-:W-:-:S04]  /*18d0*/  IMAD R17, R5, 0x80, R0 ;  /* 0x0000008005117824 */ /* 0x000fc800078e0200 */
[----:B01----:R-:W-:-:S05]  /*18e0*/  IMAD.IADD R19, R3, 0x1, R17 ;  /* 0x0000000103137824 */ /* 0x003fca00078e0211 */
[----:B------:R-:W-:Y:S02]  /*18f0*/  IABS R14, R19 ;  /* 0x00000013000e7213 */ /* 0x000fe40000000000 */
[-C--:B--2---:R-:W-:Y:S02]  /*1900*/  IABS R21, R2.reuse ;  /* 0x0000000200157213 */ /* 0x084fe40000000000 */
[----:B------:R-:W-:Y:S02]  /*1910*/  LOP3.LUT R18, RZ, R2, RZ, 0x33, !PT ;  /* 0x00000002ff127212 */ /* 0x000fe400078e33ff */
[----:B------:R-:W0:Y:S08]  /*1920*/  I2F.RP R8, R21 ;  /* 0x0000001500087306 */ /* 0x000e300000209400 */
[----:B0-----:R-:W0:Y:S02]  /*1930*/  MUFU.RCP R8, R8 ;  /* 0x0000000800087308 */ /* 0x001e240000001000 */
[----:B0-----:R-:W-:-:S06]  /*1940*/  VIADD R7, R8, 0xffffffe ;  /* 0x0ffffffe08077836 */ /* 0x001fcc0000000000 */
[----:B------:R-:W0:Y:S02]  /*1950*/  F2I.FTZ.U32.TRUNC.NTZ R7, R7 ;  /* 0x0000000700077305 */ /* 0x000e24000021f000 */
[----:B0-----:R-:W-:-:S05]  /*1960*/  IADD3 R6, PT, PT, RZ, -R7, RZ ;  /* 0x80000007ff067210 */ /* 0x001fca0007ffe0ff */
[----:B------:R-:W-:Y:S01]  /*1970*/  IMAD R9, R6, R21, RZ ;  /* 0x0000001506097224 */ /* 0x000fe200078e02ff */
[----:B------:R-:W-:-:S05]  /*1980*/  MOV R6, RZ ;  /* 0x000000ff00067202 */ /* 0x000fca0000000f00 */
[----:B------:R-:W-:Y:S01]  /*1990*/  IMAD.HI.U32 R20, R7, R9, R6 ;  /* 0x0000000907147227 */ /* 0x000fe200078e0006 */
[----:B------:R-:W-:-:S03]  /*19a0*/  LOP3.LUT R9, R19, R2, RZ, 0x3c, !PT ;  /* 0x0000000213097212 */ /* 0x000fc600078e3cff */
[----:B------:R-:W-:Y:S01]  /*19b0*/  IMAD.MOV.U32 R6, RZ, RZ, R14 ;  /* 0x000000ffff067224 */ /* 0x000fe200078e000e */
[----:B------:R-:W-:-:S03]  /*19c0*/  ISETP.GE.AND P3, PT, R9, RZ, PT ;  /* 0x000000ff0900720c */ /* 0x000fc60003f66270 */
[----:B------:R-:W-:-:S04]  /*19d0*/  IMAD.HI.U32 R8, R20, R6, RZ ;  /* 0x0000000614087227 */ /* 0x000fc800078e00ff */
[----:B------:R-:W-:-:S04]  /*19e0*/  IMAD.MOV R7, RZ, RZ, -R8 ;  /* 0x000000ffff077224 */ /* 0x000fc800078e0a08 */
[----:B------:R-:W-:-:S05]  /*19f0*/  IMAD R6, R21, R7, R6 ;  /* 0x0000000715067224 */ /* 0x000fca00078e0206 */
[----:B------:R-:W-:-:S13]  /*1a00*/  ISETP.GT.U32.AND P2, PT, R21, R6, PT ;  /* 0x000000061500720c */ /* 0x000fda0003f44070 */
[----:B------:R-:W-:Y:S01]  /*1a10*/  @!P2 IADD3 R6, PT, PT, R6, -R21, RZ ;  /* 0x800000150606a210 */ /* 0x000fe20007ffe0ff */
[----:B------:R-:W-:-:S03]  /*1a20*/  @!P2 VIADD R8, R8, 0x1 ;  /* 0x000000010808a836 */ /* 0x000fc60000000000 */
        /* <DEDUP_REMOVED lines=15> */
[----:B------:R-:W-:-:S04]  /*1b20*/  IMAD.HI.U32 R24, R20, R26, RZ ;  /* 0x0000001a14187227 */ /* 0x000fc800078e00ff */
[----:B------:R-:W-:-:S04]  /*1b30*/  IMAD.MOV R27, RZ, RZ, -R24 ;  /* 0x000000ffff1b7224 */ /* 0x000fc800078e0a18 */
[----:B------:R-:W-:-:S05]  /*1b40*/  IMAD R26, R21, R27, R26 ;  /* 0x0000001b151a7224 */ /* 0x000fca00078e021a */
[----:B------:R-:W-:-:S13]  /*1b50*/  ISETP.GT.U32.AND P3, PT, R21, R26, PT ;  /* 0x0000001a1500720c */ /* 0x000fda0003f64070 */
[----:B------:R-:W-:Y:S01]  /*1b60*/  @!P3 IADD3 R26, PT, PT, R26, -R21, RZ ;  /* 0x800000151a1ab210 */ /* 0x000fe20007ffe0ff */
[----:B------:R-:W-:-:S03]  /*1b70*/  @!P3 VIADD R24, R24, 0x1 ;  /* 0x000000011818b836 */ /* 0x000fc60000000000 */
        /* <DEDUP_REMOVED lines=50> */
.L_x_63:
[----:B------:R-:W-:Y:S05]  /*1ea0*/  @!P0 EXIT ;  /* 0x000000000000894d */ /* 0x000fea0003800000 */
[----:B------:R-:W-:Y:S02]  /*1eb0*/  ISETP.NE.AND P1, PT, R22, 0x1, PT ;  /* 0x000000011600780c */ /* 0x000fe40003f25270 */
[----:B------:R-:W-:-:S04]  /*1ec0*/  LOP3.LUT R4, R4, 0x1, RZ, 0xc0, !PT ;  /* 0x0000000104047812 */ /* 0x000fc800078ec0ff */
[----:B------:R-:W-:-:S07]  /*1ed0*/  ISETP.NE.U32.AND P0, PT, R4, 0x1, PT ;  /* 0x000000010400780c */ /* 0x000fce0003f05070 */
[----:B------:R-:W-:Y:S06]  /*1ee0*/  @!P1 BRA `(.L_x_64) ;  /* 0x0000000000e09947 */ /* 0x000fec0003800000 */
[----:B------:R-:W3:Y:S01]  /*1ef0*/  LDC R2, c[0x0][0x390] ;  /* 0x0000e400ff027b82 */ /* 0x000ee20000000800 */
[----:B--2---:R-:W-:Y:S02]  /*1f00*/  IMAD R17, R5, 0x80, R0 ;  /* 0x0000008005117824 */ /* 0x004fe400078e0200 */
[----:B------:R-:W-:Y:S02]  /*1f10*/  HFMA2 R20, -RZ, RZ, 0, 0 ;  /* 0x00000000ff147431 */ /* 0x000fe400000001ff */
        /* <DEDUP_REMOVED lines=9> */
[----:B0-----:R-:W-:-:S06]  /*1fb0*/  VIADD R21, R6, 0xffffffe ;  /* 0x0ffffffe06157836 */ /* 0x001fcc0000000000 */
[----:B------:R-:W0:Y:S02]  /*1fc0*/  F2I.FTZ.U32.TRUNC.NTZ R21, R21 ;  /* 0x0000001500157305 */ /* 0x000e24000021f000 */
[----:B0-----:R-:W-:-:S05]  /*1fd0*/  IADD3 R7, PT, PT, RZ, -R21, RZ ;  /* 0x80000015ff077210 */ /* 0x001fca0007ffe0ff */
[----:B------:R-:W-:-:S04]  /*1fe0*/  IMAD R7, R7, R4, RZ ;  /* 0x0000000407077224 */ /* 0x000fc800078e02ff */
[----:B------:R-:W-:-:S04]  /*1ff0*/  IMAD.HI.U32 R20, R21, R7, R20 ;  /* 0x0000000715147227 */ /* 0x000fc800078e0014 */
[----:B------:R-:W-:-:S04]  /*2000*/  IMAD.MOV.U32 R7, RZ, RZ, R8 ;  /* 0x000000ffff077224 */ /* 0x000fc800078e0008 */
        /* <DEDUP_REMOVED lines=38> */
.L_x_64:
[----:B------:R-:W-:Y:S05]  /*2270*/  @P0 EXIT ;  /* 0x000000000000094d */ /* 0x000fea0003800000 */
[----:B------:R-:W0:Y:S01]  /*2280*/  LDC R2, c[0x0][0x390] ;  /* 0x0000e400ff027b82 */ /* 0x000e220000000800 */
[----:B------:R-:W-:-:S04]  /*2290*/  IMAD R5, R5, 0x80, R0 ;  /* 0x0000008005057824 */ /* 0x000fc800078e0200 */
[----:B------:R-:W-:Y:S01]  /*22a0*/  IMAD.WIDE R10, R5, 0x4, R10 ;  /* 0x00000004050a7825 */ /* 0x000fe200078e020a */
[----:B------:R-:W-:-:S05]  /*22b0*/  IADD3 R3, PT, PT, R3, R5, RZ ;  /* 0x0000000503037210 */ /* 0x000fca0007ffe0ff */
[----:B------:R-:W4:Y:S01]  /*22c0*/  LDG.E R11, desc[UR4][R10.64] ;  /* 0x000000040a0b7981 */ /* 0x000f22000c1e1900 */
[----:B01----:R-:W-:-:S04]  /*22d0*/  IABS R9, R2 ;  /* 0x0000000200097213 */ /* 0x003fc80000000000 */
[----:B------:R-:W0:Y:S08]  /*22e0*/  I2F.RP R4, R9 ;  /* 0x0000000900047306 */ /* 0x000e300000209400 */
[----:B0-----:R-:W0:Y:S02]  /*22f0*/  MUFU.RCP R4, R4 ;  /* 0x0000000400047308 */ /* 0x001e240000001000 */
[----:B0-----:R-:W-:Y:S01]  /*2300*/  VIADD R6, R4, 0xffffffe ;  /* 0x0ffffffe04067836 */ /* 0x001fe20000000000 */
[----:B------:R-:W-:-:S02]  /*2310*/  IABS R4, R3 ;  /* 0x0000000300047213 */ /* 0x000fc40000000000 */
[----:B------:R-:W-:-:S03]  /*2320*/  LOP3.LUT R3, R3, R2, RZ, 0x3c, !PT ;  /* 0x0000000203037212 */ /* 0x000fc600078e3cff */
[----:B------:R0:W1:Y:S01]  /*2330*/  F2I.FTZ.U32.TRUNC.NTZ R7, R6 ;  /* 0x0000000600077305 */ /* 0x000062000021f000 */
[----:B------:R-:W-:Y:S01]  /*2340*/  ISETP.GE.AND P2, PT, R3, RZ, PT ;  /* 0x000000ff0300720c */ /* 0x000fe20003f46270 */
[----:B0-----:R-:W-:Y:S01]  /*2350*/  IMAD.MOV.U32 R6, RZ, RZ, RZ ;  /* 0x000000ffff067224 */ /* 0x001fe200078e00ff */
[----:B-1----:R-:W-:-:S05]  /*2360*/  IADD3 R8, PT, PT, RZ, -R7, RZ ;  /* 0x80000007ff087210 */ /* 0x002fca0007ffe0ff */
[----:B------:R-:W-:-:S04]  /*2370*/  IMAD.MOV.U32 R0, RZ, RZ, R8 ;  /* 0x000000ffff007224 */ /* 0x000fc800078e0008 */
[----:B--23--:R-:W-:-:S04]  /*2380*/  IMAD R15, R0, R9, RZ ;  /* 0x00000009000f7224 */ /* 0x00cfc800078e02ff */
[----:B------:R-:W-:-:S06]  /*2390*/  IMAD.HI.U32 R15, R7, R15, R6 ;  /* 0x0000000f070f7227 */ /* 0x000fcc00078e0006 */
[----:B------:R-:W-:-:S04]  /*23a0*/  IMAD.HI.U32 R0, R15, R4, RZ ;  /* 0x000000040f007227 */ /* 0x000fc800078e00ff */
[----:B------:R-:W-:-:S04]  /*23b0*/  IMAD.MOV R7, RZ, RZ, -R0 ;  /* 0x000000ffff077224 */ /* 0x000fc800078e0a00 */
[C---:B------:R-:W-:Y:S02]  /*23c0*/  IMAD R4, R9.reuse, R7, R4 ;  /* 0x0000000709047224 */ /* 0x040fe400078e0204 */
[----:B------:R-:W0:Y:S03]  /*23d0*/  LDC.64 R6, c[0x0][0x388] ;  /* 0x0000e200ff067b82 */ /* 0x000e260000000a00 */
        /* <DEDUP_REMOVED lines=14> */
.L_x_60:
[----:B------:R-:W-:-:S13]  /*24c0*/  ISETP.GE.AND P0, PT, R7, 0x1, PT ;  /* 0x000000010700780c */ /* 0x000fda0003f06270 */
[----:B------:R-:W-:Y:S05]  /*24d0*/  @!P0 EXIT ;  /* 0x000000000000894d */ /* 0x000fea0003800000 */
[C---:B------:R-:W-:Y:S01]  /*24e0*/  ISETP.GE.U32.AND P0, PT, R7.reuse, 0x8, PT ;  /* 0x000000080700780c */ /* 0x040fe20003f06070 */
[----:B------:R-:W-:Y:S01]  /*24f0*/  IMAD.MOV.U32 R9, RZ, RZ, RZ ;  /* 0x000000ffff097224 */ /* 0x000fe200078e00ff */
[----:B------:R-:W-:-:S11]  /*2500*/  LOP3.LUT R20, R7, 0x7, RZ, 0xc0, !PT ;  /* 0x0000000707147812 */ /* 0x000fd600078ec0ff */
[----:B------:R-:W-:Y:S05]  /*2510*/  @!P0 BRA `(.L_x_65) ;  /* 0x0000001000788947 */ /* 0x000fea0003800000 */
[----:B------:R-:W0:Y:S01]  /*2520*/  LDC R8, c[0x0][0x390] ;  /* 0x0000e400ff087b82 */ /* 0x000e220000000800 */
[----:B------:R-:W-:Y:S01]  /*2530*/  LOP3.LUT R9, R7, 0x7ffffff8, RZ, 0xc0, !PT ;  /* 0x7ffffff807097812 */ /* 0x000fe200078ec0ff */
[----:B------:R-:W-:-:S06]  /*2540*/  IMAD.MOV.U32 R18, RZ, RZ, RZ ;  /* 0x000000ffff127224 */ /* 0x000fcc00078e00ff */
[----:B------:R-:W1:Y:S02]  /*2550*/  LDC.64 R4, c[0x0][0x388] ;  /* 0x0000e200ff047b82 */ /* 0x000e640000000a00 */
.L_x_82:
[----:B0-----:R-:W-:Y:S01]  /*2560*/  LEA R19, R18, R0, 0x7 ;  /* 0x0000000012137211 */ /* 0x001fe200078e38ff */
[----:B------:R-:W-:Y:S03]  /*2570*/  BSSY.RECONVERGENT B0, `(.L_x_66) ;  /* 0x0000027000007945 */ /* 0x000fe60003800200 */
[C---:B------:R-:W-:Y:S01]  /*2580*/  ISETP.GE.AND P0, PT, R19.reuse, R2, PT ;  /* 0x000000021300720c */ /* 0x040fe20003f06270 */
[----:B--234-:R-:W-:-:S04]  /*2590*/  VIADD R21, R19, 0x80 ;  /* 0x0000008013157836 */ /* 0x01cfc80000000000 */
[C---:B------:R-:W-:Y:S01]  /*25a0*/  IMAD.WIDE R6, R21.reuse, 0x4, R10 ;  /* 0x0000000415067825 */ /* 0x040fe200078e020a */
[----:B------:R-:W-:-:S07]  /*25b0*/  ISETP.GE.AND P3, PT, R21, R2, PT ;  /* 0x000000021500720c */ /* 0x000fce0003f66270 */
[----:B------:R-:W-:Y:S06]  /*25c0*/  @P0 BRA `(.L_x_67) ;  /* 0x0000000000840947 */ /* 0x000fec0003800000 */
[-C--:B0-----:R-:W-:Y:S01]  /*25d0*/  IABS R16, R8.reuse ;  /* 0x0000000800107213 */ /* 0x081fe20000000000 */
[----:B------:R-:W-:Y:S02]  /*25e0*/  IMAD.IADD R17, R3, 0x1, R19 ;  /* 0x0000000103117824 */ /* 0x000fe400078e0213 */
[----:B------:R-:W-:Y:S01]  /*25f0*/  IMAD.MOV.U32 R14, RZ, RZ, RZ ;  /* 0x000000ffff0e7224 */ /* 0x000fe200078e00ff */
[----:B------:R-:W0:Y:S02]  /*2600*/  I2F.RP R22, R16 ;  /* 0x0000001000167306 */ /* 0x000e240000209400 */
[----:B------:R-:W-:Y:S02]  /*2610*/  IABS R24, R17 ;  /* 0x0000001100187213 */ /* 0x000fe40000000000 */
[----:B------:R-:W-:-:S04]  /*2620*/  LOP3.LUT R17, R17, R8, RZ, 0x3c, !PT ;  /* 0x0000000811117212 */ /* 0x000fc800078e3cff */
[----:B------:R-:W-:Y:S01]  /*2630*/  ISETP.GE.AND P2, PT, R17, RZ, PT ;  /* 0x000000ff1100720c */ /* 0x000fe20003f46270 */
        /* <DEDUP_REMOVED lines=14> */
[----:B------:R-:W-:-:S13]  /*2720*/  ISETP.GE.U32.AND P0, PT, R15, R16, PT ;  /* 0x000000100f00720c */ /* 0x000fda0003f06070 */
[----:B------:R-:W-:-:S04]  /*2730*/  @P0 VIADD R14, R14, 0x1 ;  /* 0x000000010e0e0836 */ /* 0x000fc80000000000 */
[----:B------:R-:W-:Y:S02]  /*2740*/  IMAD.MOV.U32 R17, RZ, RZ, R14 ;  /* 0x000000ffff117224 */ /* 0x000fe400078e000e */
[----:B------:R-:W-:-:S03]  /*2750*/  IMAD.WIDE.U32 R14, R19, 0x4, R10 ;  /* 0x00000004130e7825 */ /* 0x000fc600078e000a */
[----:B------:R-:W-:Y:S02]  /*2760*/  @!P2 IADD3 R17, PT, PT, -R17, RZ, RZ ;  /* 0x000000ff1111a210 */ /* 0x000fe40007ffe1ff */
[----:B------:R-:W-:Y:S01]  /*2770*/  @!P1 LOP3.LUT R17, RZ, R8, RZ, 0x33, !PT ;  /* 0x00000008ff119212 */ /* 0x000fe200078e33ff */
[----:B------:R-:W2:Y:S04]  /*2780*/  LDG.E R15, desc[UR4][R14.64] ;  /* 0x000000040e0f7981 */ /* 0x000ea8000c1e1900 */
[----:B-1----:R-:W-:-:S06]  /*2790*/  IMAD.WIDE R16, R17, 0x4, R4 ;  /* 0x0000000411107825 */ /* 0x002fcc00078e0204 */
[----:B------:R-:W2:Y:S01]  /*27a0*/  LDG.E R16, desc[UR4][R16.64] ;  /* 0x0000000410107981 */ /* 0x000ea2000c1e1900 */
[----:B------:R-:W-:-:S04]  /*27b0*/  IMAD.WIDE.U32 R22, R19, 0x4, R12 ;  /* 0x0000000413167825 */ /* 0x000fc800078e000c */
[----:B--2---:R-:W-:-:S05]  /*27c0*/  FMUL R25, R15, R16 ;  /* 0x000000100f197220 */ /* 0x004fca0000400000 */
[----:B------:R2:W-:Y:S02]  /*27d0*/  STG.E desc[UR4][R22.64], R25 ;  /* 0x0000001916007986 */ /* 0x0005e4000c101904 */
.L_x_67:
[----:B------:R-:W-:Y:S05]  /*27e0*/  BSYNC.RECONVERGENT B0 ;  /* 0x0000000000007941 */ /* 0x000fea0003800200 */
.L_x_66:
[----:B------:R-:W-:Y:S01]  /*27f0*/  BSSY.RECONVERGENT B0, `(.L_x_68) ;  /* 0x0000021000007945 */ /* 0x000fe20003800200 */
[----:B------:R-:W-:-:S03]  /*2800*/  IMAD.WIDE R14, R21, 0x4, R12 ;  /* 0x00000004150e7825 */ /* 0x000fc600078e020c */
[----:B------:R-:W-:Y:S05]  /*2810*/  @P3 BRA `(.L_x_69) ;  /* 0x0000000000783947 */ /* 0x000fea0003800000 */
[-C--:B0-2---:R-:W-:Y:S01]  /*2820*/  IABS R22, R8.reuse ;  /* 0x0000000800167213 */ /* 0x085fe20000000000 */
[----:B------:R-:W-:Y:S01]  /*2830*/  IMAD.MOV.U32 R16, RZ, RZ, RZ ;  /* 0x000000ffff107224 */ /* 0x000fe200078e00ff */
[----:B------:R-:W-:Y:S02]  /*2840*/  IADD3 R21, PT, PT, R3, R21, RZ ;  /* 0x0000001503157210 */ /* 0x000fe40007ffe0ff */
[----:B------:R-:W0:Y:S02]  /*2850*/  I2F.RP R23, R22 ;  /* 0x0000001600177306 */ /* 0x000e240000209400 */
[----:B------:R-:W-:Y:S02]  /*2860*/  IABS R26, R21 ;  /* 0x00000015001a7213 */ /* 0x000fe40000000000 */
[----:B------:R-:W-:-:S04]  /*2870*/  LOP3.LUT R21, R21, R8, RZ, 0x3c, !PT ;  /* 0x0000000815157212 */ /* 0x000fc800078e3cff */
[----:B------:R-:W-:Y:S02]  /*2880*/  ISETP.GE.AND P2, PT, R21, RZ, PT ;  /* 0x000000ff1500720c */ /* 0x000fe40003f46270 */
[----:B------:R-:W2:Y:S01]  /*2890*/  LDG.E R21, desc[UR4][R6.64] ;  /* 0x0000000406157981 */ /* 0x000ea2000c1e1900 */
        /* <DEDUP_REMOVED lines=16> */
[----:B------:R-:W-:Y:S01]  /*29a0*/  @!P2 IMAD.MOV R16, RZ, RZ, -R16 ;  /* 0x000000ffff10a224 */ /* 0x000fe200078e0a10 */
[----:B------:R-:W-:-:S05]  /*29b0*/  @!P1 LOP3.LUT R16, RZ, R8, RZ, 0x33, !PT ;  /* 0x00000008ff109212 */ /* 0x000fca00078e33ff */
[----:B-1----:R-:W-:-:S06]  /*29c0*/  IMAD.WIDE R16, R16, 0x4, R4 ;  /* 0x0000000410107825 */ /* 0x002fcc00078e0204 */
[----:B------:R-:W2:Y:S02]  /*29d0*/  LDG.E R16, desc[UR4][R16.64] ;  /* 0x0000000410107981 */ /* 0x000ea4000c1e1900 */
[----:B--2---:R-:W-:-:S05]  /*29e0*/  FMUL R21, R21, R16 ;  /* 0x0000001015157220 */ /* 0x004fca0000400000 */
[----:B------:R3:W-:Y:S02]  /*29f0*/  STG.E desc[UR4][R14.64], R21 ;  /* 0x000000150e007986 */ /* 0x0007e4000c101904 */
.L_x_69:
[----:B------:R-:W-:Y:S05]  /*2a00*/  BSYNC.RECONVERGENT B0 ;  /* 0x0000000000007941 */ /* 0x000fea0003800200 */
.L_x_68:
[----:B--2---:R-:W-:Y:S01]  /*2a10*/  VIADD R23, R19, 0x100 ;  /* 0x0000010013177836 */ /* 0x004fe20000000000 */
[----:B------:R-:W-:Y:S04]  /*2a20*/  BSSY.RECONVERGENT B0, `(.L_x_70) ;  /* 0x0000020000007945 */ /* 0x000fe80003800200 */
[----:B------:R-:W-:-:S13]  /*2a30*/  ISETP.GE.AND P0, PT, R23, R2, PT ;  /* 0x000000021700720c */ /* 0x000fda0003f06270 */
[----:B------:R-:W-:Y:S05]  /*2a40*/  @P0 BRA `(.L_x_71) ;  /* 0x0000000000740947 */ /* 0x000fea0003800000 */
[----:B0--3--:R-:W-:Y:S01]  /*2a50*/  IABS R21, R8 ;  /* 0x0000000800157213 */ /* 0x009fe20000000000 */
[----:B------:R-:W-:-:S03]  /*2a60*/  IMAD.IADD R23, R3, 0x1, R23 ;  /* 0x0000000103177824 */ /* 0x000fc600078e0217 */
[----:B------:R-:W0:Y:S02]  /*2a70*/  I2F.RP R24, R21 ;  /* 0x0000001500187306 */ /* 0x000e240000209400 */
[----:B------:R-:W-:Y:S02]  /*2a80*/  IABS R22, R23 ;  /* 0x0000001700167213 */ /* 0x000fe40000000000 */
[----:B------:R-:W-:-:S04]  /*2a90*/  LOP3.LUT R23, R23, R8, RZ, 0x3c, !PT ;  /* 0x0000000817177212 */ /* 0x000fc800078e3cff */
[----:B------:R-:W-:Y:S01]  /*2aa0*/  ISETP.GE.AND P2, PT, R23, RZ, PT ;  /* 0x000000ff1700720c */ /* 0x000fe20003f46270 */
[----:B0-----:R-:W0:Y:S02]  /*2ab0*/  MUFU.RCP R24, R24 ;  /* 0x0000001800187308 */ /* 0x001e240000001000 */
[----:B0-----:R-:W-:-:S06]  /*2ac0*/  IADD3 R25, PT, PT, R24, 0xffffffe, RZ ;  /* 0x0ffffffe18197810 */ /* 0x001fcc0007ffe0ff */
[----:B------:R-:W0:Y:S02]  /*2ad0*/  F2I.FTZ.U32.TRUNC.NTZ R17, R25 ;  /* 0x0000001900117305 */ /* 0x000e24000021f000 */
[----:B0-----:R-:W-:-:S04]  /*2ae0*/  IMAD.MOV R16, RZ, RZ, -R17 ;  /* 0x000000ffff107224 */ /* 0x001fc800078e0a11 */
[----:B------:R-:W-:Y:S02]  /*2af0*/  IMAD R27, R16, R21, RZ ;  /* 0x00000015101b7224 */ /* 0x000fe400078e02ff */
[----:B------:R-:W-:-:S05]  /*2b00*/  HFMA2 R16, -RZ, RZ, 0, 0 ;  /* 0x00000000ff107431 */ /* 0x000fca00000001ff */
[----:B------:R-:W-:-:S06]  /*2b10*/  IMAD.HI.U32 R27, R17, R27, R16 ;  /* 0x0000001b111b7227 */ /* 0x000fcc00078e0010 */
        /* <DEDUP_REMOVED lines=12> */
[----:B-1----:R-:W-:-:S06]  /*2be0*/  IMAD.WIDE R16, R16, 0x4, R4 ;  /* 0x0000000410107825 */ /* 0x002fcc00078e0204 */
[----:B------:R-:W2:Y:S02]  /*2bf0*/  LDG.E R16, desc[UR4][R16.64] ;  /* 0x0000000410107981 */ /* 0x000ea4000c1e1900 */
[----:B--2---:R-:W-:-:S05]  /*2c00*/  FMUL R21, R21, R16 ;  /* 0x0000001015157220 */ /* 0x004fca0000400000 */
[----:B------:R2:W-:Y:S02]  /*2c10*/  STG.E desc[UR4][R14.64+0x200], R21 ;  /* 0x000200150e007986 */ /* 0x0005e4000c101904 */
.L_x_71:
[----:B------:R-:W-:Y:S05]  /*2c20*/  BSYNC.RECONVERGENT B0 ;  /* 0x0000000000007941 */ /* 0x000fea0003800200 */
.L_x_70:
[----:B------:R-:W-:Y:S01]  /*2c30*/  IADD3 R23, PT, PT, R19, 0x180, RZ ;  /* 0x0000018013177810 */ /* 0x000fe20007ffe0ff */
[----:B------:R-:W-:Y:S03]  /*2c40*/  BSSY.RECONVERGENT B0, `(.L_x_72) ;  /* 0x0000020000007945 */ /* 0x000fe60003800200 */
[----:B------:R-:W-:-:S13]  /*2c50*/  ISETP.GE.AND P0, PT, R23, R2, PT ;  /* 0x000000021700720c */ /* 0x000fda0003f06270 */
[----:B------:R-:W-:Y:S05]  /*2c60*/  @P0 BRA `(.L_x_73) ;  /* 0x0000000000740947 */ /* 0x000fea0003800000 */
[-C--:B0-23--:R-:W-:Y:S02]  /*2c70*/  IABS R21, R8.reuse ;  /* 0x0000000800157213 */ /* 0x08dfe40000000000 */
        /* <DEDUP_REMOVED lines=24> */
[----:B-1----:R-:W-:-:S06]  /*2e00*/  IMAD.WIDE R16, R16, 0x4, R4 ;  /* 0x0000000410107825 */ /* 0x002fcc00078e0204 */
[----:B------:R-:W2:Y:S02]  /*2e10*/  LDG.E R16, desc[UR4][R16.64] ;  /* 0x0000000410107981 */ /* 0x000ea4000c1e1900 */
[----:B--2---:R-:W-:-:S05]  /*2e20*/  FMUL R21, R21, R16 ;  /* 0x0000001015157220 */ /* 0x004fca0000400000 */
[----:B------:R4:W-:Y:S02]  /*2e30*/  STG.E desc[UR4][R14.64+0x400], R21 ;  /* 0x000400150e007986 */ /* 0x0009e4000c101904 */
.L_x_73:
[----:B------:R-:W-:Y:S05]  /*2e40*/  BSYNC.RECONVERGENT B0 ;  /* 0x0000000000007941 */ /* 0x000fea0003800200 */
.L_x_72:
[----:B------:R-:W-:Y:S01]  /*2e50*/  VIADD R23, R19, 0x200 ;  /* 0x0000020013177836 */ /* 0x000fe20000000000 */
[----:B------:R-:W-:Y:S04]  /*2e60*/  BSSY.RECONVERGENT B0, `(.L_x_74) ;  /* 0x0000020000007945 */ /* 0x000fe80003800200 */
[----:B------:R-:W-:-:S13]  /*2e70*/  ISETP.GE.AND P0, PT, R23, R2, PT ;  /* 0x000000021700720c */ /* 0x000fda0003f06270 */
[----:B------:R-:W-:Y:S05]  /*2e80*/  @P0 BRA `(.L_x_75) ;  /* 0x0000000000740947 */ /* 0x000fea0003800000 */
[----:B0-234-:R-:W-:Y:S01]  /*2e90*/  IABS R21, R8 ;  /* 0x0000000800157213 */ /* 0x01dfe20000000000 */
[----:B------:R-:W-:-:S03]  /*2ea0*/  IMAD.IADD R23, R3, 0x1, R23 ;  /* 0x0000000103177824 */ /* 0x000fc600078e0217 */
        /* <DEDUP_REMOVED lines=8> */
[----:B------:R-:W-:Y:S02]  /*2f30*/  IMAD R27, R16, R21, RZ ;  /* 0x00000015101b7224 */ /* 0x000fe400078e02ff */
[----:B------:R-:W-:-:S04]  /*2f40*/  IMAD.MOV.U32 R16, RZ, RZ, RZ ;  /* 0x000000ffff107224 */ /* 0x000fc800078e00ff */
[----:B------:R-:W-:-:S06]  /*2f50*/  IMAD.HI.U32 R27, R17, R27, R16 ;  /* 0x0000001b111b7227 */ /* 0x000fcc00078e0010 */
        /* <DEDUP_REMOVED lines=12> */
[----:B-1----:R-:W-:-:S06]  /*3020*/  IMAD.WIDE R16, R16, 0x4, R4 ;  /* 0x0000000410107825 */ /* 0x002fcc00078e0204 */
[----:B------:R-:W2:Y:S02]  /*3030*/  LDG.E R16, desc[UR4][R16.64] ;  /* 0x0000000410107981 */ /* 0x000ea4000c1e1900 */
[----:B--2---:R-:W-:-:S05]  /*3040*/  FMUL R21, R21, R16 ;  /* 0x0000001015157220 */ /* 0x004fca0000400000 */
[----:B------:R0:W-:Y:S02]  /*3050*/  STG.E desc[UR4][R14.64+0x600], R21 ;  /* 0x000600150e007986 */ /* 0x0001e4000c101904 */
.L_x_75:
[----:B------:R-:W-:Y:S05]  /*3060*/  BSYNC.RECONVERGENT B0 ;  /* 0x0000000000007941 */ /* 0x000fea0003800200 */
.L_x_74:
[----:B------:R-:W-:Y:S01]  /*3070*/  VIADD R23, R19, 0x280 ;  /* 0x0000028013177836 */ /* 0x000fe20000000000 */
[----:B------:R-:W-:Y:S01]  /*3080*/  BSSY.RECONVERGENT B0, `(.L_x_76) ;  /* 0x0000021000007945 */ /* 0x000fe20003800200 */
[----:B------:R-:W-:-:S03]  /*3090*/  IADD3 R18, PT, PT, R18, 0x8, RZ ;  /* 0x0000000812127810 */ /* 0x000fc60007ffe0ff */
[----:B------:R-:W-:-:S13]  /*30a0*/  ISETP.GE.AND P0, PT, R23, R2, PT ;  /* 0x000000021700720c */ /* 0x000fda0003f06270 */
[----:B------:R-:W-:Y:S05]  /*30b0*/  @P0 BRA `(.L_x_77) ;  /* 0x0000000000740947 */ /* 0x000fea0003800000 */
[-C--:B0-234-:R-:W-:Y:S02]  /*30c0*/  IABS R21, R8.reuse ;  /* 0x0000000800157213 */ /* 0x09dfe40000000000 */
        /* <DEDUP_REMOVED lines=28> */
.L_x_77:
[----:B------:R-:W-:Y:S05]  /*3290*/  BSYNC.RECONVERGENT B0 ;  /* 0x0000000000007941 */ /* 0x000fea0003800200 */
.L_x_76:
[C---:B------:R-:W-:Y:S01]  /*32a0*/  VIADD R23, R19.reuse, 0x300 ;  /* 0x0000030013177836 */ /* 0x040fe20000000000 */
[----:B------:R-:W-:Y:S01]  /*32b0*/  BSSY.RECONVERGENT B0, `(.L_x_78) ;  /* 0x0000023000007945 */ /* 0x000fe20003800200 */
[----:B------:R-:W-:Y:S01]  /*32c0*/  VIADD R19, R19, 0x380 ;  /* 0x0000038013137836 */ /* 0x000fe20000000000 */
[----:B------:R-:W-:Y:S02]  /*32d0*/  ISETP.NE.AND P0, PT, R18, R9, PT ;  /* 0x000000091200720c */ /* 0x000fe40003f05270 */
[-C--:B------:R-:W-:Y:S02]  /*32e0*/  ISETP.GE.AND P2, PT, R23, R2.reuse, PT ;  /* 0x000000021700720c */ /* 0x080fe40003f46270 */
[----:B------:R-:W-:-:S11]  /*32f0*/  ISETP.GE.AND P1, PT, R19, R2, PT ;  /* 0x000000021300720c */ /* 0x000fd60003f26270 */
        /* <DEDUP_REMOVED lines=11> */
[----:B------:R-:W-:Y:S01]  /*33b0*/  IMAD R27, R16, R21, RZ ;  /* 0x00000015101b7224 */ /* 0x000fe200078e02ff */
[----:B------:R-:W-:-:S05]  /*33c0*/  MOV R16, RZ ;  /* 0x000000ff00107202 */ /* 0x000fca0000000f00 */
        /* <DEDUP_REMOVED lines=17> */
.L_x_79:
[----:B------:R-:W-:Y:S05]  /*34e0*/  BSYNC.RECONVERGENT B0 ;  /* 0x0000000000007941 */ /* 0x000fea0003800200 */
.L_x_78:
[----:B------:R-:W-:Y:S04]  /*34f0*/  BSSY.RECONVERGENT B0, `(.L_x_80) ;  /* 0x000001f000007945 */ /* 0x000fe80003800200 */
[----:B------:R-:W-:Y:S05]  /*3500*/  @P1 BRA `(.L_x_81) ;  /* 0x0000000000741947 */ /* 0x000fea0003800000 */
[-C--:B0-234-:R-:W-:Y:S02]  /*3510*/  IABS R21, R8.reuse ;  /* 0x0000000800157213 */ /* 0x09dfe40000000000 */
[----:B------:R-:W-:Y:S02]  /*3520*/  IADD3 R19, PT, PT, R3, R19, RZ ;  /* 0x0000001303137210 */ /* 0x000fe40007ffe0ff */
        /* <DEDUP_REMOVED lines=9> */
[----:B------:R-:W-:Y:S02]  /*35c0*/  IMAD R25, R16, R21, RZ ;  /* 0x0000001510197224 */ /* 0x000fe400078e02ff */
[----:B------:R-:W-:-:S04]  /*35d0*/  IMAD.MOV.U32 R16, RZ, RZ, RZ ;  /* 0x000000ffff107224 */ /* 0x000fc800078e00ff */
[----:B------:R-:W-:-:S06]  /*35e0*/  IMAD.HI.U32 R25, R17, R25, R16 ;  /* 0x0000001911197227 */ /* 0x000fcc00078e0010 */
[----:B------:R-:W-:-:S05]  /*35f0*/  IMAD.HI.U32 R16, R25, R22, RZ ;  /* 0x0000001619107227 */ /* 0x000fca00078e00ff */
[----:B------:R-:W-:-:S05]  /*3600*/  IADD3 R17, PT, PT, -R16, RZ, RZ ;  /* 0x000000ff10117210 */ /* 0x000fca0007ffe1ff */
[----:B------:R-:W-:-:S05]  /*3610*/  IMAD R22, R21, R17, R22 ;  /* 0x0000001115167224 */ /* 0x000fca00078e0216 */
        /* <DEDUP_REMOVED lines=8> */
[----:B-1----:R-:W-:-:S06]  /*36a0*/  IMAD.WIDE R16, R16, 0x4, R4 ;  /* 0x0000000410107825 */ /* 0x002fcc00078e0204 */
[----:B------:R-:W2:Y:S02]  /*36b0*/  LDG.E R16, desc[UR4][R16.64] ;  /* 0x0000000410107981 */ /* 0x000ea4000c1e1900 */
[----:B--2---:R-:W-:-:S05]  /*36c0*/  FMUL R19, R19, R16 ;  /* 0x0000001013137220 */ /* 0x004fca0000400000 */
[----:B------:R0:W-:Y:S02]  /*36d0*/  STG.E desc[UR4][R14.64+0xc00], R19 ;  /* 0x000c00130e007986 */ /* 0x0001e4000c101904 */
.L_x_81:
[----:B------:R-:W-:Y:S05]  /*36e0*/  BSYNC.RECONVERGENT B0 ;  /* 0x0000000000007941 */ /* 0x000fea0003800200 */
.L_x_80:
[----:B------:R-:W-:Y:S05]  /*36f0*/  @P0 BRA `(.L_x_82) ;  /* 0xffffffec00980947 */ /* 0x000fea000383ffff */
.L_x_65:
[----:B------:R-:W-:-:S13]  /*3700*/  ISETP.NE.AND P0, PT, R20, RZ, PT ;  /* 0x000000ff1400720c */ /* 0x000fda0003f05270 */
[----:B------:R-:W-:Y:S05]  /*3710*/  @!P0 EXIT ;  /* 0x000000000000894d */ /* 0x000fea0003800000 */
[----:B-1----:R-:W1:Y:S01]  /*3720*/  LDC R4, c[0x0][0x384] ;  /* 0x0000e100ff047b82 */ /* 0x002e620000000800 */
[----:B------:R-:W-:Y:S02]  /*3730*/  ISETP.GE.U32.AND P0, PT, R20, 0x4, PT ;  /* 0x000000041400780c */ /* 0x000fe40003f06070 */
[----:B-1----:R-:W-:-:S11]  /*3740*/  LOP3.LUT R6, R4, 0x3, RZ, 0xc0, !PT ;  /* 0x0000000304067812 */ /* 0x002fd600078ec0ff */
[----:B------:R-:W-:Y:S05]  /*3750*/  @!P0 BRA `(.L_x_83) ;  /* 0x0000000800848947 */ /* 0x000fea0003800000 */
[----:B0-234-:R-:W-:Y:S01]  /*3760*/  IMAD R21, R9, 0x80, R0 ;  /* 0x0000008009157824 */ /* 0x01dfe200078e0200 */
[----:B------:R-:W-:Y:S03]  /*3770*/  BSSY.RECONVERGENT B0, `(.L_x_84) ;  /* 0x000002c000007945 */ /* 0x000fe60003800200 */
[C---:B------:R-:W-:Y:S01]  /*3780*/  VIADD R7, R21.reuse, 0x100 ;  /* 0x0000010015077836 */ /* 0x040fe20000000000 */
[CC--:B------:R-:W-:Y:S02]  /*3790*/  ISETP.GE.AND P3, PT, R21.reuse, R2.reuse, PT ;  /* 0x000000021500720c */ /* 0x0c0fe40003f66270 */
[C---:B------:R-:W-:Y:S02]  /*37a0*/  IADD3 R17, PT, PT, R21.reuse, 0x80, RZ ;  /* 0x0000008015117810 */ /* 0x040fe40007ffe0ff */
[----:B------:R-:W-:Y:S02]  /*37b0*/  IADD3 R5, PT, PT, R21, 0x180, RZ ;  /* 0x0000018015057810 */ /* 0x000fe40007ffe0ff */
[----:B------:R-:W-:-:S02]  /*37c0*/  ISETP.GE.AND P2, PT, R17, R2, PT ;  /* 0x000000021100720c */ /* 0x000fc40003f46270 */
[-C--:B------:R-:W-:Y:S02]  /*37d0*/  ISETP.GE.AND P1, PT, R7, R2.reuse, PT ;  /* 0x000000020700720c */ /* 0x080fe40003f26270 */
[----:B------:R-:W-:-:S03]  /*37e0*/  ISETP.GE.AND P0, PT, R5, R2, PT ;  /* 0x000000020500720c */ /* 0x000fc60003f06270 */
[----:B------:R-:W-:Y:S10]  /*37f0*/  @P3 BRA `(.L_x_85) ;  /* 0x00000000008c3947 */ /* 0x000ff40003800000 */
[----:B------:R-:W0:Y:S01]  /*3800*/  LDC R8, c[0x0][0x390] ;  /* 0x0000e400ff087b82 */ /* 0x000e220000000800 */
[----:B------:R-:W-:Y:S02]  /*3810*/  HFMA2 R14, -RZ, RZ, 0, 0 ;  /* 0x00000000ff0e7431 */ /* 0x000fe400000001ff */
[----:B------:R-:W-:-:S05]  /*3820*/  IMAD.IADD R19, R3, 0x1, R21 ;  /* 0x0000000103137824 */ /* 0x000fca00078e0215 */
[----:B------:R-:W-:Y:S02]  /*3830*/  IABS R22, R19 ;  /* 0x0000001300167213 */ /* 0x000fe40000000000 */
[----:B0-----:R-:W-:-:S04]  /*3840*/  IABS R16, R8 ;  /* 0x0000000800107213 */ /* 0x001fc80000000000 */
[----:B------:R-:W0:Y:S08]  /*3850*/  I2F.RP R18, R16 ;  /* 0x0000001000127306 */ /* 0x000e300000209400 */
[----:B0-----:R-:W0:Y:S02]  /*3860*/  MUFU.RCP R18, R18 ;  /* 0x0000001200127308 */ /* 0x001e240000001000 */
[----:B0-----:R-:W-:-:S06]  /*3870*/  VIADD R20, R18, 0xffffffe ;  /* 0x0ffffffe12147836 */ /* 0x001fcc0000000000 */
[----:B------:R-:W0:Y:S02]  /*3880*/  F2I.FTZ.U32.TRUNC.NTZ R15, R20 ;  /* 0x00000014000f7305 */ /* 0x000e24000021f000 */
[----:B0-----:R-:W-:-:S05]  /*3890*/  IADD3 R23, PT, PT, RZ, -R15, RZ ;  /* 0x8000000fff177210 */ /* 0x001fca0007ffe0ff */
        /* <DEDUP_REMOVED lines=8> */
[----:B------:R-:W-:Y:S02]  /*3920*/  @!P5 IADD3 R14, PT, PT, R14, 0x1, RZ ;  /* 0x000000010e0ed810 */ /* 0x000fe40007ffe0ff */
[----:B------:R-:W-:Y:S02]  /*3930*/  ISETP.NE.AND P5, PT, R8, RZ, PT ;  /* 0x000000ff0800720c */ /* 0x000fe40003fa5270 */
[----:B------:R-:W-:Y:S02]  /*3940*/  ISETP.GE.U32.AND P4, PT, R15, R16, PT ;  /* 0x000000100f00720c */ /* 0x000fe40003f86070 */
[----:B------:R-:W-:Y:S02]  /*3950*/  LOP3.LUT R15, R19, R8, RZ, 0x3c, !PT ;  /* 0x00000008130f7212 */ /* 0x000fe400078e3cff */
[----:B------:R-:W0:Y:S02]  /*3960*/  LDC.64 R18, c[0x0][0x388] ;  /* 0x0000e200ff127b82 */ /* 0x000e240000000a00 */
[----:B------:R-:W-:-:S07]  /*3970*/  ISETP.GE.AND P3, PT, R15, RZ, PT ;  /* 0x000000ff0f00720c */ /* 0x000fce0003f66270 */
[----:B------:R-:W-:-:S05]  /*3980*/  @P4 VIADD R14, R14, 0x1 ;  /* 0x000000010e0e4836 */ /* 0x000fca0000000000 */
[----:B------:R-:W-:Y:S01]  /*3990*/  MOV R23, R14 ;  /* 0x0000000e00177202 */ /* 0x000fe20000000f00 */
[----:B------:R-:W-:-:S04]  /*39a0*/  IMAD.WIDE R14, R21, 0x4, R10 ;  /* 0x00000004150e7825 */ /* 0x000fc800078e020a */
[----:B------:R-:W-:Y:S01]  /*39b0*/  @!P3 IMAD.MOV R23, RZ, RZ, -R23 ;  /* 0x000000ffff17b224 */ /* 0x000fe200078e0a17 */
[----:B------:R-:W-:Y:S01]  /*39c0*/  @!P5 LOP3.LUT R23, RZ, R8, RZ, 0x33, !PT ;  /* 0x00000008ff17d212 */ /* 0x000fe200078e33ff */
[----:B------:R-:W2:Y:S04]  /*39d0*/  LDG.E R15, desc[UR4][R14.64] ;  /* 0x000000040e0f7981 */ /* 0x000ea8000c1e1900 */
[----:B0-----:R-:W-:-:S06]  /*39e0*/  IMAD.WIDE R18, R23, 0x4, R18 ;  /* 0x0000000417127825 */ /* 0x001fcc00078e0212 */
[----:B------:R-:W2:Y:S01]  /*39f0*/  LDG.E R18, desc[UR4][R18.64] ;  /* 0x0000000412127981 */ /* 0x000ea2000c1e1900 */
[----:B------:R-:W-:-:S04]  /*3a00*/  IMAD.WIDE R20, R21, 0x4, R12 ;  /* 0x0000000415147825 */ /* 0x000fc800078e020c */
[----:B--2---:R-:W-:-:S05]  /*3a10*/  FMUL R23, R15, R18 ;  /* 0x000000120f177220 */ /* 0x004fca0000400000 */
[----:B------:R0:W-:Y:S02]  /*3a20*/  STG.E desc[UR4][R20.64], R23 ;  /* 0x0000001714007986 */ /* 0x0001e4000c101904 */
.L_x_85:
[----:B------:R-:W-:Y:S05]  /*3a30*/  BSYNC.RECONVERGENT B0 ;  /* 0x0000000000007941 */ /* 0x000fea0003800200 */
.L_x_84:
[----:B------:R-:W-:Y:S04]  /*3a40*/  BSSY.RECONVERGENT B0, `(.L_x_86) ;  /* 0x0000025000007945 */ /* 0x000fe80003800200 */
[----:B------:R-:W-:Y:S05]  /*3a50*/  @P2 BRA `(.L_x_87) ;  /* 0x00000000008c2947 */ /* 0x000fea0003800000 */
[----:B------:R-:W1:Y:S01]  /*3a60*/  LDC R8, c[0x0][0x390] ;  /* 0x0000e400ff087b82 */ /* 0x000e620000000800 */
[----:B------:R-:W-:Y:S01]  /*3a70*/  IADD3 R19, PT, PT, R3, R17, RZ ;  /* 0x0000001103137210 */ /* 0x000fe20007ffe0ff */
[----:B------:R-:W-:-:S03]  /*3a80*/  IMAD.MOV.U32 R14, RZ, RZ, RZ ;  /* 0x000000ffff0e7224 */ /* 0x000fc600078e00ff */
[----:B------:R-:W-:Y:S02]  /*3a90*/  IABS R22, R19 ;  /* 0x0000001300167213 */ /* 0x000fe40000000000 */
[-C--:B-1----:R-:W-:Y:S02]  /*3aa0*/  IABS R16, R8.reuse ;  /* 0x0000000800107213 */ /* 0x082fe40000000000 */
[----:B------:R-:W-:Y:S02]  /*3ab0*/  LOP3.LUT R19, R19, R8, RZ, 0x3c, !PT ;  /* 0x0000000813137212 */ /* 0x000fe400078e3cff */
[----:B------:R-:W1:Y:S02]  /*3ac0*/  I2F.RP R18, R16 ;  /* 0x0000001000127306 */ /* 0x000e640000209400 */
[----:B------:R-:W-:-:S06]  /*3ad0*/  ISETP.GE.AND P4, PT, R19, RZ, PT ;  /* 0x000000ff1300720c */ /* 0x000fcc0003f86270 */
[----:B-1----:R-:W0:Y:S02]  /*3ae0*/  MUFU.RCP R18, R18 ;  /* 0x0000001200127308 */ /* 0x002e240000001000 */
[----:B0-----:R-:W-:-:S06]  /*3af0*/  IADD3 R20, PT, PT, R18, 0xffffffe, RZ ;  /* 0x0ffffffe12147810 */ /* 0x001fcc0007ffe0ff */
[----:B------:R-:W0:Y:S02]  /*3b00*/  F2I.FTZ.U32.TRUNC.NTZ R15, R20 ;  /* 0x00000014000f7305 */ /* 0x000e24000021f000 */
[----:B0-----:R-:W-:-:S04]  /*3b10*/  IMAD.MOV R21, RZ, RZ, -R15 ;  /* 0x000000ffff157224 */ /* 0x001fc800078e0a0f */
[----:B------:R-:W-:-:S04]  /*3b20*/  IMAD R21, R21, R16, RZ ;  /* 0x0000001015157224 */ /* 0x000fc800078e02ff */
[----:B------:R-:W-:Y:S01]  /*3b30*/  IMAD.HI.U32 R14, R15, R21, R14 ;  /* 0x000000150f0e7227 */ /* 0x000fe200078e000e */
[----:B------:R-:W-:-:S05]  /*3b40*/  MOV R15, R22 ;  /* 0x00000016000f7202 */ /* 0x000fca0000000f00 */
        /* <DEDUP_REMOVED lines=9> */
[----:B------:R-:W-:-:S05]  /*3be0*/  @P2 IADD3 R18, PT, PT, R18, 0x1, RZ ;  /* 0x0000000112122810 */ /* 0x000fca0007ffe0ff */
        /* <DEDUP_REMOVED lines=10> */
.L_x_87:
[----:B------:R-:W-:Y:S05]  /*3c90*/  BSYNC.RECONVERGENT B0 ;  /* 0x0000000000007941 */ /* 0x000fea0003800200 */
.L_x_86:
[----:B------:R-:W-:Y:S04]  /*3ca0*/  BSSY.RECONVERGENT B0, `(.L_x_88) ;  /* 0x0000025000007945 */ /* 0x000fe80003800200 */
[----:B------:R-:W-:Y:S05]  /*3cb0*/  @P1 BRA `(.L_x_89) ;  /* 0x00000000008c1947 */ /* 0x000fea0003800000 */
[----:B------:R-:W2:Y:S01]  /*3cc0*/  LDC R8, c[0x0][0x390] ;  /* 0x0000e400ff087b82 */ /* 0x000ea20000000800 */
[----:B-1----:R-:W-:-:S05]  /*3cd0*/  IMAD.IADD R17, R3, 0x1, R7 ;  /* 0x0000000103117824 */ /* 0x002fca00078e0207 */
[----:B0-----:R-:W-:Y:S02]  /*3ce0*/  IABS R20, R17 ;  /* 0x0000001100147213 */ /* 0x001fe40000000000 */
[-C--:B--2---:R-:W-:Y:S02]  /*3cf0*/  IABS R19, R8.reuse ;  /* 0x0000000800137213 */ /* 0x084fe40000000000 */
        /* <DEDUP_REMOVED lines=8> */
[----:B------:R-:W-:-:S05]  /*3d80*/  HFMA2 R14, -RZ, RZ, 0, 0 ;  /* 0x00000000ff0e7431 */ /* 0x000fca00000001ff */
        /* <DEDUP_REMOVED lines=10> */
[----:B------:R-:W0:Y:S11]  /*3e30*/  LDC.64 R14, c[0x0][0x388] ;  /* 0x0000e200ff0e7b82 */ /* 0x000e360000000a00 */
        /* <DEDUP_REMOVED lines=11> */
.L_x_89:
[----:B------:R-:W-:Y:S05]  /*3ef0*/  BSYNC.RECONVERGENT B0 ;  /* 0x0000000000007941 */ /* 0x000fea0003800200 */
.L_x_88:
[----:B------:R-:W-:Y:S04]  /*3f00*/  BSSY.RECONVERGENT B0, `(.L_x_90) ;  /* 0x0000025000007945 */ /* 0x000fe80003800200 */
[----:B------:R-:W-:Y:S05]  /*3f10*/  @P0 BRA `(.L_x_91) ;  /* 0x00000000008c0947 */ /* 0x000fea0003800000 */
[----:B--2---:R-:W1:Y:S01]  /*3f20*/  LDC R7, c[0x0][0x390] ;  /* 0x0000e400ff077b82 */ /* 0x004e620000000800 */
[----:B------:R-:W-:-:S04]  /*3f30*/  IADD3 R8, PT, PT, R3, R5, RZ ;  /* 0x0000000503087210 */ /* 0x000fc80007ffe0ff */
[----:B0-----:R-:W-:Y:S02]  /*3f40*/  IABS R20, R8 ;  /* 0x0000000800147213 */ /* 0x001fe40000000000 */
[-C--:B-1----:R-:W-:Y:S02]  /*3f50*/  IABS R17, R7.reuse ;  /* 0x0000000700117213 */ /* 0x082fe40000000000 */
        /* <DEDUP_REMOVED lines=31> */
.L_x_91:
[----:B------:R-:W-:Y:S05]  /*4150*/  BSYNC.RECONVERGENT B0 ;  /* 0x0000000000007941 */ /* 0x000fea0003800200 */
.L_x_90:
[----:B------:R-:W-:-:S07]  /*4160*/  VIADD R9, R9, 0x4 ;  /* 0x0000000409097836 */ /* 0x000fce0000000000 */
.L_x_83:
[----:B------:R-:W-:-:S13]  /*4170*/  ISETP.NE.AND P0, PT, R6, RZ, PT ;  /* 0x000000ff0600720c */ /* 0x000fda0003f05270 */
[----:B------:R-:W-:Y:S05]  /*4180*/  @!P0 EXIT ;  /* 0x000000000000894d */ /* 0x000fea0003800000 */
[----:B------:R-:W-:-:S13]  /*4190*/  ISETP.NE.AND P0, PT, R6, 0x1, PT ;  /* 0x000000010600780c */ /* 0x000fda0003f05270 */
[----:B------:R-:W-:Y:S05]  /*41a0*/  @!P0 BRA `(.L_x_92) ;  /* 0x00000004003c8947 */ /* 0x000fea0003800000 */
[----:B0-234-:R-:W-:Y:S01]  /*41b0*/  LEA R15, R9, R0, 0x7 ;  /* 0x00000000090f7211 */ /* 0x01dfe200078e38ff */
[----:B------:R-:W-:Y:S03]  /*41c0*/  BSSY.RECONVERGENT B0, `(.L_x_93) ;  /* 0x0000027000007945 */ /* 0x000fe60003800200 */
[C---:B------:R-:W-:Y:S01]  /*41d0*/  ISETP.GE.AND P0, PT, R15.reuse, R2, PT ;  /* 0x000000020f00720c */ /* 0x040fe20003f06270 */
[----:B------:R-:W-:-:S05]  /*41e0*/  VIADD R5, R15, 0x80 ;  /* 0x000000800f057836 */ /* 0x000fca0000000000 */
[----:B------:R-:W-:-:S07]  /*41f0*/  ISETP.GE.AND P3, PT, R5, R2, PT ;  /* 0x000000020500720c */ /* 0x000fce0003f66270 */
[----:B------:R-:W-:Y:S06]  /*4200*/  @P0 BRA `(.L_x_94) ;  /* 0x0000000000880947 */ /* 0x000fec0003800000 */
[----:B------:R-:W0:Y:S01]  /*4210*/  LDC R8, c[0x0][0x390] ;  /* 0x0000e400ff087b82 */ /* 0x000e220000000800 */
[----:B-1----:R-:W-:-:S04]  /*4220*/  IADD3 R17, PT, PT, R3, R15, RZ ;  /* 0x0000000f03117210 */ /* 0x002fc80007ffe0ff */
[----:B------:R-:W-:Y:S02]  /*4230*/  IABS R18, R17 ;  /* 0x0000001100127213 */ /* 0x000fe40000000000 */
[-C--:B0-----:R-:W-:Y:S02]  /*4240*/  IABS R19, R8.reuse ;  /* 0x0000000800137213 */ /* 0x081fe40000000000 */
[----:B------:R-:W-:Y:S02]  /*4250*/  LOP3.LUT R17, R17, R8, RZ, 0x3c, !PT ;  /* 0x0000000811117212 */ /* 0x000fe400078e3cff */
[----:B------:R-:W0:Y:S02]  /*4260*/  I2F.RP R14, R19 ;  /* 0x00000013000e7306 */ /* 0x000e240000209400 */
[----:B------:R-:W-:-:S06]  /*4270*/  ISETP.GE.AND P2, PT, R17, RZ, PT ;  /* 0x000000ff1100720c */ /* 0x000fcc0003f46270 */
[----:B0-----:R-:W0:Y:S02]  /*4280*/  MUFU.RCP R14, R14 ;  /* 0x0000000e000e7308 */ /* 0x001e240000001000 */
[----:B0-----:R-:W-:-:S06]  /*4290*/  IADD3 R16, PT, PT, R14, 0xffffffe, RZ ;  /* 0x0ffffffe0e107810 */ /* 0x001fcc0007ffe0ff */
[----:B------:R0:W1:Y:S02]  /*42a0*/  F2I.FTZ.U32.TRUNC.NTZ R7, R16 ;  /* 0x0000001000077305 */ /* 0x000064000021f000 */
[----:B0-----:R-:W-:-:S04]  /*42b0*/  IMAD.WIDE R16, R15, 0x4, R10 ;  /* 0x000000040f107825 */ /* 0x001fc800078e020a */
[----:B-1----:R-:W-:Y:S02]  /*42c0*/  IMAD.MOV R6, RZ, RZ, -R7 ;  /* 0x000000ffff067224 */ /* 0x002fe400078e0a07 */
[----:B------:R-:W2:Y:S02]  /*42d0*/  LDG.E R17, desc[UR4][R16.64] ;  /* 0x0000000410117981 */ /* 0x000ea4000c1e1900 */
        /* <DEDUP_REMOVED lines=21> */
.L_x_94:
[----:B------:R-:W-:Y:S05]  /*4430*/  BSYNC.RECONVERGENT B0 ;  /* 0x0000000000007941 */ /* 0x000fea0003800200 */
.L_x_93:
[----:B------:R-:W-:Y:S04]  /*4440*/  BSSY.RECONVERGENT B0, `(.L_x_95) ;  /* 0x0000024000007945 */ /* 0x000fe80003800200 */
[----:B------:R-:W-:Y:S05]  /*4450*/  @P3 BRA `(.L_x_96) ;  /* 0x0000000000883947 */ /* 0x000fea0003800000 */
[----:B------:R-:W1:Y:S01]  /*4460*/  LDC R6, c[0x0][0x390] ;  /* 0x0000e400ff067b82 */ /* 0x000e620000000800 */
[----:B------:R-:W-:-:S04]  /*4470*/  IADD3 R7, PT, PT, R3, R5, RZ ;  /* 0x0000000503077210 */ /* 0x000fc80007ffe0ff */
[----:B------:R-:W-:Y:S02]  /*4480*/  IABS R18, R7 ;  /* 0x0000000700127213 */ /* 0x000fe40000000000 */
[-C--:B-1----:R-:W-:Y:S02]  /*4490*/  IABS R17, R6.reuse ;  /* 0x0000000600117213 */ /* 0x082fe40000000000 */
[----:B------:R-:W-:Y:S02]  /*44a0*/  LOP3.LUT R7, R7, R6, RZ, 0x3c, !PT ;  /* 0x0000000607077212 */ /* 0x000fe400078e3cff */
[----:B------:R-:W1:Y:S02]  /*44b0*/  I2F.RP R8, R17 ;  /* 0x0000001100087306 */ /* 0x000e640000209400 */
[----:B------:R-:W-:-:S06]  /*44c0*/  ISETP.GE.AND P2, PT, R7, RZ, PT ;  /* 0x000000ff0700720c */ /* 0x000fcc0003f46270 */
[----:B-1----:R-:W1:Y:S02]  /*44d0*/  MUFU.RCP R8, R8 ;  /* 0x0000000800087308 */ /* 0x002e640000001000 */
[----:B-1----:R-:W-:-:S06]  /*44e0*/  IADD3 R16, PT, PT, R8, 0xffffffe, RZ ;  /* 0x0ffffffe08107810 */ /* 0x002fcc0007ffe0ff */
[----:B0-----:R-:W0:Y:S02]  /*44f0*/  F2I.FTZ.U32.TRUNC.NTZ R15, R16 ;  /* 0x00000010000f7305 */ /* 0x001e24000021f000 */
        /* <DEDUP_REMOVED lines=16> */
[----:B------:R-:W-:Y:S01]  /*4600*/  @!P1 LOP3.LUT R8, RZ, R6, RZ, 0x33, !PT ;  /* 0x00000006ff089212 */ /* 0x000fe200078e33ff */
[----:B------:R-:W-:-:S04]  /*4610*/  IMAD.WIDE R6, R5, 0x4, R10 ;  /* 0x0000000405067825 */ /* 0x000fc800078e020a */
[----:B0-----:R-:W-:Y:S02]  /*4620*/  IMAD.WIDE R14, R8, 0x4, R14 ;  /* 0x00000004080e7825 */ /* 0x001fe400078e020e */
[----:B------:R-:W2:Y:S04]  /*4630*/  LDG.E R7, desc[UR4][R6.64] ;  /* 0x0000000406077981 */ /* 0x000ea8000c1e1900 */
[----:B------:R-:W2:Y:S01]  /*4640*/  LDG.E R14, desc[UR4][R14.64] ;  /* 0x000000040e0e7981 */ /* 0x000ea2000c1e1900 */
[----:B------:R-:W-:-:S04]  /*4650*/  IMAD.WIDE R16, R5, 0x4, R12 ;  /* 0x0000000405107825 */ /* 0x000fc800078e020c */
[----:B--2---:R-:W-:-:S05]  /*4660*/  FMUL R5, R7, R14 ;  /* 0x0000000e07057220 */ /* 0x004fca0000400000 */
[----:B------:R2:W-:Y:S02]  /*4670*/  STG.E desc[UR4][R16.64], R5 ;  /* 0x0000000510007986 */ /* 0x0005e4000c101904 */
.L_x_96:
[----:B------:R-:W-:Y:S05]  /*4680*/  BSYNC.RECONVERGENT B0 ;  /* 0x0000000000007941 */ /* 0x000fea0003800200 */
.L_x_95:
[----:B------:R-:W-:-:S07]  /*4690*/  IADD3 R9, PT, PT, R9, 0x2, RZ ;  /* 0x0000000209097810 */ /* 0x000fce0007ffe0ff */
.L_x_92:
[----:B------:R-:W-:-:S04]  /*46a0*/  LOP3.LUT R4, R4, 0x1, RZ, 0xc0, !PT ;  /* 0x0000000104047812 */ /* 0x000fc800078ec0ff */
[----:B------:R-:W-:-:S13]  /*46b0*/  ISETP.NE.U32.AND P0, PT, R4, 0x1, PT ;  /* 0x000000010400780c */ /* 0x000fda0003f05070 */
[----:B------:R-:W-:Y:S05]  /*46c0*/  @P0 EXIT ;  /* 0x000000000000094d */ /* 0x000fea0003800000 */
[----:B------:R-:W-:-:S05]  /*46d0*/  IMAD R9, R9, 0x80, R0 ;  /* 0x0000008009097824 */ /* 0x000fca00078e0200 */
[----:B------:R-:W-:-:S13]  /*46e0*/  ISETP.GE.AND P0, PT, R9, R2, PT ;  /* 0x000000020900720c */ /* 0x000fda0003f06270 */
[----:B------:R-:W-:Y:S05]  /*46f0*/  @P0 EXIT ;  /* 0x000000000000094d */ /* 0x000fea0003800000 */
[----:B------:R-:W2:Y:S01]  /*4700*/  LDC R6, c[0x0][0x390] ;  /* 0x0000e400ff067b82 */ /* 0x000ea20000000800 */
[----:B------:R-:W-:Y:S01]  /*4710*/  IADD3 R3, PT, PT, R3, R9, RZ ;  /* 0x0000000903037210 */ /* 0x000fe20007ffe0ff */
[----:B------:R-:W-:Y:S01]  /*4720*/  IMAD.WIDE R10, R9, 0x4, R10 ;  /* 0x00000004090a7825 */ /* 0x000fe200078e020a */
[----:B--2---:R-:W-:-:S04]  /*4730*/  IABS R7, R6 ;  /* 0x0000000600077213 */ /* 0x004fc80000000000 */
[----:B------:R-:W2:Y:S08]  /*4740*/  I2F.RP R0, R7 ;  /* 0x0000000700007306 */ /* 0x000eb00000209400 */
[----:B--2---:R-:W2:Y:S02]  /*4750*/  MUFU.RCP R0, R0 ;  /* 0x0000000000007308 */ /* 0x004ea40000001000 */
[----:B--2---:R-:W-:-:S06]  /*4760*/  IADD3 R4, PT, PT, R0, 0xffffffe, RZ ;  /* 0x0ffffffe00047810 */ /* 0x004fcc0007ffe0ff */
[----:B---3--:R2:W3:Y:S02]  /*4770*/  F2I.FTZ.U32.TRUNC.NTZ R5, R4 ;  /* 0x0000000400057305 */ /* 0x0084e4000021f000 */
[----:B--2---:R-:W-:Y:S02]  /*4780*/  IMAD.MOV.U32 R4, RZ, RZ, RZ ;  /* 0x000000ffff047224 */ /* 0x004fe400078e00ff */
[----:B---3--:R-:W-:-:S04]  /*4790*/  IMAD.MOV R2, RZ, RZ, -R5 ;  /* 0x000000ffff027224 */ /* 0x008fc800078e0a05 */
[----:B0---4-:R-:W-:Y:S01]  /*47a0*/  IMAD R15, R2, R7, RZ ;  /* 0x00000007020f7224 */ /* 0x011fe200078e02ff */
[----:B------:R-:W-:-:S03]  /*47b0*/  IABS R2, R3 ;  /* 0x0000000300027213 */ /* 0x000fc60000000000 */
[----:B------:R-:W-:Y:S01]  /*47c0*/  IMAD.HI.U32 R15, R5, R15, R4 ;  /* 0x0000000f050f7227 */ /* 0x000fe200078e0004 */
[----:B------:R-:W-:-:S04]  /*47d0*/  LOP3.LUT R4, R3, R6, RZ, 0x3c, !PT ;  /* 0x0000000603047212 */ /* 0x000fc800078e3cff */
[----:B------:R-:W-:Y:S01]  /*47e0*/  ISETP.GE.AND P2, PT, R4, RZ, PT ;  /* 0x000000ff0400720c */ /* 0x000fe20003f46270 */
[----:B------:R-:W-:-:S05]  /*47f0*/  IMAD.HI.U32 R0, R15, R2, RZ ;  /* 0x000000020f007227 */ /* 0x000fca00078e00ff */
[----:B------:R-:W-:-:S05]  /*4800*/  IADD3 R5, PT, PT, -R0, RZ, RZ ;  /* 0x000000ff00057210 */ /* 0x000fca0007ffe1ff */
[C---:B------:R-:W-:Y:S02]  /*4810*/  IMAD R2, R7.reuse, R5, R2 ;  /* 0x0000000507027224 */ /* 0x040fe400078e0202 */
[----:B------:R-:W2:Y:S03]  /*4820*/  LDG.E R5, desc[UR4][R10.64] ;  /* 0x000000040a057981 */ /* 0x000ea6000c1e1900 */
[----:B------:R-:W-:-:S13]  /*4830*/  ISETP.GT.U32.AND P1, PT, R7, R2, PT ;  /* 0x000000020700720c */ /* 0x000fda0003f24070 */
[----:B------:R-:W-:Y:S01]  /*4840*/  @!P1 IMAD.IADD R2, R2, 0x1, -R7 ;  /* 0x0000000102029824 */ /* 0x000fe200078e0a07 */
[----:B------:R-:W-:Y:S02]  /*4850*/  @!P1 IADD3 R0, PT, PT, R0, 0x1, RZ ;  /* 0x0000000100009810 */ /* 0x000fe40007ffe0ff */
[----:B------:R-:W-:Y:S02]  /*4860*/  ISETP.NE.AND P1, PT, R6, RZ, PT ;  /* 0x000000ff0600720c */ /* 0x000fe40003f25270 */
[----:B------:R-:W-:Y:S02]  /*4870*/  ISETP.GE.U32.AND P0, PT, R2, R7, PT ;  /* 0x000000070200720c */ /* 0x000fe40003f06070 */
[----:B------:R-:W0:Y:S11]  /*4880*/  LDC.64 R2, c[0x0][0x388] ;  /* 0x0000e200ff027b82 */ /* 0x000e360000000a00 */
[----:B------:R-:W-:-:S05]  /*4890*/  @P0 VIADD R0, R0, 0x1 ;  /* 0x0000000100000836 */ /* 0x000fca0000000000 */
[----:B------:R-:W-:Y:S02]  /*48a0*/  @!P2 IADD3 R0, PT, PT, -R0, RZ, RZ ;  /* 0x000000ff0000a210 */ /* 0x000fe40007ffe1ff */
[----:B------:R-:W-:-:S05]  /*48b0*/  @!P1 LOP3.LUT R0, RZ, R6, RZ, 0x33, !PT ;  /* 0x00000006ff009212 */ /* 0x000fca00078e33ff */
[----:B0-----:R-:W-:-:S06]  /*48c0*/  IMAD.WIDE R2, R0, 0x4, R2 ;  /* 0x0000000400027825 */ /* 0x001fcc00078e0202 */
[----:B------:R-:W2:Y:S01]  /*48d0*/  LDG.E R2, desc[UR4][R2.64] ;  /* 0x0000000402027981 */ /* 0x000ea2000c1e1900 */
[----:B------:R-:W-:-:S04]  /*48e0*/  IMAD.WIDE R12, R9, 0x4, R12 ;  /* 0x00000004090c7825 */ /* 0x000fc800078e020c */
[----:B--2---:R-:W-:-:S05]  /*48f0*/  FMUL R5, R5, R2 ;  /* 0x0000000205057220 */ /* 0x004fca0000400000 */
[----:B------:R-:W-:Y:S01]  /*4900*/  STG.E desc[UR4][R12.64], R5 ;  /* 0x000000050c007986 */ /* 0x000fe2000c101904 */
[----:B------:R-:W-:Y:S05]  /*4910*/  EXIT ;  /* 0x000000000000794d */ /* 0x000fea0003800000 */
.L_x_97:
        /* <DEDUP_REMOVED lines=14> */
.L_x_200:


//--------------------- .text._ZN3cub18CUB_300001_SM_10006detail9transform16transform_kernelINS2_10policy_hubILb1EN4cuda3std3__45tupleIJN6thrust24THRUST_300001_SM_1000_NS6detail15normal_iteratorINSA_10device_ptrIfEEEENSA_17counting_iteratorIiNSA_11use_defaultESH_SH_EEEEEE10policy1000El10unprojectxSF_JPfSI_EEEvT0_iT1_T2_DpNS2_10kernel_argIT3_EE --------------------------
	.section	.text._ZN3cub18CUB_300001_SM_10006detail9transform16transform_kernelINS2_10policy_hubILb1EN4cuda3std3__45tupleIJN6thrust24THRUST_300001_SM_1000_NS6detail15normal_iteratorINSA_10device_ptrIfEEEENSA_17counting_iteratorIiNSA_11use_defaultESH_SH_EEEEEE10policy1000El10unprojectxSF_JPfSI_EEEvT0_iT1_T2_DpNS2_10kernel_argIT3_EE,"ax",@progbits
	.align	128
        .global         _ZN3cub18CUB_300001_SM_10006detail9transform16transform_kernelINS2_10policy_hubILb1EN4cuda3std3__45tupleIJN6thrust24THRUST_300001_SM_1000_NS6detail15normal_iteratorINSA_10device_ptrIfEEEENSA_17counting_iteratorIiNSA_11use_defaultESH_SH_EEEEEE10policy1000El10unprojectxSF_JPfSI_EEEvT0_iT1_T2_DpNS2_10kernel_argIT3_EE
        .type           _ZN3cub18CUB_300001_SM_10006detail9transform16transform_kernelINS2_10policy_hubILb1EN4cuda3std3__45tupleIJN6thrust24THRUST_300001_SM_1000_NS6detail15normal_iteratorINSA_10device_ptrIfEEEENSA_17counting_iteratorIiNSA_11use_defaultESH_SH_EEEEEE10policy1000El10unprojectxSF_JPfSI_EEEvT0_iT1_T2_DpNS2_10kernel_argIT3_EE,@function
        .size           _ZN3cub18CUB_300001_SM_10006detail9transform16transform_kernelINS2_10policy_hubILb1EN4cuda3std3__45tupleIJN6thrust24THRUST_300001_SM_1000_NS6detail15normal_iteratorINSA_10device_ptrIfEEEENSA_17counting_iteratorIiNSA_11use_defaultESH_SH_EEEEEE10policy1000El10unprojectxSF_JPfSI_EEEvT0_iT1_T2_DpNS2_10kernel_argIT3_EE,(.L_x_201 - _ZN3cub18CUB_300001_SM_10006detail9transform16transform_kernelINS2_10policy_hubILb1EN4cuda3std3__45tupleIJN6thrust24THRUST_300001_SM_1000_NS6detail15normal_iteratorINSA_10device_ptrIfEEEENSA_17counting_iteratorIiNSA_11use_defaultESH_SH_EEEEEE10policy1000El10unprojectxSF_JPfSI_EEEvT0_iT1_T2_DpNS2_10kernel_argIT3_EE)
        .other          _ZN3cub18CUB_300001_SM_10006detail9transform16transform_kernelINS2_10policy_hubILb1EN4cuda3std3__45tupleIJN6thrust24THRUST_300001_SM_1000_NS6detail15normal_iteratorINSA_10device_ptrIfEEEENSA_17counting_iteratorIiNSA_11use_defaultESH_SH_EEEEEE10policy1000El10unprojectxSF_JPfSI_EEEvT0_iT1_T2_DpNS2_10kernel_argIT3_EE,@"STO_CUDA_ENTRY STV_DEFAULT"
_ZN3cub18CUB_300001_SM_10006detail9transform16transform_kernelINS2_10policy_hubILb1EN4cuda3std3__45tupleIJN6thrust24THRUST_300001_SM_1000_NS6detail15normal_iteratorINSA_10device_ptrIfEEEENSA_17counting_iteratorIiNSA_11use_defaultESH_SH_EEEEEE10policy1000El10unprojectxSF_JPfSI_EEEvT0_iT1_T2_DpNS2_10kernel_argIT3_EE:
.text._ZN3cub18CUB_300001_SM_10006detail9transform16transform_kernelINS2_10policy_hubILb1EN4cuda3std3__45tupleIJN6thrust24THRUST_300001_SM_1000_NS6detail15normal_iteratorINSA_10device_ptrIfEEEENSA_17counting_iteratorIiNSA_11use_defaultESH_SH_EEEEEE10policy1000El10unprojectxSF_JPfSI_EEEvT0_iT1_T2_DpNS2_10kernel_argIT3_EE:
        /* <DEDUP_REMOVED lines=26> */
.L_x_100:
[----:B------:R-:W-:Y:S01]  /*01a0*/  IADD3 R11, PT, PT, R11, 0x4000, RZ ;  /* 0x000040000b0b7810 */ /* 0x000fe20007ffe0ff */
[----:B------:R0:W-:Y:S03]  /*01b0*/  CCTL.E.PF2 [R8] ;  /* 0x000000000800798f */ /* 0x0001e60000800100 */
[----:B------:R-:W-:Y:S02]  /*01c0*/  ISETP.GE.AND P0, PT, R11, R4, PT ;  /* 0x000000040b00720c */ /* 0x000fe40003f06270 */
[----:B0-----:R-:W-:-:S05]  /*01d0*/  IADD3 R8, P1, PT, R8, 0x4000, RZ ;  /* 0x0000400008087810 */ /* 0x001fca0007f3e0ff */
[----:B------:R-:W-:-:S06]  /*01e0*/  IMAD.X R9, RZ, RZ, R9, P1 ;  /* 0x000000ffff097224 */ /* 0x000fcc00008e0609 */
[----:B------:R-:W-:Y:S05]  /*01f0*/  @!P0 BRA `(.L_x_100) ;  /* 0xfffffffc00e88947 */ /* 0x000fea000383ffff */
.L_x_99:
[----:B------:R-:W-:Y:S05]  /*0200*/  BSYNC.RECONVERGENT B0 ;  /* 0x0000000000007941 */ /* 0x000fea0003800200 */
.L_x_98:
        /* <DEDUP_REMOVED lines=21> */
[----:B------:R-:W-:Y:S01]  /*0360*/  LOP3.LUT R7, R17, 0x7ffffff8, RZ, 0xc0, !PT ;  /* 0x7ffffff811077812 */ /* 0x000fe200078ec0ff */
[----:B------:R-:W-:Y:S01]  /*0370*/  VIADD R2, R0, 0x200 ;  /* 0x0000020000027836 */ /* 0x000fe20000000000 */
[CC--:B------:R-:W-:Y:S01]  /*0380*/  ISETP.GE.AND P0, PT, R16.reuse, R5.reuse, PT ;  /* 0x000000051000720c */ /* 0x0c0fe20003f06270 */
[----:B------:R-:W-:Y:S01]  /*0390*/  IMAD.WIDE R8, R16, 0x4, R10 ;  /* 0x0000000410087825 */ /* 0x000fe200078e020a */
[-C--:B------:R-:W-:Y:S02]  /*03a0*/  ISETP.GE.AND P1, PT, R6, R5.reuse, PT ;  /* 0x000000050600720c */ /* 0x080fe40003f26270 */
[----:B------:R-:W-:-:S02]  /*03b0*/  ISETP.GE.AND P2, PT, R4, R5, PT ;  /* 0x000000050400720c */ /* 0x000fc40003f46270 */
[----:B------:R-:W-:Y:S11]  /*03c0*/  @P3 BRA `(.L_x_104) ;  /* 0x0000000000803947 */ /* 0x000ff60003800000 */
[----:B------:R-:W0:Y:S01]  /*03d0*/  LDC R22, c[0x0][0x398] ;  /* 0x0000e600ff167b82 */ /* 0x000e220000000800 */
[----:B------:R-:W-:-:S05]  /*03e0*/  IMAD.IADD R21, R3, 0x1, R0 ;  /* 0x0000000103157824 */ /* 0x000fca00078e0200 */
[----:B------:R-:W-:Y:S02]  /*03f0*/  ISETP.GE.AND P5, PT, R21, RZ, PT ;  /* 0x000000ff1500720c */ /* 0x000fe40003fa6270 */
[----:B0-----:R-:W-:-:S04]  /*0400*/  IABS R17, R22 ;  /* 0x0000001600117213 */ /* 0x001fc80000000000 */
[----:B------:R-:W0:Y:S08]  /*0410*/  I2F.RP R18, R17 ;  /* 0x0000001100127306 */ /* 0x000e300000209400 */
[----:B0-----:R-:W0:Y:S02]  /*0420*/  MUFU.RCP R18, R18 ;  /* 0x0000001200127308 */ /* 0x001e240000001000 */
[----:B0-----:R-:W-:-:S06]  /*0430*/  VIADD R14, R18, 0xffffffe ;  /* 0x0ffffffe120e7836 */ /* 0x001fcc0000000000 */
[----:B------:R0:W1:Y:S02]  /*0440*/  F2I.FTZ.U32.TRUNC.NTZ R15, R14 ;  /* 0x0000000e000f7305 */ /* 0x000064000021f000 */
[----:B0-----:R-:W-:Y:S01]  /*0450*/  IMAD.MOV.U32 R14, RZ, RZ, RZ ;  /* 0x000000ffff0e7224 */ /* 0x001fe200078e00ff */
[----:B-1----:R-:W-:-:S05]  /*0460*/  IADD3 R24, PT, PT, RZ, -R15, RZ ;  /* 0x8000000fff187210 */ /* 0x002fca0007ffe0ff */
[----:B------:R-:W-:Y:S01]  /*0470*/  IMAD R19, R24, R17, RZ ;  /* 0x0000001118137224 */ /* 0x000fe200078e02ff */
[----:B------:R-:W-:-:S03]  /*0480*/  IABS R24, R21 ;  /* 0x0000001500187213 */ /* 0x000fc60000000000 */
[----:B------:R-:W-:Y:S02]  /*0490*/  IMAD.HI.U32 R15, R15, R19, R14 ;  /* 0x000000130f0f7227 */ /* 0x000fe400078e000e */
[----:B------:R-:W0:Y:S04]  /*04a0*/  LDC.64 R18, c[0x0][0x390] ;  /* 0x0000e400ff127b82 */ /* 0x000e280000000a00 */
[----:B------:R-:W-:-:S05]  /*04b0*/  IMAD.HI.U32 R15, R15, R24, RZ ;  /* 0x000000180f0f7227 */ /* 0x000fca00078e00ff */
[----:B------:R-:W-:-:S05]  /*04c0*/  IADD3 R15, PT, PT, -R15, RZ, RZ ;  /* 0x000000ff0f0f7210 */ /* 0x000fca0007ffe1ff */
[----:B------:R-:W-:-:S05]  /*04d0*/  IMAD R14, R17, R15, R24 ;  /* 0x0000000f110e7224 */ /* 0x000fca00078e0218 */
[----:B------:R-:W-:-:S13]  /*04e0*/  ISETP.GT.U32.AND P3, PT, R17, R14, PT ;  /* 0x0000000e1100720c */ /* 0x000fda0003f64070 */
[----:B------:R-:W-:Y:S01]  /*04f0*/  @!P3 IMAD.IADD R14, R14, 0x1, -R17 ;  /* 0x000000010e0eb824 */ /* 0x000fe200078e0a11 */
[----:B------:R-:W-:-:S04]  /*0500*/  ISETP.NE.AND P3, PT, R22, RZ, PT ;  /* 0x000000ff1600720c */ /* 0x000fc80003f65270 */
[----:B------:R-:W-:-:S13]  /*0510*/  ISETP.GT.U32.AND P4, PT, R17, R14, PT ;  /* 0x0000000e1100720c */ /* 0x000fda0003f84070 */
[----:B------:R-:W-:-:S05]  /*0520*/  @!P4 IMAD.IADD R14, R14, 0x1, -R17 ;  /* 0x000000010e0ec824 */ /* 0x000fca00078e0a11 */
[----:B------:R-:W-:Y:S01]  /*0530*/  MOV R17, R14 ;  /* 0x0000000e00117202 */ /* 0x000fe20000000f00 */
[----:B------:R-:W-:-:S04]  /*0540*/  IMAD.WIDE.U32 R14, R0, 0x4, R10 ;  /* 0x00000004000e7825 */ /* 0x000fc800078e000a */
[----:B------:R-:W-:Y:S01]  /*0550*/  @!P5 IMAD.MOV R17, RZ, RZ, -R17 ;  /* 0x000000ffff11d224 */ /* 0x000fe200078e0a11 */
[----:B------:R-:W-:Y:S01]  /*0560*/  @!P3 LOP3.LUT R17, RZ, R22, RZ, 0x33, !PT ;  /* 0x00000016ff11b212 */ /* 0x000fe200078e33ff */
[----:B------:R-:W2:Y:S04]  /*0570*/  LDG.E R14, desc[UR4][R14.64] ;  /* 0x000000040e0e7981 */ /* 0x000ea8000c1e1900 */
[----:B0-----:R-:W-:-:S06]  /*0580*/  IMAD.WIDE R18, R17, 0x4, R18 ;  /* 0x0000000411127825 */ /* 0x001fcc00078e0212 */
[----:B------:R-:W2:Y:S01]  /*0590*/  LDG.E R19, desc[UR4][R18.64] ;  /* 0x0000000412137981 */ /* 0x000ea2000c1e1900 */
[----:B------:R-:W-:-:S04]  /*05a0*/  IMAD.WIDE.U32 R22, R0, 0x4, R12 ;  /* 0x0000000400167825 */ /* 0x000fc800078e000c */
[----:B--2---:R-:W-:-:S05]  /*05b0*/  FMUL R17, R14, R19 ;  /* 0x000000130e117220 */ /* 0x004fca0000400000 */
[----:B------:R0:W-:Y:S02]  /*05c0*/  STG.E desc[UR4][R22.64], R17 ;  /* 0x0000001116007986 */ /* 0x0001e4000c101904 */
.L_x_104:
[----:B------:R-:W-:Y:S05]  /*05d0*/  BSYNC.RECONVERGENT B0 ;  /* 0x0000000000007941 */ /* 0x000fea0003800200 */
.L_x_103:
[----:B------:R-:W-:Y:S01]  /*05e0*/  BSSY.RECONVERGENT B0, `(.L_x_105) ;  /* 0x0000021000007945 */ /* 0x000fe20003800200 */
[----:B------:R-:W-:-:S03]  /*05f0*/  IMAD.WIDE R14, R16, 0x4, R12 ;  /* 0x00000004100e7825 */ /* 0x000fc600078e020c */
[----:B------:R-:W-:Y:S05]  /*0600*/  @P0 BRA `(.L_x_106) ;  /* 0x0000000000780947 */ /* 0x000fea0003800000 */
[----:B0-----:R-:W0:Y:S01]  /*0610*/  LDC R22, c[0x0][0x398] ;  /* 0x0000e600ff167b82 */ /* 0x001e220000000800 */
[----:B------:R-:W-:Y:S02]  /*0620*/  IMAD.IADD R19, R3, 0x1, R16 ;  /* 0x0000000103137824 */ /* 0x000fe400078e0210 */
[----:B------:R-:W-:-:S03]  /*0630*/  IMAD.MOV.U32 R16, RZ, RZ, RZ ;  /* 0x000000ffff107224 */ /* 0x000fc600078e00ff */
[----:B------:R-:W-:Y:S02]  /*0640*/  IABS R24, R19 ;  /* 0x0000001300187213 */ /* 0x000fe40000000000 */
[----:B------:R-:W-:Y:S02]  /*0650*/  ISETP.GE.AND P3, PT, R19, RZ, PT ;  /* 0x000000ff1300720c */ /* 0x000fe40003f66270 */
[----:B0-----:R-:W-:Y:S02]  /*0660*/  IABS R18, R22 ;  /* 0x0000001600127213 */ /* 0x001fe40000000000 */
[----:B------:R-:W-:Y:S02]  /*0670*/  ISETP.NE.AND P4, PT, R22, RZ, PT ;  /* 0x000000ff1600720c */ /* 0x000fe40003f85270 */
[----:B------:R-:W0:Y:S08]  /*0680*/  I2F.RP R23, R18 ;  /* 0x0000001200177306 */ /* 0x000e300000209400 */
        /* <DEDUP_REMOVED lines=9> */
[C---:B------:R-:W-:Y:S02]  /*0720*/  IMAD R21, R18.reuse, R16, R21 ;  /* 0x0000001012157224 */ /* 0x040fe400078e0215 */
[----:B------:R-:W0:Y:S03]  /*0730*/  LDC.64 R16, c[0x0][0x390] ;  /* 0x0000e400ff107b82 */ /* 0x000e260000000a00 */
[----:B------:R-:W-:-:S13]  /*0740*/  ISETP.GT.U32.AND P0, PT, R18, R21, PT ;  /* 0x000000151200720c */ /* 0x000fda0003f04070 */
[----:B------:R-:W-:-:S05]  /*0750*/  @!P0 IMAD.IADD R21, R21, 0x1, -R18 ;  /* 0x0000000115158824 */ /* 0x000fca00078e0a12 */
[----:B------:R-:W-:-:S13]  /*0760*/  ISETP.GT.U32.AND P0, PT, R18, R21, PT ;  /* 0x000000151200720c */ /* 0x000fda0003f04070 */
[----:B------:R-:W-:Y:S02]  /*0770*/  @!P0 IADD3 R21, PT, PT, R21, -R18, RZ ;  /* 0x8000001215158210 */ /* 0x000fe40007ffe0ff */
[----:B------:R-:W2:Y:S03]  /*0780*/  LDG.E R18, desc[UR4][R8.64] ;  /* 0x0000000408127981 */ /* 0x000ea6000c1e1900 */
[----:B------:R-:W-:Y:S01]  /*0790*/  @!P3 IMAD.MOV R21, RZ, RZ, -R21 ;  /* 0x000000ffff15b224 */ /* 0x000fe200078e0a15 */
[----:B------:R-:W-:-:S05]  /*07a0*/  @!P4 LOP3.LUT R21, RZ, R22, RZ, 0x33, !PT ;  /* 0x00000016ff15c212 */ /* 0x000fca00078e33ff */
[----:B0-----:R-:W-:-:S06]  /*07b0*/  IMAD.WIDE R16, R21, 0x4, R16 ;  /* 0x0000000415107825 */ /* 0x001fcc00078e0210 */
[----:B------:R-:W2:Y:S02]  /*07c0*/  LDG.E R17, desc[UR4][R16.64] ;  /* 0x0000000410117981 */ /* 0x000ea4000c1e1900 */
[----:B--2---:R-:W-:-:S05]  /*07d0*/  FMUL R19, R18, R17 ;  /* 0x0000001112137220 */ /* 0x004fca0000400000 */
[----:B------:R1:W-:Y:S02]  /*07e0*/  STG.E desc[UR4][R14.64], R19 ;  /* 0x000000130e007986 */ /* 0x0003e4000c101904 */
.L_x_106:
[----:B------:R-:W-:Y:S05]  /*07f0*/  BSYNC.RECONVERGENT B0 ;  /* 0x0000000000007941 */ /* 0x000fea0003800200 */
.L_x_105:
[----:B------:R-:W-:Y:S04]  /*0800*/  BSSY.RECONVERGENT B0, `(.L_x_107) ;  /* 0x0000020000007945 */ /* 0x000fe80003800200 */
[----:B------:R-:W-:Y:S05]  /*0810*/  @P1 BRA `(.L_x_108) ;  /* 0x0000000000781947 */ /* 0x000fea0003800000 */
[----:B0-----:R-:W0:Y:S01]  /*0820*/  LDC R22, c[0x0][0x398] ;  /* 0x0000e600ff167b82 */ /* 0x001e220000000800 */
[----:B------:R-:W-:Y:S02]  /*0830*/  IMAD.IADD R6, R3, 0x1, R6 ;  /* 0x0000000103067824 */ /* 0x000fe400078e0206 */
[----:B------:R-:W-:-:S03]  /*0840*/  IMAD.MOV.U32 R16, RZ, RZ, RZ ;  /* 0x000000ffff107224 */ /* 0x000fc600078e00ff */
[----:B------:R-:W-:Y:S02]  /*0850*/  IABS R23, R6 ;  /* 0x0000000600177213 */ /* 0x000fe40000000000 */
[----:B------:R-:W-:Y:S02]  /*0860*/  ISETP.GE.AND P1, PT, R6, RZ, PT ;  /* 0x000000ff0600720c */ /* 0x000fe40003f26270 */
[----:B------:R-:W2:Y:S01]  /*0870*/  LDG.E R6, desc[UR4][R8.64+0x200] ;  /* 0x0002000408067981 */ /* 0x000ea2000c1e1900 */
[----:B0-----:R-:W-:Y:S02]  /*0880*/  IABS R18, R22 ;  /* 0x0000001600127213 */ /* 0x001fe40000000000 */
[----:B------:R-:W-:Y:S02]  /*0890*/  ISETP.NE.AND P3, PT, R22, RZ, PT ;  /* 0x000000ff1600720c */ /* 0x000fe40003f65270 */
[----:B------:R-:W0:Y:S08]  /*08a0*/  I2F.RP R21, R18 ;  /* 0x0000001200157306 */ /* 0x000e300000209400 */
[----:B0-----:R-:W0:Y:S02]  /*08b0*/  MUFU.RCP R21, R21 ;  /* 0x0000001500157308 */ /* 0x001e240000001000 */
[----:B0-----:R-:W-:-:S06]  /*08c0*/  VIADD R17, R21, 0xffffffe ;  /* 0x0ffffffe15117836 */ /* 0x001fcc0000000000 */
[----:B------:R-:W1:Y:S02]  /*08d0*/  F2I.FTZ.U32.TRUNC.NTZ R17, R17 ;  /* 0x0000001100117305 */ /* 0x000e64000021f000 */
[----:B-1----:R-:W-:-:S05]  /*08e0*/  IADD3 R19, PT, PT, RZ, -R17, RZ ;  /* 0x80000011ff137210 */ /* 0x002fca0007ffe0ff */
        /* <DEDUP_REMOVED lines=10> */
[----:B------:R-:W-:-:S05]  /*0990*/  @!P0 IADD3 R19, PT, PT, R19, -R18, RZ ;  /* 0x8000001213138210 */ /* 0x000fca0007ffe0ff */
[----:B------:R-:W-:Y:S01]  /*09a0*/  @!P1 IMAD.MOV R19, RZ, RZ, -R19 ;  /* 0x000000ffff139224 */ /* 0x000fe200078e0a13 */
[----:B------:R-:W-:-:S05]  /*09b0*/  @!P3 LOP3.LUT R19, RZ, R22, RZ, 0x33, !PT ;  /* 0x00000016ff13b212 */ /* 0x000fca00078e33ff */
[----:B0-----:R-:W-:-:S06]  /*09c0*/  IMAD.WIDE R16, R19, 0x4, R16 ;  /* 0x0000000413107825 */ /* 0x001fcc00078e0210 */
[----:B------:R-:W2:Y:S02]  /*09d0*/  LDG.E R17, desc[UR4][R16.64] ;  /* 0x0000000410117981 */ /* 0x000ea4000c1e1900 */
[----:B--2---:R-:W-:-:S05]  /*09e0*/  FMUL R19, R6, R17 ;  /* 0x0000001106137220 */ /* 0x004fca0000400000 */
[----:B------:R2:W-:Y:S02]  /*09f0*/  STG.E desc[UR4][R14.64+0x200], R19 ;  /* 0x000200130e007986 */ /* 0x0005e4000c101904 */
.L_x_108:
[----:B------:R-:W-:Y:S05]  /*0a00*/  BSYNC.RECONVERGENT B0 ;  /* 0x0000000000007941 */ /* 0x000fea0003800200 */
.L_x_107:
[----:B------:R-:W-:Y:S04]  /*0a10*/  BSSY.RECONVERGENT B0, `(.L_x_109) ;  /* 0x0000020000007945 */ /* 0x000fe80003800200 */
[----:B------:R-:W-:Y:S05]  /*0a20*/  @P2 BRA `(.L_x_110) ;  /* 0x0000000000782947 */ /* 0x000fea0003800000 */
[----:B------:R-:W3:Y:S01]  /*0a30*/  LDC R21, c[0x0][0x398] ;  /* 0x0000e600ff157b82 */ /* 0x000ee20000000800 */
[----:B------:R-:W-:Y:S02]  /*0a40*/  IMAD.IADD R4, R3, 0x1, R4 ;  /* 0x0000000103047824 */ /* 0x000fe400078e0204 */
[----:B------:R-:W-:-:S03]  /*0a50*/  IMAD.MOV.U32 R16, RZ, RZ, RZ ;  /* 0x000000ffff107224 */ /* 0x000fc600078e00ff */
[----:B0-----:R-:W-:Y:S02]  /*0a60*/  IABS R22, R4 ;  /* 0x0000000400167213 */ /* 0x001fe40000000000 */
[----:B------:R-:W-:Y:S02]  /*0a70*/  ISETP.GE.AND P1, PT, R4, RZ, PT ;  /* 0x000000ff0400720c */ /* 0x000fe40003f26270 */
[----:B------:R-:W4:Y:S01]  /*0a80*/  LDG.E R4, desc[UR4][R8.64+0x400] ;  /* 0x0004000408047981 */ /* 0x000f22000c1e1900 */
[----:B---3--:R-:W-:Y:S02]  /*0a90*/  IABS R6, R21 ;  /* 0x0000001500067213 */ /* 0x008fe40000000000 */
[----:B------:R-:W-:Y:S02]  /*0aa0*/  ISETP.NE.AND P2, PT, R21, RZ, PT ;  /* 0x000000ff1500720c */ /* 0x000fe40003f45270 */
[----:B------:R-:W0:Y:S08]  /*0ab0*/  I2F.RP R18, R6 ;  /* 0x0000000600127306 */ /* 0x000e300000209400 */
[----:B0-----:R-:W0:Y:S02]  /*0ac0*/  MUFU.RCP R18, R18 ;  /* 0x0000001200127308 */ /* 0x001e240000001000 */
[----:B0-----:R-:W-:-:S06]  /*0ad0*/  VIADD R17, R18, 0xffffffe ;  /* 0x0ffffffe12117836 */ /* 0x001fcc0000000000 */
[----:B------:R-:W1:Y:S02]  /*0ae0*/  F2I.FTZ.U32.TRUNC.NTZ R17, R17 ;  /* 0x0000001100117305 */ /* 0x000e64000021f000 */
[----:B-12---:R-:W-:-:S05]  /*0af0*/  IADD3 R19, PT, PT, RZ, -R17, RZ ;  /* 0x80000011ff137210 */ /* 0x006fca0007ffe0ff */
        /* <DEDUP_REMOVED lines=14> */
[----:B------:R-:W4:Y:S02]  /*0be0*/  LDG.E R17, desc[UR4][R16.64] ;  /* 0x0000000410117981 */ /* 0x000f24000c1e1900 */
[----:B----4-:R-:W-:-:S05]  /*0bf0*/  FMUL R19, R4, R17 ;  /* 0x0000001104137220 */ /* 0x010fca0000400000 */
[----:B------:R3:W-:Y:S02]  /*0c00*/  STG.E desc[UR4][R14.64+0x400], R19 ;  /* 0x000400130e007986 */ /* 0x0007e4000c101904 */
.L_x_110:
[----:B------:R-:W-:Y:S05]  /*0c10*/  BSYNC.RECONVERGENT B0 ;  /* 0x0000000000007941 */ /* 0x000fea0003800200 */
.L_x_109:
[-C--:B------:R-:W-:Y:S01]  /*0c20*/  ISETP.GE.AND P4, PT, R2, R5.reuse, PT ;  /* 0x000000050200720c */ /* 0x080fe20003f86270 */
[C---:B------:R-:W-:Y:S01]  /*0c30*/  VIADD R18, R0.reuse, 0x280 ;  /* 0x0000028000127836 */ /* 0x040fe20000000000 */
[C---:B------:R-:W-:Y:S01]  /*0c40*/  IADD3 R6, PT, PT, R0.reuse, 0x300, RZ ;  /* 0x0000030000067810 */ /* 0x040fe20007ffe0ff */
[----:B------:R-:W-:Y:S01]  /*0c50*/  VIADD R4, R0, 0x380 ;  /* 0x0000038000047836 */ /* 0x000fe20000000000 */
[----:B------:R-:W-:Y:S01]  /*0c60*/  BSSY.RECONVERGENT B0, `(.L_x_111) ;  /* 0x0000023000007945 */ /* 0x000fe20003800200 */
[----:B------:R-:W-:Y:S02]  /*0c70*/  ISETP.NE.AND P3, PT, R7, 0x8, PT ;  /* 0x000000080700780c */ /* 0x000fe40003f65270 */
[-C--:B------:R-:W-:Y:S02]  /*0c80*/  ISETP.GE.AND P0, PT, R18, R5.reuse, PT ;  /* 0x000000051200720c */ /* 0x080fe40003f06270 */
[-C--:B------:R-:W-:Y:S02]  /*0c90*/  ISETP.GE.AND P1, PT, R6, R5.reuse, PT ;  /* 0x000000050600720c */ /* 0x080fe40003f26270 */
[----:B------:R-:W-:-:S02]  /*0ca0*/  ISETP.GE.AND P2, PT, R4, R5, PT ;  /* 0x000000050400720c */ /* 0x000fc40003f46270 */
[----:B------:R-:W-:Y:S11]  /*0cb0*/  @P4 BRA `(.L_x_112) ;  /* 0x0000000000744947 */ /* 0x000ff60003800000 */
[----:B------:R-:W1:Y:S01]  /*0cc0*/  LDC R21, c[0x0][0x398] ;  /* 0x0000e600ff157b82 */ /* 0x000e620000000800 */
[----:B------:R-:W-:-:S05]  /*0cd0*/  IMAD.IADD R2, R3, 0x1, R2 ;  /* 0x0000000103027824 */ /* 0x000fca00078e0202 */
[----:B0-----:R-:W-:Y:S02]  /*0ce0*/  IABS R22, R2 ;  /* 0x0000000200167213 */ /* 0x001fe40000000000 */
[----:B------:R-:W-:Y:S02]  /*0cf0*/  ISETP.GE.AND P5, PT, R2, RZ, PT ;  /* 0x000000ff0200720c */ /* 0x000fe40003fa6270 */
[----:B------:R-:W4:Y:S01]  /*0d00*/  LDG.E R2, desc[UR4][R8.64+0x600] ;  /* 0x0006000408027981 */ /* 0x000f22000c1e1900 */
[----:B-123--:R-:W-:Y:S02]  /*0d10*/  IABS R19, R21 ;  /* 0x0000001500137213 */ /* 0x00efe40000000000 */
[----:B------:R-:W-:Y:S02]  /*0d20*/  ISETP.NE.AND P6, PT, R21, RZ, PT ;  /* 0x000000ff1500720c */ /* 0x000fe40003fc5270 */
[----:B------:R-:W0:Y:S08]  /*0d30*/  I2F.RP R23, R19 ;  /* 0x0000001300177306 */ /* 0x000e300000209400 */
        /* <DEDUP_REMOVED lines=9> */
[C---:B------:R-:W-:Y:S02]  /*0dd0*/  IMAD R22, R19.reuse, R16, R22 ;  /* 0x0000001013167224 */ /* 0x040fe400078e0216 */
[----:B------:R-:W0:Y:S03]  /*0de0*/  LDC.64 R16, c[0x0][0x390] ;  /* 0x0000e400ff107b82 */ /* 0x000e260000000a00 */
[----:B------:R-:W-:-:S13]  /*0df0*/  ISETP.GT.U32.AND P4, PT, R19, R22, PT ;  /* 0x000000161300720c */ /* 0x000fda0003f84070 */
[----:B------:R-:W-:-:S05]  /*0e00*/  @!P4 IMAD.IADD R22, R22, 0x1, -R19 ;  /* 0x000000011616c824 */ /* 0x000fca00078e0a13 */
[----:B------:R-:W-:-:S13]  /*0e10*/  ISETP.GT.U32.AND P4, PT, R19, R22, PT ;  /* 0x000000161300720c */ /* 0x000fda0003f84070 */
[----:B------:R-:W-:-:S05]  /*0e20*/  @!P4 IMAD.IADD R22, R22, 0x1, -R19 ;  /* 0x000000011616c824 */ /* 0x000fca00078e0a13 */
[----:B------:R-:W-:Y:S02]  /*0e30*/  @!P5 IADD3 R22, PT, PT, -R22, RZ, RZ ;  /* 0x000000ff1616d210 */ /* 0x000fe40007ffe1ff */
[----:B------:R-:W-:-:S05]  /*0e40*/  @!P6 LOP3.LUT R22, RZ, R21, RZ, 0x33, !PT ;  /* 0x00000015ff16e212 */ /* 0x000fca00078e33ff */
[----:B0-----:R-:W-:-:S06]  /*0e50*/  IMAD.WIDE R16, R22, 0x4, R16 ;  /* 0x0000000416107825 */ /* 0x001fcc00078e0210 */
[----:B------:R-:W4:Y:S02]  /*0e60*/  LDG.E R17, desc[UR4][R16.64] ;  /* 0x0000000410117981 */ /* 0x000f24000c1e1900 */
[----:B----4-:R-:W-:-:S05]  /*0e70*/  FMUL R19, R2, R17 ;  /* 0x0000001102137220 */ /* 0x010fca0000400000 */
[----:B------:R4:W-:Y:S02]  /*0e80*/  STG.E desc[UR4][R14.64+0x600], R19 ;  /* 0x000600130e007986 */ /* 0x0009e4000c101904 */
.L_x_112:
[----:B------:R-:W-:Y:S05]  /*0e90*/  BSYNC.RECONVERGENT B0 ;  /* 0x0000000000007941 */ /* 0x000fea0003800200 */
.L_x_111:
[----:B------:R-:W-:Y:S04]  /*0ea0*/  BSSY.RECONVERGENT B0, `(.L_x_113) ;  /* 0x0000020000007945 */ /* 0x000fe80003800200 */
[----:B------:R-:W-:Y:S05]  /*0eb0*/  @P0 BRA `(.L_x_114) ;  /* 0x0000000000780947 */ /* 0x000fea0003800000 */
[----:B0-----:R-:W0:Y:S01]  /*0ec0*/  LDC R22, c[0x0][0x398] ;  /* 0x0000e600ff167b82 */ /* 0x001e220000000800 */
[----:B------:R-:W-:Y:S01]  /*0ed0*/  IADD3 R18, PT, PT, R3, R18, RZ ;  /* 0x0000001203127210 */ /* 0x000fe20007ffe0ff */
        /* <DEDUP_REMOVED lines=8> */
[----:B------:R-:W1:Y:S02]  /*0f60*/  F2I.FTZ.U32.TRUNC.NTZ R17, R17 ;  /* 0x0000001100117305 */ /* 0x000e64000021f000 */
[----:B-1234-:R-:W-:-:S04]  /*0f70*/  IMAD.MOV R19, RZ, RZ, -R17 ;  /* 0x000000ffff137224 */ /* 0x01efc800078e0a11 */
[----:B------:R-:W-:-:S04]  /*0f80*/  IMAD R19, R19, R2, RZ ;  /* 0x0000000213137224 */ /* 0x000fc800078e02ff */
[----:B------:R-:W-:-:S04]  /*0f90*/  IMAD.HI.U32 R16, R17, R19, R16 ;  /* 0x0000001311107227 */ /* 0x000fc800078e0010 */
[----:B------:R-:W-:-:S04]  /*0fa0*/  IMAD.MOV.U32 R19, RZ, RZ, R23 ;  /* 0x000000ffff137224 */ /* 0x000fc800078e0017 */
[----:B------:R-:W-:-:S05]  /*0fb0*/  IMAD.HI.U32 R16, R16, R19, RZ ;  /* 0x0000001310107227 */ /* 0x000fca00078e00ff */
[----:B------:R-:W-:-:S05]  /*0fc0*/  IADD3 R16, PT, PT, -R16, RZ, RZ ;  /* 0x000000ff10107210 */ /* 0x000fca0007ffe1ff */
[C---:B------:R-:W-:Y:S02]  /*0fd0*/  IMAD R19, R2.reuse, R16, R19 ;  /* 0x0000001002137224 */ /* 0x040fe400078e0213 */
[----:B------:R-:W0:Y:S03]  /*0fe0*/  LDC.64 R16, c[0x0][0x390] ;  /* 0x0000e400ff107b82 */ /* 0x000e260000000a00 */
[----:B------:R-:W-:-:S13]  /*0ff0*/  ISETP.GT.U32.AND P0, PT, R2, R19, PT ;  /* 0x000000130200720c */ /* 0x000fda0003f04070 */
[----:B------:R-:W-:-:S05]  /*1000*/  @!P0 IMAD.IADD R19, R19, 0x1, -R2 ;  /* 0x0000000113138824 */ /* 0x000fca00078e0a02 */
[----:B------:R-:W-:-:S13]  /*1010*/  ISETP.GT.U32.AND P0, PT, R2, R19, PT ;  /* 0x000000130200720c */ /* 0x000fda0003f04070 */
[----:B------:R-:W-:Y:S02]  /*1020*/  @!P0 IMAD.IADD R19, R19, 0x1, -R2 ;  /* 0x0000000113138824 */ /* 0x000fe400078e0a02 */
[----:B------:R-:W2:Y:S03]  /*1030*/  LDG.E R2, desc[UR4][R8.64+0x800] ;  /* 0x0008000408027981 */ /* 0x000ea6000c1e1900 */
[----:B------:R-:W-:Y:S02]  /*1040*/  @!P4 IADD3 R19, PT, PT, -R19, RZ, RZ ;  /* 0x000000ff1313c210 */ /* 0x000fe40007ffe1ff */
[----:B------:R-:W-:-:S05]  /*1050*/  @!P5 LOP3.LUT R19, RZ, R22, RZ, 0x33, !PT ;  /* 0x00000016ff13d212 */ /* 0x000fca00078e33ff */
[----:B0-----:R-:W-:-:S06]  /*1060*/  IMAD.WIDE R16, R19, 0x4, R16 ;  /* 0x0000000413107825 */ /* 0x001fcc00078e0210 */
[----:B------:R-:W2:Y:S02]  /*1070*/  LDG.E R17, desc[UR4][R16.64] ;  /* 0x0000000410117981 */ /* 0x000ea4000c1e1900 */
[----:B--2---:R-:W-:-:S05]  /*1080*/  FMUL R19, R2, R17 ;  /* 0x0000001102137220 */ /* 0x004fca0000400000 */
[----:B------:R0:W-:Y:S02]  /*1090*/  STG.E desc[UR4][R14.64+0x800], R19 ;  /* 0x000800130e007986 */ /* 0x0001e4000c101904 */
.L_x_114:
[----:B------:R-:W-:Y:S05]  /*10a0*/  BSYNC.RECONVERGENT B0 ;  /* 0x0000000000007941 */ /* 0x000fea0003800200 */
.L_x_113:
[----:B------:R-:W-:Y:S04]  /*10b0*/  BSSY.RECONVERGENT B0, `(.L_x_115) ;  /* 0x0000020000007945 */ /* 0x000fe80003800200 */
[----:B------:R-:W-:Y:S05]  /*10c0*/  @P1 BRA `(.L_x_116) ;  /* 0x0000000000781947 */ /* 0x000fea0003800000 */
[----:B------:R-:W5:Y:S01]  /*10d0*/  LDC R21, c[0x0][0x398] ;  /* 0x0000e600ff157b82 */ /* 0x000f620000000800 */
[----:B------:R-:W-:Y:S01]  /*10e0*/  IADD3 R6, PT, PT, R3, R6, RZ ;  /* 0x0000000603067210 */ /* 0x000fe20007ffe0ff */
[----:B------:R-:W-:-:S03]  /*10f0*/  IMAD.MOV.U32 R16, RZ, RZ, RZ ;  /* 0x000000ffff107224 */ /* 0x000fc600078e00ff */
[----:B0-----:R-:W-:Y:S02]  /*1100*/  IABS R22, R6 ;  /* 0x0000000600167213 */ /* 0x001fe40000000000 */
[----:B------:R-:W-:Y:S02]  /*1110*/  ISETP.GE.AND P1, PT, R6, RZ, PT ;  /* 0x000000ff0600720c */ /* 0x000fe40003f26270 */
[----:B-----5:R-:W-:Y:S02]  /*1120*/  IABS R2, R21 ;  /* 0x0000001500027213 */ /* 0x020fe40000000000 */
        /* <DEDUP_REMOVED lines=24> */
.L_x_116:
[----:B------:R-:W-:Y:S05]  /*12b0*/  BSYNC.RECONVERGENT B0 ;  /* 0x0000000000007941 */ /* 0x000fea0003800200 */
.L_x_115:
[----:B------:R-:W-:Y:S04]  /*12c0*/  BSSY.RECONVERGENT B0, `(.L_x_117) ;  /* 0x0000020000007945 */ /* 0x000fe80003800200 */
[----:B------:R-:W-:Y:S05]  /*12d0*/  @P2 BRA `(.L_x_118) ;  /* 0x0000000000782947 */ /* 0x000fea0003800000 */
[----:B------:R-:W5:Y:S01]  /*12e0*/  LDC R18, c[0x0][0x398] ;  /* 0x0000e600ff127b82 */ /* 0x000f620000000800 */
[----:B------:R-:W-:Y:S01]  /*12f0*/  IADD3 R4, PT, PT, R3, R4, RZ ;  /* 0x0000000403047210 */ /* 0x000fe20007ffe0ff */
[----:B------:R-:W2:Y:S03]  /*1300*/  LDG.E R8, desc[UR4][R8.64+0xc00] ;  /* 0x000c000408087981 */ /* 0x000ea6000c1e1900 */
[----:B------:R-:W-:Y:S02]  /*1310*/  IABS R21, R4 ;  /* 0x0000000400157213 */ /* 0x000fe40000000000 */
[----:B------:R-:W-:Y:S02]  /*1320*/  ISETP.GE.AND P1, PT, R4, RZ, PT ;  /* 0x000000ff0400720c */ /* 0x000fe40003f26270 */
[----:B-----5:R-:W-:Y:S02]  /*1330*/  IABS R2, R18 ;  /* 0x0000001200027213 */ /* 0x020fe40000000000 */
[----:B------:R-:W-:-:S02]  /*1340*/  ISETP.NE.AND P2, PT, R18, RZ, PT ;  /* 0x000000ff1200720c */ /* 0x000fc40003f45270 */
[----:B------:R-:W5:Y:S08]  /*1350*/  I2F.RP R6, R2 ;  /* 0x0000000200067306 */ /* 0x000f700000209400 */
[----:B-----5:R-:W5:Y:S02]  /*1360*/  MUFU.RCP R6, R6 ;  /* 0x0000000600067308 */ /* 0x020f640000001000 */
[----:B-----5:R-:W-:-:S06]  /*1370*/  VIADD R16, R6, 0xffffffe ;  /* 0x0ffffffe06107836 */ /* 0x020fcc0000000000 */
[----:B0-----:R0:W1:Y:S02]  /*1380*/  F2I.FTZ.U32.TRUNC.NTZ R17, R16 ;  /* 0x0000001000117305 */ /* 0x001064000021f000 */
[----:B0-----:R-:W-:Y:S02]  /*1390*/  IMAD.MOV.U32 R16, RZ, RZ, RZ ;  /* 0x000000ffff107224 */ /* 0x001fe400078e00ff */
[----:B-1234-:R-:W-:-:S04]  /*13a0*/  IMAD.MOV R19, RZ, RZ, -R17 ;  /* 0x000000ffff137224 */ /* 0x01efc800078e0a11 */
[----:B------:R-:W-:-:S04]  /*13b0*/  IMAD R19, R19, R2, RZ ;  /* 0x0000000213137224 */ /* 0x000fc800078e02ff */
[----:B------:R-:W-:Y:S02]  /*13c0*/  IMAD.HI.U32 R22, R17, R19, R16 ;  /* 0x0000001311167227 */ /* 0x000fe400078e0010 */
[----:B------:R-:W0:Y:S02]  /*13d0*/  LDC.64 R16, c[0x0][0x390] ;  /* 0x0000e400ff107b82 */ /* 0x000e240000000a00 */
[----:B------:R-:W-:-:S04]  /*13e0*/  IMAD.MOV.U32 R19, RZ, RZ, R21 ;  /* 0x000000ffff137224 */ /* 0x000fc800078e0015 */
[----:B------:R-:W-:-:S05]  /*13f0*/  IMAD.HI.U32 R6, R22, R19, RZ ;  /* 0x0000001316067227 */ /* 0x000fca00078e00ff */
[----:B------:R-:W-:-:S05]  /*1400*/  IADD3 R6, PT, PT, -R6, RZ, RZ ;  /* 0x000000ff06067210 */ /* 0x000fca0007ffe1ff */
[----:B------:R-:W-:-:S05]  /*1410*/  IMAD R19, R2, R6, R19 ;  /* 0x0000000602137224 */ /* 0x000fca00078e0213 */
[----:B------:R-:W-:-:S13]  /*1420*/  ISETP.GT.U32.AND P0, PT, R2, R19, PT ;  /* 0x000000130200720c */ /* 0x000fda0003f04070 */
[----:B------:R-:W-:-:S05]  /*1430*/  @!P0 IMAD.IADD R19, R19, 0x1, -R2 ;  /* 0x0000000113138824 */ /* 0x000fca00078e0a02 */
[----:B------:R-:W-:-:S13]  /*1440*/  ISETP.GT.U32.AND P0, PT, R2, R19, PT ;  /* 0x000000130200720c */ /* 0x000fda0003f04070 */
[----:B------:R-:W-:-:S05]  /*1450*/  @!P0 IMAD.IADD R19, R19, 0x1, -R2 ;  /* 0x0000000113138824 */ /* 0x000fca00078e0a02 */
[----:B------:R-:W-:Y:S02]  /*1460*/  @!P1 IADD3 R19, PT, PT, -R19, RZ, RZ ;  /* 0x000000ff13139210 */ /* 0x000fe40007ffe1ff */
[----:B------:R-:W-:-:S05]  /*1470*/  @!P2 LOP3.LUT R19, RZ, R18, RZ, 0x33, !PT ;  /* 0x00000012ff13a212 */ /* 0x000fca00078e33ff */
[----:B0-----:R-:W-:-:S06]  /*1480*/  IMAD.WIDE R16, R19, 0x4, R16 ;  /* 0x0000000413107825 */ /* 0x001fcc00078e0210 */
[----:B------:R-:W2:Y:S02]  /*1490*/  LDG.E R17, desc[UR4][R16.64] ;  /* 0x0000000410117981 */ /* 0x000ea4000c1e1900 */
[----:B--2---:R-:W-:-:S05]  /*14a0*/  FMUL R19, R8, R17 ;  /* 0x0000001108137220 */ /* 0x004fca0000400000 */
[----:B------:R0:W-:Y:S02]  /*14b0*/  STG.E desc[UR4][R14.64+0xc00], R19 ;  /* 0x000c00130e007986 */ /* 0x0001e4000c101904 */
.L_x_118:
[----:B------:R-:W-:Y:S05]  /*14c0*/  BSYNC.RECONVERGENT B0 ;  /* 0x0000000000007941 */ /* 0x000fea0003800200 */
.L_x_117:
[----:B------:R-:W-:Y:S05]  /*14d0*/  @!P3 BRA `(.L_x_102) ;  /* 0x000000100048b947 */ /* 0x000fea0003800000 */
[----:B------:R-:W0:Y:S01]  /*14e0*/  LDC R21, c[0x0][0x398] ;  /* 0x0000e600ff157b82 */ /* 0x000e220000000800 */
[----:B------:R-:W-:-:S07]  /*14f0*/  IMAD.MOV.U32 R2, RZ, RZ, 0x8 ;  /* 0x00000008ff027424 */ /* 0x000fce00078e00ff */
[----:B------:R-:W0:Y:S02]  /*1500*/  LDC.64 R8, c[0x0][0x390] ;  /* 0x0000e400ff087b82 */ /* 0x000e240000000a00 */
.L_x_135:
[----:B------:R-:W-:Y:S01]  /*1510*/  IMAD R4, R2, 0x80, R0 ;  /* 0x0000008002047824 */ /* 0x000fe200078e0200 */
[----:B------:R-:W-:Y:S04]  /*1520*/  BSSY.RECONVERGENT B0, `(.L_x_119) ;  /* 0x0000023000007945 */ /* 0x000fe80003800200 */
[C---:B------:R-:W-:Y:S02]  /*1530*/  ISETP.GE.AND P0, PT, R4.reuse, R5, PT ;  /* 0x000000050400720c */ /* 0x040fe40003f06270 */
[----:B------:R-:W-:-:S04]  /*1540*/  IADD3 R6, PT, PT, R4, 0x80, RZ ;  /* 0x0000008004067810 */ /* 0x000fc80007ffe0ff */
[----:B------:R-:W-:-:S07]  /*1550*/  ISETP.GE.AND P2, PT, R6, R5, PT ;  /* 0x000000050600720c */ /* 0x000fce0003f46270 */
[----:B01234-:R-:W-:Y:S06]  /*1560*/  @P0 BRA `(.L_x_120) ;  /* 0x0000000000780947 */ /* 0x01ffec0003800000 */
[----:B0-----:R-:W-:Y:S01]  /*1570*/  IABS R16, R21 ;  /* 0x0000001500107213 */ /* 0x001fe20000000000 */
[----:B-1234-:R-:W-:Y:S01]  /*1580*/  IMAD.MOV.U32 R14, RZ, RZ, RZ ;  /* 0x000000ffff0e7224 */ /* 0x01efe200078e00ff */
[----:B------:R-:W-:Y:S02]  /*1590*/  IADD3 R17, PT, PT, R3, R4, RZ ;  /* 0x0000000403117210 */ /* 0x000fe40007ffe0ff */
[----:B------:R-:W0:Y:S01]  /*15a0*/  I2F.RP R18, R16 ;  /* 0x0000001000127306 */ /* 0x000e220000209400 */
[----:B------:R-:W-:Y:S02]  /*15b0*/  ISETP.NE.AND P3, PT, R21, RZ, PT ;  /* 0x000000ff1500720c */ /* 0x000fe40003f65270 */
[----:B------:R-:W-:Y:S02]  /*15c0*/  IABS R22, R17 ;  /* 0x0000001100167213 */ /* 0x000fe40000000000 */
[----:B------:R-:W-:-:S03]  /*15d0*/  ISETP.GE.AND P1, PT, R17, RZ, PT ;  /* 0x000000ff1100720c */ /* 0x000fc60003f26270 */
        /* <DEDUP_REMOVED lines=9> */
[----:B------:R-:W-:Y:S02]  /*1670*/  IMAD R19, R16, R14, R19 ;  /* 0x0000000e10137224 */ /* 0x000fe400078e0213 */
[----:B------:R-:W-:-:S03]  /*1680*/  IMAD.WIDE.U32 R14, R4, 0x4, R10 ;  /* 0x00000004040e7825 */ /* 0x000fc600078e000a */
[----:B------:R-:W-:-:S03]  /*1690*/  ISETP.GT.U32.AND P0, PT, R16, R19, PT ;  /* 0x000000131000720c */ /* 0x000fc60003f04070 */
[----:B------:R-:W2:Y:S10]  /*16a0*/  LDG.E R15, desc[UR4][R14.64] ;  /* 0x000000040e0f7981 */ /* 0x000eb4000c1e1900 */
[----:B------:R-:W-:-:S05]  /*16b0*/  @!P0 IMAD.IADD R19, R19, 0x1, -R16 ;  /* 0x0000000113138824 */ /* 0x000fca00078e0a10 */
[----:B------:R-:W-:-:S13]  /*16c0*/  ISETP.GT.U32.AND P0, PT, R16, R19, PT ;  /* 0x000000131000720c */ /* 0x000fda0003f04070 */
[----:B------:R-:W-:-:S05]  /*16d0*/  @!P0 IMAD.IADD R19, R19, 0x1, -R16 ;  /* 0x0000000113138824 */ /* 0x000fca00078e0a10 */
[----:B------:R-:W-:Y:S02]  /*16e0*/  @!P1 IADD3 R19, PT, PT, -R19, RZ, RZ ;  /* 0x000000ff13139210 */ /* 0x000fe40007ffe1ff */
[----:B------:R-:W-:-:S05]  /*16f0*/  @!P3 LOP3.LUT R19, RZ, R21, RZ, 0x33, !PT ;  /* 0x00000015ff13b212 */ /* 0x000fca00078e33ff */
[----:B------:R-:W-:-:S06]  /*1700*/  IMAD.WIDE R18, R19, 0x4, R8 ;  /* 0x0000000413127825 */ /* 0x000fcc00078e0208 */
[----:B------:R-:W2:Y:S01]  /*1710*/  LDG.E R18, desc[UR4][R18.64] ;  /* 0x0000000412127981 */ /* 0x000ea2000c1e1900 */
[----:B------:R-:W-:-:S04]  /*1720*/  IMAD.WIDE.U32 R16, R4, 0x4, R12 ;  /* 0x0000000404107825 */ /* 0x000fc800078e000c */
[----:B--2---:R-:W-:-:S05]  /*1730*/  FMUL R23, R18, R15 ;  /* 0x0000000f12177220 */ /* 0x004fca0000400000 */
[----:B------:R0:W-:Y:S02]  /*1740*/  STG.E desc[UR4][R16.64], R23 ;  /* 0x0000001710007986 */ /* 0x0001e4000c101904 */
.L_x_120:
[----:B------:R-:W-:Y:S05]  /*1750*/  BSYNC.RECONVERGENT B0 ;  /* 0x0000000000007941 */ /* 0x000fea0003800200 */
.L_x_119:
[----:B------:R-:W-:Y:S01]  /*1760*/  BSSY.RECONVERGENT B0, `(.L_x_121) ;  /* 0x0000020000007945 */ /* 0x000fe20003800200 */
[----:B01234-:R-:W-:-:S04]  /*1770*/  IMAD.WIDE R14, R6, 0x4, R10 ;  /* 0x00000004060e7825 */ /* 0x01ffc800078e020a */
[----:B------:R-:W-:Y:S01]  /*1780*/  IMAD.WIDE R16, R6, 0x4, R12 ;  /* 0x0000000406107825 */ /* 0x000fe200078e020c */
[----:B------:R-:W-:Y:S06]  /*1790*/  @P2 BRA `(.L_x_122) ;  /* 0x0000000000702947 */ /* 0x000fec0003800000 */
[----:B------:R-:W-:Y:S01]  /*17a0*/  IABS R22, R21 ;  /* 0x0000001500167213 */ /* 0x000fe20000000000 */
[----:B------:R-:W-:Y:S01]  /*17b0*/  IMAD.MOV.U32 R18, RZ, RZ, RZ ;  /* 0x000000ffff127224 */ /* 0x000fe200078e00ff */
[----:B------:R-:W-:Y:S02]  /*17c0*/  IADD3 R6, PT, PT, R3, R6, RZ ;  /* 0x0000000603067210 */ /* 0x000fe40007ffe0ff */
[----:B------:R-:W0:Y:S01]  /*17d0*/  I2F.RP R23, R22 ;  /* 0x0000001600177306 */ /* 0x000e220000209400 */
[----:B------:R-:W-:Y:S02]  /*17e0*/  ISETP.NE.AND P2, PT, R21, RZ, PT ;  /* 0x000000ff1500720c */ /* 0x000fe40003f45270 */
[----:B------:R-:W-:Y:S02]  /*17f0*/  IABS R26, R6 ;  /* 0x00000006001a7213 */ /* 0x000fe40000000000 */
[----:B------:R-:W-:-:S03]  /*1800*/  ISETP.GE.AND P1, PT, R6, RZ, PT ;  /* 0x000000ff0600720c */ /* 0x000fc60003f26270 */
[----:B0-----:R-:W0:Y:S02]  /*1810*/  MUFU.RCP R23, R23 ;  /* 0x0000001700177308 */ /* 0x001e240000001000 */
[----:B0-----:R-:W-:Y:S02]  /*1820*/  VIADD R24, R23, 0xffffffe ;  /* 0x0ffffffe17187836 */ /* 0x001fe40000000000 */
[----:B------:R-:W2:Y:S04]  /*1830*/  LDG.E R23, desc[UR4][R14.64] ;  /* 0x000000040e177981 */ /* 0x000ea8000c1e1900 */
        /* <DEDUP_REMOVED lines=14> */
[----:B------:R-:W-:-:S06]  /*1920*/  IMAD.WIDE R18, R19, 0x4, R8 ;  /* 0x0000000413127825 */ /* 0x000fcc00078e0208 */
[----:B------:R-:W2:Y:S02]  /*1930*/  LDG.E R18, desc[UR4][R18.64] ;  /* 0x0000000412127981 */ /* 0x000ea4000c1e1900 */
[----:B--2---:R-:W-:-:S05]  /*1940*/  FMUL R23, R18, R23 ;  /* 0x0000001712177220 */ /* 0x004fca0000400000 */
[----:B------:R0:W-:Y:S02]  /*1950*/  STG.E desc[UR4][R16.64], R23 ;  /* 0x0000001710007986 */ /* 0x0001e4000c101904 */
.L_x_122:
[----:B------:R-:W-:Y:S05]  /*1960*/  BSYNC.RECONVERGENT B0 ;  /* 0x0000000000007941 */ /* 0x000fea0003800200 */
.L_x_121:
[----:B------:R-:W-:Y:S01]  /*1970*/  VIADD R22, R4, 0x100 ;  /* 0x0000010004167836 */ /* 0x000fe20000000000 */
[----:B------:R-:W-:Y:S04]  /*1980*/  BSSY.RECONVERGENT B0, `(.L_x_123) ;  /* 0x000001f000007945 */ /* 0x000fe80003800200 */
[----:B------:R-:W-:-:S13]  /*1990*/  ISETP.GE.AND P0, PT, R22, R5, PT ;  /* 0x000000051600720c */ /* 0x000fda0003f06270 */
[----:B------:R-:W-:Y:S05]  /*19a0*/  @P0 BRA `(.L_x_124) ;  /* 0x0000000000700947 */ /* 0x000fea0003800000 */
[----:B------:R-:W-:Y:S01]  /*19b0*/  IABS R6, R21 ;  /* 0x0000001500067213 */ /* 0x000fe20000000000 */
[----:B------:R-:W-:Y:S01]  /*19c0*/  IMAD.IADD R22, R3, 0x1, R22 ;  /* 0x0000000103167824 */ /* 0x000fe200078e0216 */
[----:B------:R-:W-:Y:S01]  /*19d0*/  ISETP.NE.AND P2, PT, R21, RZ, PT ;  /* 0x000000ff1500720c */ /* 0x000fe20003f45270 */
[----:B------:R-:W-:Y:S01]  /*19e0*/  IMAD.MOV.U32 R18, RZ, RZ, RZ ;  /* 0x000000ffff127224 */ /* 0x000fe200078e00ff */
[----:B0-----:R-:W0:Y:S02]  /*19f0*/  I2F.RP R23, R6 ;  /* 0x0000000600177306 */ /* 0x001e240000209400 */
[----:B------:R-:W-:Y:S02]  /*1a00*/  IABS R26, R22 ;  /* 0x00000016001a7213 */ /* 0x000fe40000000000 */
[----:B------:R-:W-:-:S04]  /*1a10*/  ISETP.GE.AND P1, PT, R22, RZ, PT ;  /* 0x000000ff1600720c */ /* 0x000fc80003f26270 */
[----:B0-----:R-:W0:Y:S02]  /*1a20*/  MUFU.RCP R23, R23 ;  /* 0x0000001700177308 */ /* 0x001e240000001000 */
[----:B0-----:R-:W-:Y:S02]  /*1a30*/  VIADD R24, R23, 0xffffffe ;  /* 0x0ffffffe17187836 */ /* 0x001fe40000000000 */
[----:B------:R-:W2:Y:S04]  /*1a40*/  LDG.E R23, desc[UR4][R14.64+0x200] ;  /* 0x000200040e177981 */ /* 0x000ea8000c1e1900 */
        /* <DEDUP_REMOVED lines=9> */
[----:B------:R-:W-:-:S05]  /*1ae0*/  @!P0 IMAD.IADD R19, R19, 0x1, -R6 ;  /* 0x0000000113138824 */ /* 0x000fca00078e0a06 */
[----:B------:R-:W-:-:S13]  /*1af0*/  ISETP.GT.U32.AND P0, PT, R6, R19, PT ;  /* 0x000000130600720c */ /* 0x000fda0003f04070 */
[----:B------:R-:W-:-:S05]  /*1b00*/  @!P0 IADD3 R19, PT, PT, R19, -R6, RZ ;  /* 0x8000000613138210 */ /* 0x000fca0007ffe0ff */
[----:B------:R-:W-:Y:S01]  /*1b10*/  @!P1 IMAD.MOV R19, RZ, RZ, -R19 ;  /* 0x000000ffff139224 */ /* 0x000fe200078e0a13 */
[----:B------:R-:W-:-:S05]  /*1b20*/  @!P2 LOP3.LUT R19, RZ, R21, RZ, 0x33, !PT ;  /* 0x00000015ff13a212 */ /* 0x000fca00078e33ff */
[----:B------:R-:W-:-:S06]  /*1b30*/  IMAD.WIDE R18, R19, 0x4, R8 ;  /* 0x0000000413127825 */ /* 0x000fcc00078e0208 */
[----:B------:R-:W2:Y:S02]  /*1b40*/  LDG.E R18, desc[UR4][R18.64] ;  /* 0x0000000412127981 */ /* 0x000ea4000c1e1900 */
[----:B--2---:R-:W-:-:S05]  /*1b50*/  FMUL R23, R18, R23 ;  /* 0x0000001712177220 */ /* 0x004fca0000400000 */
[----:B------:R1:W-:Y:S02]  /*1b60*/  STG.E desc[UR4][R16.64+0x200], R23 ;  /* 0x0002001710007986 */ /* 0x0003e4000c101904 */
.L_x_124:
[----:B------:R-:W-:Y:S05]  /*1b70*/  BSYNC.RECONVERGENT B0 ;  /* 0x0000000000007941 */ /* 0x000fea0003800200 */
.L_x_123:
[----:B------:R-:W-:Y:S01]  /*1b80*/  VIADD R22, R4, 0x180 ;  /* 0x0000018004167836 */ /* 0x000fe20000000000 */
[----:B------:R-:W-:Y:S04]  /*1b90*/  BSSY.RECONVERGENT B0, `(.L_x_125) ;  /* 0x000001f000007945 */ /* 0x000fe80003800200 */
[----:B------:R-:W-:-:S13]  /*1ba0*/  ISETP.GE.AND P0, PT, R22, R5, PT ;  /* 0x000000051600720c */ /* 0x000fda0003f06270 */
[----:B------:R-:W-:Y:S05]  /*1bb0*/  @P0 BRA `(.L_x_126) ;  /* 0x0000000000700947 */ /* 0x000fea0003800000 */
[----:B------:R-:W-:Y:S01]  /*1bc0*/  IABS R6, R21 ;  /* 0x0000001500067213 */ /* 0x000fe20000000000 */
[----:B------:R-:W-:Y:S02]  /*1bd0*/  HFMA2 R18, -RZ, RZ, 0, 0 ;  /* 0x00000000ff127431 */ /* 0x000fe400000001ff */
[----:B------:R-:W-:Y:S01]  /*1be0*/  IMAD.IADD R22, R3, 0x1, R22 ;  /* 0x0000000103167824 */ /* 0x000fe200078e0216 */
[----:B------:R-:W-:Y:S01]  /*1bf0*/  ISETP.NE.AND P2, PT, R21, RZ, PT ;  /* 0x000000ff1500720c */ /* 0x000fe20003f45270 */
[----:B01----:R-:W0:Y:S03]  /*1c00*/  I2F.RP R23, R6 ;  /* 0x0000000600177306 */ /* 0x003e260000209400 */
[----:B------:R-:W-:Y:S02]  /*1c10*/  IABS R26, R22 ;  /* 0x00000016001a7213 */ /* 0x000fe40000000000 */
[----:B------:R-:W-:-:S03]  /*1c20*/  ISETP.GE.AND P1, PT, R22, RZ, PT ;  /* 0x000000ff1600720c */ /* 0x000fc60003f26270 */
[----:B0-----:R-:W0:Y:S02]  /*1c30*/  MUFU.RCP R23, R23 ;  /* 0x0000001700177308 */ /* 0x001e240000001000 */
[----:B0-----:R-:W-:Y:S02]  /*1c40*/  IADD3 R24, PT, PT, R23, 0xffffffe, RZ ;  /* 0x0ffffffe17187810 */ /* 0x001fe40007ffe0ff */
[----:B------:R-:W2:Y:S04]  /*1c50*/  LDG.E R23, desc[UR4][R14.64+0x400] ;  /* 0x000400040e177981 */ /* 0x000ea8000c1e1900 */
        /* <DEDUP_REMOVED lines=9> */
[----:B------:R-:W-:-:S04]  /*1cf0*/  @!P0 IADD3 R19, PT, PT, R19, -R6, RZ ;  /* 0x8000000613138210 */ /* 0x000fc80007ffe0ff */
[----:B------:R-:W-:-:S13]  /*1d00*/  ISETP.GT.U32.AND P0, PT, R6, R19, PT ;  /* 0x000000130600720c */ /* 0x000fda0003f04070 */
[----:B------:R-:W-:-:S04]  /*1d10*/  @!P0 IMAD.IADD R19, R19, 0x1, -R6 ;  /* 0x0000000113138824 */ /* 0x000fc800078e0a06 */
[----:B------:R-:W-:Y:S01]  /*1d20*/  @!P1 IMAD.MOV R19, RZ, RZ, -R19 ;  /* 0x000000ffff139224 */ /* 0x000fe200078e0a13 */
[----:B------:R-:W-:-:S05]  /*1d30*/  @!P2 LOP3.LUT R19, RZ, R21, RZ, 0x33, !PT ;  /* 0x00000015ff13a212 */ /* 0x000fca00078e33ff */
[----:B------:R-:W-:-:S06]  /*1d40*/  IMAD.WIDE R18, R19, 0x4, R8 ;  /* 0x0000000413127825 */ /* 0x000fcc00078e0208 */
[----:B------:R-:W2:Y:S02]  /*1d50*/  LDG.E R18, desc[UR4][R18.64] ;  /* 0x0000000412127981 */ /* 0x000ea4000c1e1900 */
[----:B--2---:R-:W-:-:S05]  /*1d60*/  FMUL R23, R18, R23 ;  /* 0x0000001712177220 */ /* 0x004fca0000400000 */
[----:B------:R2:W-:Y:S02]  /*1d70*/  STG.E desc[UR4][R16.64+0x400], R23 ;  /* 0x0004001710007986 */ /* 0x0005e4000c101904 */
.L_x_126:
[----:B------:R-:W-:Y:S05]  /*1d80*/  BSYNC.RECONVERGENT B0 ;  /* 0x0000000000007941 */ /* 0x000fea0003800200 */
.L_x_125:
[----:B------:R-:W-:Y:S01]  /*1d90*/  IADD3 R22, PT, PT, R4, 0x200, RZ ;  /* 0x0000020004167810 */ /* 0x000fe20007ffe0ff */
[----:B------:R-:W-:Y:S03]  /*1da0*/  BSSY.RECONVERGENT B0, `(.L_x_127) ;  /* 0x000001f000007945 */ /* 0x000fe60003800200 */
[----:B------:R-:W-:-:S13]  /*1db0*/  ISETP.GE.AND P0, PT, R22, R5, PT ;  /* 0x000000051600720c */ /* 0x000fda0003f06270 */
[----:B------:R-:W-:Y:S05]  /*1dc0*/  @P0 BRA `(.L_x_128) ;  /* 0x0000000000700947 */ /* 0x000fea0003800000 */
[----:B------:R-:W-:Y:S01]  /*1dd0*/  IABS R6, R21 ;  /* 0x0000001500067213 */ /* 0x000fe20000000000 */
[----:B------:R-:W-:Y:S01]  /*1de0*/  IMAD.MOV.U32 R18, RZ, RZ, RZ ;  /* 0x000000ffff127224 */ /* 0x000fe200078e00ff */
[----:B------:R-:W-:Y:S02]  /*1df0*/  IADD3 R22, PT, PT, R3, R22, RZ ;  /* 0x0000001603167210 */ /* 0x000fe40007ffe0ff */
[----:B012---:R-:W0:Y:S01]  /*1e00*/  I2F.RP R23, R6 ;  /* 0x0000000600177306 */ /* 0x007e220000209400 */
        /* <DEDUP_REMOVED lines=24> */
.L_x_128:
[----:B------:R-:W-:Y:S05]  /*1f90*/  BSYNC.RECONVERGENT B0 ;  /* 0x0000000000007941 */ /* 0x000fea0003800200 */
.L_x_127:
[----:B------:R-:W-:Y:S01]  /*1fa0*/  VIADD R22, R4, 0x280 ;  /* 0x0000028004167836 */ /* 0x000fe20000000000 */
[----:B------:R-:W-:Y:S01]  /*1fb0*/  BSSY.RECONVERGENT B0, `(.L_x_129) ;  /* 0x0000020000007945 */ /* 0x000fe20003800200 */
[----:B------:R-:W-:-:S03]  /*1fc0*/  VIADD R2, R2, 0x8 ;  /* 0x0000000802027836 */ /* 0x000fc60000000000 */
[----:B------:R-:W-:-:S13]  /*1fd0*/  ISETP.GE.AND P0, PT, R22, R5, PT ;  /* 0x000000051600720c */ /* 0x000fda0003f06270 */
[----:B------:R-:W-:Y:S05]  /*1fe0*/  @P0 BRA `(.L_x_130) ;  /* 0x0000000000700947 */ /* 0x000fea0003800000 */
[----:B------:R-:W-:Y:S01]  /*1ff0*/  IABS R6, R21 ;  /* 0x0000001500067213 */ /* 0x000fe20000000000 */
[----:B------:R-:W-:Y:S01]  /*2000*/  IMAD.IADD R22, R3, 0x1, R22 ;  /* 0x0000000103167824 */ /* 0x000fe200078e0216 */
[----:B------:R-:W-:Y:S02]  /*2010*/  MOV R18, RZ ;  /* 0x000000ff00127202 */ /* 0x000fe40000000f00 */
[----:B0123--:R-:W0:Y:S01]  /*2020*/  I2F.RP R23, R6 ;  /* 0x0000000600177306 */ /* 0x00fe220000209400 */
[----:B------:R-:W-:Y:S02]  /*2030*/  ISETP.NE.AND P2, PT, R21, RZ, PT ;  /* 0x000000ff1500720c */ /* 0x000fe40003f45270 */
        /* <DEDUP_REMOVED lines=23> */
.L_x_130:
[----:B------:R-:W-:Y:S05]  /*21b0*/  BSYNC.RECONVERGENT B0 ;  /* 0x0000000000007941 */ /* 0x000fea0003800200 */
.L_x_129:
[C---:B------:R-:W-:Y:S01]  /*21c0*/  IADD3 R22, PT, PT, R4.reuse, 0x300, RZ ;  /* 0x0000030004167810 */ /* 0x040fe20007ffe0ff */
[----:B------:R-:W-:Y:S01]  /*21d0*/  VIADD R4, R4, 0x380 ;  /* 0x0000038004047836 */ /* 0x000fe20000000000 */
[----:B------:R-:W-:Y:S01]  /*21e0*/  BSSY.RECONVERGENT B0, `(.L_x_131) ;  /* 0x0000021000007945 */ /* 0x000fe20003800200 */
[----:B------:R-:W-:Y:S02]  /*21f0*/  ISETP.NE.AND P0, PT, R2, R7, PT ;  /* 0x000000070200720c */ /* 0x000fe40003f05270 */
[-C--:B------:R-:W-:Y:S02]  /*2200*/  ISETP.GE.AND P1, PT, R22, R5.reuse, PT ;  /* 0x000000051600720c */ /* 0x080fe40003f26270 */
[----:B------:R-:W-:-:S11]  /*2210*/  ISETP.GE.AND P3, PT, R4, R5, PT ;  /* 0x000000050400720c */ /* 0x000fd60003f66270 */
[----:B------:R-:W-:Y:S05]  /*2220*/  @P1 BRA `(.L_x_132) ;  /* 0x0000000000701947 */ /* 0x000fea0003800000 */
[----:B------:R-:W-:Y:S01]  /*2230*/  IABS R6, R21 ;  /* 0x0000001500067213 */ /* 0x000fe20000000000 */
[----:B------:R-:W-:Y:S01]  /*2240*/  IMAD.IADD R22, R3, 0x1, R22 ;  /* 0x0000000103167824 */ /* 0x000fe200078e0216 */
[----:B------:R-:W-:Y:S01]  /*2250*/  ISETP.NE.AND P4, PT, R21, RZ, PT ;  /* 0x000000ff1500720c */ /* 0x000fe20003f85270 */
[----:B------:R-:W-:Y:S01]  /*2260*/  IMAD.MOV.U32 R18, RZ, RZ, RZ ;  /* 0x000000ffff127224 */ /* 0x000fe200078e00ff */
[----:B01234-:R-:W0:Y:S02]  /*2270*/  I2F.RP R23, R6 ;  /* 0x0000000600177306 */ /* 0x01fe240000209400 */
        /* <DEDUP_REMOVED lines=23> */
.L_x_132:
[----:B------:R-:W-:Y:S05]  /*23f0*/  BSYNC.RECONVERGENT B0 ;  /* 0x0000000000007941 */ /* 0x000fea0003800200 */
.L_x_131:
[----:B------:R-:W-:Y:S04]  /*2400*/  BSSY.RECONVERGENT B0, `(.L_x_133) ;  /* 0x000001e000007945 */ /* 0x000fe80003800200 */
[----:B------:R-:W-:Y:S05]  /*2410*/  @P3 BRA `(.L_x_134) ;  /* 0x0000000000703947 */ /* 0x000fea0003800000 */
[----:B------:R-:W-:Y:S01]  /*2420*/  IABS R6, R21 ;  /* 0x0000001500067213 */ /* 0x000fe20000000000 */
[----:B------:R-:W-:Y:S01]  /*2430*/  IMAD.IADD R4, R3, 0x1, R4 ;  /* 0x0000000103047824 */ /* 0x000fe200078e0204 */
[----:B------:R-:W-:Y:S01]  /*2440*/  ISETP.NE.AND P3, PT, R21, RZ, PT ;  /* 0x000000ff1500720c */ /* 0x000fe20003f65270 */
[----:B------:R-:W-:Y:S01]  /*2450*/  IMAD.MOV.U32 R18, RZ, RZ, RZ ;  /* 0x000000ffff127224 */ /* 0x000fe200078e00ff */
[----:B------:R-:W5:Y:S02]  /*2460*/  I2F.RP R22, R6 ;  /* 0x0000000600167306 */ /* 0x000f640000209400 */
[----:B------:R-:W-:Y:S02]  /*2470*/  IABS R24, R4 ;  /* 0x0000000400187213 */ /* 0x000fe40000000000 */
[----:B------:R-:W-:-:S04]  /*2480*/  ISETP.GE.AND P2, PT, R4, RZ, PT ;  /* 0x000000ff0400720c */ /* 0x000fc80003f46270 */
[----:B-----5:R-:W0:Y:S02]  /*2490*/  MUFU.RCP R22, R22 ;  /* 0x0000001600167308 */ /* 0x020e240000001000 */
[----:B01234-:R-:W-:-:S06]  /*24a0*/  VIADD R23, R22, 0xffffffe ;  /* 0x0ffffffe16177836 */ /* 0x01ffcc0000000000 */
[----:B------:R0:W1:Y:S02]  /*24b0*/  F2I.FTZ.U32.TRUNC.NTZ R19, R23 ;  /* 0x0000001700137305 */ /* 0x000064000021f000 */
[----:B0-----:R-:W2:Y:S01]  /*24c0*/  LDG.E R23, desc[UR4][R14.64+0xc00] ;  /* 0x000c00040e177981 */ /* 0x001ea2000c1e1900 */
        /* <DEDUP_REMOVED lines=17> */
.L_x_134:
[----:B------:R-:W-:Y:S05]  /*25e0*/  BSYNC.RECONVERGENT B0 ;  /* 0x0000000000007941 */ /* 0x000fea0003800200 */
.L_x_133:
[----:B------:R-:W-:Y:S05]  /*25f0*/  @P0 BRA `(.L_x_135) ;  /* 0xffffffec00c40947 */ /* 0x000fea000383ffff */
.L_x_102:
[----:B------:R-:W-:-:S13]  /*2600*/  ISETP.NE.AND P0, PT, R20, RZ, PT ;  /* 0x000000ff1400720c */ /* 0x000fda0003f05270 */
[----:B------:R-:W-:Y:S05]  /*2610*/  @!P0 EXIT ;  /* 0x000000000000894d */ /* 0x000fea0003800000 */
[----:B------:R-:W5:Y:S01]  /*2620*/  LDC R2, c[0x0][0x388] ;  /* 0x0000e200ff027b82 */ /* 0x000f620000000800 */
[----:B------:R-:W-:Y:S02]  /*2630*/  ISETP.GE.U32.AND P0, PT, R20, 0x4, PT ;  /* 0x000000041400780c */ /* 0x000fe40003f06070 */
[----:B-----5:R-:W-:-:S11]  /*2640*/  LOP3.LUT R18, R2, 0x3, RZ, 0xc0, !PT ;  /* 0x0000000302127812 */ /* 0x020fd600078ec0ff */
[----:B------:R-:W-:Y:S05]  /*2650*/  @!P0 BRA `(.L_x_136) ;  /* 0x0000000800588947 */ /* 0x000fea0003800000 */
[----:B01234-:R-:W-:Y:S01]  /*2660*/  IMAD R17, R7, 0x80, R0 ;  /* 0x0000008007117824 */ /* 0x01ffe200078e0200 */
        /* <DEDUP_REMOVED lines=9> */
[----:B------:R-:W0:Y:S01]  /*2700*/  LDC R21, c[0x0][0x398] ;  /* 0x0000e600ff157b82 */ /* 0x000e220000000800 */
[----:B------:R-:W-:-:S05]  /*2710*/  IMAD.IADD R20, R3, 0x1, R17 ;  /* 0x0000000103147824 */ /* 0x000fca00078e0211 */
[----:B------:R-:W-:Y:S02]  /*2720*/  IABS R14, R20 ;  /* 0x00000014000e7213 */ /* 0x000fe40000000000 */
[----:B------:R-:W-:Y:S02]  /*2730*/  ISETP.GE.AND P4, PT, R20, RZ, PT ;  /* 0x000000ff1400720c */ /* 0x000fe40003f86270 */
[----:B0-----:R-:W-:Y:S02]  /*2740*/  IABS R19, R21 ;  /* 0x0000001500137213 */ /* 0x001fe40000000000 */
[----:B------:R-:W-:Y:S02]  /*2750*/  ISETP.NE.AND P5, PT, R21, RZ, PT ;  /* 0x000000ff1500720c */ /* 0x000fe40003fa5270 */
[----:B------:R-:W0:Y:S08]  /*2760*/  I2F.RP R15, R19 ;  /* 0x00000013000f7306 */ /* 0x000e300000209400 */
        /* <DEDUP_REMOVED lines=15> */
[----:B------:R-:W-:Y:S02]  /*2860*/  IMAD.MOV.U32 R19, RZ, RZ, R8 ;  /* 0x000000ffff137224 */ /* 0x000fe400078e0008 */
        /* <DEDUP_REMOVED lines=9> */
.L_x_138:
[----:B------:R-:W-:Y:S05]  /*2900*/  BSYNC.RECONVERGENT B0 ;  /* 0x0000000000007941 */ /* 0x000fea0003800200 */
.L_x_137:
[----:B------:R-:W-:Y:S04]  /*2910*/  BSSY.RECONVERGENT B0, `(.L_x_139) ;  /* 0x0000022000007945 */ /* 0x000fe80003800200 */
[----:B------:R-:W-:Y:S05]  /*2920*/  @P2 BRA `(.L_x_140) ;  /* 0x0000000000802947 */ /* 0x000fea0003800000 */
[----:B0-----:R-:W0:Y:S01]  /*2930*/  LDC R20, c[0x0][0x398] ;  /* 0x0000e600ff147b82 */ /* 0x001e220000000800 */
[----:B------:R-:W-:Y:S01]  /*2940*/  IMAD.IADD R15, R3, 0x1, R16 ;  /* 0x00000001030f7824 */ /* 0x000fe200078e0210 */
[----:B------:R-:W-:-:S04]  /*2950*/  MOV R8, RZ ;  /* 0x000000ff00087202 */ /* 0x000fc80000000f00 */
        /* <DEDUP_REMOVED lines=14> */
[C---:B------:R-:W-:Y:S02]  /*2a40*/  IMAD R17, R14.reuse, R8, R17 ;  /* 0x000000080e117224 */ /* 0x040fe400078e0211 */
[----:B------:R-:W0:Y:S03]  /*2a50*/  LDC.64 R8, c[0x0][0x390] ;  /* 0x0000e400ff087b82 */ /* 0x000e260000000a00 */
[----:B------:R-:W-:-:S13]  /*2a60*/  ISETP.GT.U32.AND P2, PT, R14, R17, PT ;  /* 0x000000110e00720c */ /* 0x000fda0003f44070 */
[----:B------:R-:W-:-:S04]  /*2a70*/  @!P2 IADD3 R17, PT, PT, R17, -R14, RZ ;  /* 0x8000000e1111a210 */ /* 0x000fc80007ffe0ff */
[----:B------:R-:W-:-:S13]  /*2a80*/  ISETP.GT.U32.AND P2, PT, R14, R17, PT ;  /* 0x000000110e00720c */ /* 0x000fda0003f44070 */
[----:B------:R-:W-:Y:S02]  /*2a90*/  @!P2 IMAD.IADD R17, R17, 0x1, -R14 ;  /* 0x000000011111a824 */ /* 0x000fe400078e0a0e */
        /* <DEDUP_REMOVED lines=9> */
.L_x_140:
[----:B------:R-:W-:Y:S05]  /*2b30*/  BSYNC.RECONVERGENT B0 ;  /* 0x0000000000007941 */ /* 0x000fea0003800200 */
.L_x_139:
[----:B------:R-:W-:Y:S04]  /*2b40*/  BSSY.RECONVERGENT B0, `(.L_x_141) ;  /* 0x0000022000007945 */ /* 0x000fe80003800200 */
[----:B------:R-:W-:Y:S05]  /*2b50*/  @P0 BRA `(.L_x_142) ;  /* 0x0000000000800947 */ /* 0x000fea0003800000 */
[----:B-1----:R-:W1:Y:S01]  /*2b60*/  LDC R19, c[0x0][0x398] ;  /* 0x0000e600ff137b82 */ /* 0x002e620000000800 */
[----:B------:R-:W-:Y:S02]  /*2b70*/  HFMA2 R8, -RZ, RZ, 0, 0 ;  /* 0x00000000ff087431 */ /* 0x000fe400000001ff */
[----:B------:R-:W-:-:S05]  /*2b80*/  IMAD.IADD R15, R3, 0x1, R6 ;  /* 0x00000001030f7824 */ /* 0x000fca00078e0206 */
[----:B0-----:R-:W-:Y:S02]  /*2b90*/  IABS R20, R15 ;  /* 0x0000000f00147213 */ /* 0x001fe40000000000 */
[----:B------:R-:W-:Y:S02]  /*2ba0*/  ISETP.GE.AND P2, PT, R15, RZ, PT ;  /* 0x000000ff0f00720c */ /* 0x000fe40003f46270 */
[----:B-1----:R-:W-:Y:S02]  /*2bb0*/  IABS R14, R19 ;  /* 0x00000013000e7213 */ /* 0x002fe40000000000 */
        /* <DEDUP_REMOVED lines=26> */
.L_x_142:
[----:B------:R-:W-:Y:S05]  /*2d60*/  BSYNC.RECONVERGENT B0 ;  /* 0x0000000000007941 */ /* 0x000fea0003800200 */
.L_x_141:
[----:B------:R-:W-:Y:S04]  /*2d70*/  BSSY.RECONVERGENT B0, `(.L_x_143) ;  /* 0x0000023000007945 */ /* 0x000fe80003800200 */
[----:B------:R-:W-:Y:S05]  /*2d80*/  @P1 BRA `(.L_x_144) ;  /* 0x0000000000841947 */ /* 0x000fea0003800000 */
[----:B-12---:R-:W1:Y:S01]  /*2d90*/  LDC R19, c[0x0][0x398] ;  /* 0x0000e600ff137b82 */ /* 0x006e620000000800 */
[----:B------:R-:W-:Y:S01]  /*2da0*/  IMAD.IADD R14, R3, 0x1, R4 ;  /* 0x00000001030e7824 */ /* 0x000fe200078e0204 */
[----:B------:R-:W-:-:S04]  /*2db0*/  MOV R8, RZ ;  /* 0x000000ff00087202 */ /* 0x000fc80000000f00 */
        /* <DEDUP_REMOVED lines=19> */
[----:B------:R-:W-:-:S04]  /*2ef0*/  @!P0 IMAD.IADD R15, R15, 0x1, -R6 ;  /* 0x000000010f0f8824 */ /* 0x000fc800078e0a06 */
        /* <DEDUP_REMOVED lines=10> */
.L_x_144:
[----:B------:R-:W-:Y:S05]  /*2fa0*/  BSYNC.RECONVERGENT B0 ;  /* 0x0000000000007941 */ /* 0x000fea0003800200 */
.L_x_143:
[----:B------:R-:W-:-:S07]  /*2fb0*/  VIADD R7, R7, 0x4 ;  /* 0x0000000407077836 */ /* 0x000fce0000000000 */
.L_x_136:
[----:B------:R-:W-:-:S13]  /*2fc0*/  ISETP.NE.AND P0, PT, R18, RZ, PT ;  /* 0x000000ff1200720c */ /* 0x000fda0003f05270 */
[----:B------:R-:W-:Y:S05]  /*2fd0*/  @!P0 EXIT ;  /* 0x000000000000894d */ /* 0x000fea0003800000 */
[----:B------:R-:W-:-:S13]  /*2fe0*/  ISETP.NE.AND P0, PT, R18, 0x1, PT ;  /* 0x000000011200780c */ /* 0x000fda0003f05270 */
[----:B------:R-:W-:Y:S05]  /*2ff0*/  @!P0 BRA `(.L_x_145) ;  /* 0x00000004002c8947 */ /* 0x000fea0003800000 */
[----:B------:R-:W-:Y:S01]  /*3000*/  IMAD R6, R7, 0x80, R0 ;  /* 0x0000008007067824 */ /* 0x000fe200078e0200 */
[----:B------:R-:W-:Y:S04]  /*3010*/  BSSY.RECONVERGENT B0, `(.L_x_146) ;  /* 0x0000025000007945 */ /* 0x000fe80003800200 */
[C---:B------:R-:W-:Y:S02]  /*3020*/  ISETP.GE.AND P0, PT, R6.reuse, R5, PT ;  /* 0x000000050600720c */ /* 0x040fe40003f06270 */
[----:B------:R-:W-:-:S04]  /*3030*/  IADD3 R4, PT, PT, R6, 0x80, RZ ;  /* 0x0000008006047810 */ /* 0x000fc80007ffe0ff */
[----:B------:R-:W-:-:S07]  /*3040*/  ISETP.GE.AND P2, PT, R4, R5, PT ;  /* 0x000000050400720c */ /* 0x000fce0003f46270 */
[----:B------:R-:W-:Y:S06]  /*3050*/  @P0 BRA `(.L_x_147) ;  /* 0x0000000000800947 */ /* 0x000fec0003800000 */
[----:B------:R-:W5:Y:S01]  /*3060*/  LDC R18, c[0x0][0x398] ;  /* 0x0000e600ff127b82 */ /* 0x000f620000000800 */
[----:B01234-:R-:W-:Y:S01]  /*3070*/  IADD3 R15, PT, PT, R3, R6, RZ ;  /* 0x00000006030f7210 */ /* 0x01ffe20007ffe0ff */
[----:B------:R-:W-:-:S03]  /*3080*/  IMAD.MOV.U32 R8, RZ, RZ, RZ ;  /* 0x000000ffff087224 */ /* 0x000fc600078e00ff */
[----:B------:R-:W-:Y:S02]  /*3090*/  IABS R19, R15 ;  /* 0x0000000f00137213 */ /* 0x000fe40000000000 */
[----:B------:R-:W-:Y:S02]  /*30a0*/  ISETP.GE.AND P1, PT, R15, RZ, PT ;  /* 0x000000ff0f00720c */ /* 0x000fe40003f26270 */
[----:B-----5:R-:W-:Y:S02]  /*30b0*/  IABS R14, R18 ;  /* 0x00000012000e7213 */ /* 0x020fe40000000000 */
[----:B------:R-:W-:Y:S02]  /*30c0*/  ISETP.NE.AND P3, PT, R18, RZ, PT ;  /* 0x000000ff1200720c */ /* 0x000fe40003f65270 */
[----:B------:R-:W0:Y:S08]  /*30d0*/  I2F.RP R16, R14 ;  /* 0x0000000e00107306 */ /* 0x000e300000209400 */
        /* <DEDUP_REMOVED lines=24> */
.L_x_147:
[----:B------:R-:W-:Y:S05]  /*3260*/  BSYNC.RECONVERGENT B0 ;  /* 0x0000000000007941 */ /* 0x000fea0003800200 */
.L_x_146:
[----:B------:R-:W-:Y:S04]  /*3270*/  BSSY.RECONVERGENT B0, `(.L_x_148) ;  /* 0x0000022000007945 */ /* 0x000fe80003800200 */
[----:B------:R-:W-:Y:S05]  /*3280*/  @P2 BRA `(.L_x_149) ;  /* 0x0000000000802947 */ /* 0x000fea0003800000 */
[----:B------:R-:W5:Y:S01]  /*3290*/  LDC R18, c[0x0][0x398] ;  /* 0x0000e600ff127b82 */ /* 0x000f620000000800 */
[----:B------:R-:W-:-:S05]  /*32a0*/  IMAD.IADD R6, R3, 0x1, R4 ;  /* 0x0000000103067824 */ /* 0x000fca00078e0204 */
[----:B01234-:R-:W-:Y:S02]  /*32b0*/  IABS R14, R6 ;  /* 0x00000006000e7213 */ /* 0x01ffe40000000000 */
[----:B------:R-:W-:Y:S02]  /*32c0*/  ISETP.GE.AND P1, PT, R6, RZ, PT ;  /* 0x000000ff0600720c */ /* 0x000fe40003f26270 */
[----:B-----5:R-:W-:Y:S02]  /*32d0*/  IABS R15, R18 ;  /* 0x00000012000f7213 */ /* 0x020fe40000000000 */
[----:B------:R-:W-:Y:S02]  /*32e0*/  ISETP.NE.AND P2, PT, R18, RZ, PT ;  /* 0x000000ff1200720c */ /* 0x000fe40003f45270 */
[----:B------:R-:W0:Y:S08]  /*32f0*/  I2F.RP R16, R15 ;  /* 0x0000000f00107306 */ /* 0x000e300000209400 */
[----:B0-----:R-:W0:Y:S02]  /*3300*/  MUFU.RCP R16, R16 ;  /* 0x0000001000107308 */ /* 0x001e240000001000 */
[----:B0-----:R-:W-:-:S06]  /*3310*/  VIADD R17, R16, 0xffffffe ;  /* 0x0ffffffe10117836 */ /* 0x001fcc0000000000 */
[----:B------:R-:W0:Y:S02]  /*3320*/  F2I.FTZ.U32.TRUNC.NTZ R9, R17 ;  /* 0x0000001100097305 */ /* 0x000e24000021f000 */
[----:B0-----:R-:W-:-:S05]  /*3330*/  IADD3 R8, PT, PT, RZ, -R9, RZ ;  /* 0x80000009ff087210 */ /* 0x001fca0007ffe0ff */
        /* <DEDUP_REMOVED lines=8> */
[----:B------:R-:W-:-:S04]  /*33c0*/  @!P0 IADD3 R14, PT, PT, R14, -R15, RZ ;  /* 0x8000000f0e0e8210 */ /* 0x000fc80007ffe0ff */
[----:B------:R-:W-:-:S13]  /*33d0*/  ISETP.GT.U32.AND P0, PT, R15, R14, PT ;  /* 0x0000000e0f00720c */ /* 0x000fda0003f04070 */
[----:B------:R-:W-:-:S05]  /*33e0*/  @!P0 IMAD.IADD R14, R14, 0x1, -R15 ;  /* 0x000000010e0e8824 */ /* 0x000fca00078e0a0f */
        /* <DEDUP_REMOVED lines=10> */
.L_x_149:
[----:B------:R-:W-:Y:S05]  /*3490*/  BSYNC.RECONVERGENT B0 ;  /* 0x0000000000007941 */ /* 0x000fea0003800200 */
.L_x_148:
[----:B------:R-:W-:-:S07]  /*34a0*/  IADD3 R7, PT, PT, R7, 0x2, RZ ;  /* 0x0000000207077810 */ /* 0x000fce0007ffe0ff */
.L_x_145:
[----:B------:R-:W-:-:S04]  /*34b0*/  LOP3.LUT R2, R2, 0x1, RZ, 0xc0, !PT ;  /* 0x0000000102027812 */ /* 0x000fc800078ec0ff */
[----:B------:R-:W-:-:S13]  /*34c0*/  ISETP.NE.U32.AND P0, PT, R2, 0x1, PT ;  /* 0x000000010200780c */ /* 0x000fda0003f05070 */
[----:B------:R-:W-:Y:S05]  /*34d0*/  @P0 EXIT ;  /* 0x000000000000094d */ /* 0x000fea0003800000 */
[----:B------:R-:W-:-:S05]  /*34e0*/  IMAD R0, R7, 0x80, R0 ;  /* 0x0000008007007824 */ /* 0x000fca00078e0200 */
[----:B------:R-:W-:-:S13]  /*34f0*/  ISETP.GE.AND P0, PT, R0, R5, PT ;  /* 0x000000050000720c */ /* 0x000fda0003f06270 */
[----:B------:R-:W-:Y:S05]  /*3500*/  @P0 EXIT ;  /* 0x000000000000094d */ /* 0x000fea0003800000 */
[----:B------:R-:W5:Y:S01]  /*3510*/  LDC R9, c[0x0][0x398] ;  /* 0x0000e600ff097b82 */ /* 0x000f620000000800 */
[----:B------:R-:W-:Y:S01]  /*3520*/  IADD3 R6, PT, PT, R3, R0, RZ ;  /* 0x0000000003067210 */ /* 0x000fe20007ffe0ff */
[----:B------:R-:W-:-:S03]  /*3530*/  IMAD.WIDE R10, R0, 0x4, R10 ;  /* 0x00000004000a7825 */ /* 0x000fc600078e020a */
[----:B------:R-:W-:Y:S02]  /*3540*/  IABS R8, R6 ;  /* 0x0000000600087213 */ /* 0x000fe40000000000 */
[----:B------:R-:W-:Y:S02]  /*3550*/  ISETP.GE.AND P1, PT, R6, RZ, PT ;  /* 0x000000ff0600720c */ /* 0x000fe40003f26270 */
[----:B-----5:R-:W-:Y:S02]  /*3560*/  IABS R7, R9 ;  /* 0x0000000900077213 */ /* 0x020fe40000000000 */
[----:B------:R-:W-:Y:S02]  /*3570*/  ISETP.NE.AND P2, PT, R9, RZ, PT ;  /* 0x000000ff0900720c */ /* 0x000fe40003f45270 */
[----:B------:R-:W5:Y:S08]  /*3580*/  I2F.RP R2, R7 ;  /* 0x0000000700027306 */ /* 0x000f700000209400 */
[----:B-----5:R-:W5:Y:S02]  /*3590*/  MUFU.RCP R2, R2 ;  /* 0x0000000200027308 */ /* 0x020f640000001000 */
[----:B-----5:R-:W-:-:S06]  /*35a0*/  IADD3 R5, PT, PT, R2, 0xffffffe, RZ ;  /* 0x0ffffffe02057810 */ /* 0x020fcc0007ffe0ff */
[----:B------:R-:W5:Y:S02]  /*35b0*/  F2I.FTZ.U32.TRUNC.NTZ R5, R5 ;  /* 0x0000000500057305 */ /* 0x000f64000021f000 */
[----:B-----5:R-:W-:-:S04]  /*35c0*/  IMAD.MOV R4, RZ, RZ, -R5 ;  /* 0x000000ffff047224 */ /* 0x020fc800078e0a05 */
[----:B------:R-:W-:Y:S02]  /*35d0*/  IMAD R3, R4, R7, RZ ;  /* 0x0000000704037224 */ /* 0x000fe400078e02ff */
[----:B------:R-:W-:-:S04]  /*35e0*/  IMAD.MOV.U32 R4, RZ, RZ, RZ ;  /* 0x000000ffff047224 */ /* 0x000fc800078e00ff */
[----:B------:R-:W-:Y:S01]  /*35f0*/  IMAD.HI.U32 R3, R5, R3, R4 ;  /* 0x0000000305037227 */ /* 0x000fe200078e0004 */
[----:B------:R-:W-:Y:S01]  /*3600*/  MOV R4, R8 ;  /* 0x0000000800047202 */ /* 0x000fe20000000f00 */
[----:B------:R-:W5:Y:S04]  /*3610*/  LDG.E R5, desc[UR4][R10.64] ;  /* 0x000000040a057981 */ /* 0x000f68000c1e1900 */
        /* <DEDUP_REMOVED lines=8> */
[----:B------:R-:W-:Y:S02]  /*36a0*/  @!P1 IADD3 R4, PT, PT, -R4, RZ, RZ ;  /* 0x000000ff04049210 */ /* 0x000fe40007ffe1ff */
[----:B------:R-:W-:-:S05]  /*36b0*/  @!P2 LOP3.LUT R4, RZ, R9, RZ, 0x33, !PT ;  /* 0x00000009ff04a212 */ /* 0x000fca00078e33ff */
[----:B0-----:R-:W-:-:S06]  /*36c0*/  IMAD.WIDE R2, R4, 0x4, R2 ;  /* 0x0000000404027825 */ /* 0x001fcc00078e0202 */
[----:B------:R-:W5:Y:S01]  /*36d0*/  LDG.E R2, desc[UR4][R2.64] ;  /* 0x0000000402027981 */ /* 0x000f62000c1e1900 */
[----:B------:R-:W-:-:S04]  /*36e0*/  IMAD.WIDE R12, R0, 0x4, R12 ;  /* 0x00000004000c7825 */ /* 0x000fc800078e020c */
[----:B-----5:R-:W-:-:S05]  /*36f0*/  FMUL R5, R5, R2 ;  /* 0x0000000205057220 */ /* 0x020fca0000400000 */
[----:B------:R-:W-:Y:S01]  /*3700*/  STG.E desc[UR4][R12.64], R5 ;  /* 0x000000050c007986 */ /* 0x000fe2000c101904 */
[----:B------:R-:W-:Y:S05]  /*3710*/  EXIT ;  /* 0x000000000000794d */ /* 0x000fea0003800000 */
.L_x_101:
[----:B------:R-:W-:-:S13]  /*3720*/  ISETP.GE.AND P0, PT, R17, 0x1, PT ;  /* 0x000000011100780c */ /* 0x000fda0003f06270 */
[----:B------:R-:W-:Y:S05]  /*3730*/  @!P0 EXIT ;  /* 0x000000000000894d */ /* 0x000fea0003800000 */
[C---:B------:R-:W-:Y:S01]  /*3740*/  ISETP.GE.U32.AND P0, PT, R17.reuse, 0x8, PT ;  /* 0x000000081100780c */ /* 0x040fe20003f06070 */
[----:B------:R-:W-:Y:S01]  /*3750*/  IMAD.MOV.U32 R5, RZ, RZ, RZ ;  /* 0x000000ffff057224 */ /* 0x000fe200078e00ff */
[----:B------:R-:W-:-:S11]  /*3760*/  LOP3.LUT R2, R17, 0x7, RZ, 0xc0, !PT ;  /* 0x0000000711027812 */ /* 0x000fd600078ec0ff */
[----:B------:R-:W-:Y:S05]  /*3770*/  @!P0 BRA `(.L_x_150) ;  /* 0x0000001000f88947 */ /* 0x000fea0003800000 */
[----:B------:R-:W0:Y:S01]  /*3780*/  LDC R5, c[0x0][0x398] ;  /* 0x0000e600ff057b82 */ /* 0x000e220000000800 */
[----:B------:R-:W-:Y:S01]  /*3790*/  IADD3 R7, PT, PT, R3, R0, RZ ;  /* 0x0000000003077210 */ /* 0x000fe20007ffe0ff */
[----:B------:R-:W-:-:S03]  /*37a0*/  IMAD.WIDE.U32 R18, R0, 0x4, R10 ;  /* 0x0000000400127825 */ /* 0x000fc600078e000a */
[----:B------:R-:W-:Y:S02]  /*37b0*/  IABS R16, R7 ;  /* 0x0000000700107213 */ /* 0x000fe40000000000 */
[----:B------:R-:W-:Y:S01]  /*37c0*/  ISETP.GE.AND P1, PT, R7, RZ, PT ;  /* 0x000000ff0700720c */ /* 0x000fe20003f26270 */
[----:B------:R-:W2:Y:S01]  /*37d0*/  LDG.E R18, desc[UR4][R18.64] ;  /* 0x0000000412127981 */ /* 0x000ea2000c1e1900 */
[----:B0-----:R-:W-:-:S04]  /*37e0*/  IABS R4, R5 ;  /* 0x0000000500047213 */ /* 0x001fc80000000000 */
[----:B------:R-:W0:Y:S08]  /*37f0*/  I2F.RP R14, R4 ;  /* 0x00000004000e7306 */ /* 0x000e300000209400 */
[----:B0-----:R-:W0:Y:S02]  /*3800*/  MUFU.RCP R14, R14 ;  /* 0x0000000e000e7308 */ /* 0x001e240000001000 */
[----:B0-----:R-:W-:-:S06]  /*3810*/  IADD3 R8, PT, PT, R14, 0xffffffe, RZ ;  /* 0x0ffffffe0e087810 */ /* 0x001fcc0007ffe0ff */
[----:B------:R0:W1:Y:S02]  /*3820*/  F2I.FTZ.U32.TRUNC.NTZ R9, R8 ;  /* 0x0000000800097305 */ /* 0x000064000021f000 */
[----:B0-----:R-:W-:Y:S02]  /*3830*/  IMAD.MOV.U32 R8, RZ, RZ, RZ ;  /* 0x000000ffff087224 */ /* 0x001fe400078e00ff */
[----:B-1----:R-:W-:-:S04]  /*3840*/  IMAD.MOV R15, RZ, RZ, -R9 ;  /* 0x000000ffff0f7224 */ /* 0x002fc800078e0a09 */
        /* <DEDUP_REMOVED lines=8> */
[----:B------:R-:W-:-:S04]  /*38d0*/  @!P0 IADD3 R14, PT, PT, R14, -R4, RZ ;  /* 0x800000040e0e8210 */ /* 0x000fc80007ffe0ff */
[----:B------:R-:W-:-:S13]  /*38e0*/  ISETP.GT.U32.AND P0, PT, R4, R14, PT ;  /* 0x0000000e0400720c */ /* 0x000fda0003f04070 */
[----:B------:R-:W-:Y:S01]  /*38f0*/  @!P0 IMAD.IADD R14, R14, 0x1, -R4 ;  /* 0x000000010e0e8824 */ /* 0x000fe200078e0a04 */
[----:B------:R-:W-:Y:S02]  /*3900*/  ISETP.NE.AND P0, PT, R5, RZ, PT ;  /* 0x000000ff0500720c */ /* 0x000fe40003f05270 */
[----:B------:R-:W-:Y:S02]  /*3910*/  LOP3.LUT R5, RZ, R5, RZ, 0x33, !PT ;  /* 0x00000005ff057212 */ /* 0x000fe400078e33ff */
[----:B------:R-:W-:-:S04]  /*3920*/  @!P1 IADD3 R14, PT, PT, -R14, RZ, RZ ;  /* 0x000000ff0e0e9210 */ /* 0x000fc80007ffe1ff */
        /* <DEDUP_REMOVED lines=9> */
[----:B------:R-:W-:-:S11]  /*39c0*/  ISETP.GE.AND P2, PT, R16, RZ, PT ;  /* 0x000000ff1000720c */ /* 0x000fd60003f46270 */
[----:B------:R-:W-:-:S05]  /*39d0*/  @!P1 IMAD.IADD R21, R21, 0x1, -R4 ;  /* 0x0000000115159824 */ /* 0x000fca00078e0a04 */
[----:B------:R-:W-:Y:S02]  /*39e0*/  ISETP.GT.U32.AND P1, PT, R4, R21, PT ;  /* 0x000000150400720c */ /* 0x000fe40003f24070 */
[----:B------:R-:W-:-:S11]  /*39f0*/  IADD3 R23, PT, PT, R0, 0x80, RZ ;  /* 0x0000008000177810 */ /* 0x000fd60007ffe0ff */
[----:B------:R-:W-:-:S05]  /*3a00*/  @!P1 IADD3 R21, PT, PT, R21, -R4, RZ ;  /* 0x8000000415159210 */ /* 0x000fca0007ffe0ff */
[----:B------:R-:W-:-:S05]  /*3a10*/  @!P2 IMAD.MOV R21, RZ, RZ, -R21 ;  /* 0x000000ffff15a224 */ /* 0x000fca00078e0a15 */
[----:B------:R-:W-:-:S05]  /*3a20*/  SEL R21, R5, R21, !P0 ;  /* 0x0000001505157207 */ /* 0x000fca0004000000 */
[----:B------:R-:W-:-:S04]  /*3a30*/  IMAD.WIDE R20, R21, 0x4, R8 ;  /* 0x0000000415147825 */ /* 0x000fc800078e0208 */
[----:B--2---:R-:W-:Y:S01]  /*3a40*/  FMUL R25, R18, R15 ;  /* 0x0000000f12197220 */ /* 0x004fe20000400000 */
[----:B------:R-:W-:-:S04]  /*3a50*/  IMAD.WIDE.U32 R18, R0, 0x4, R12 ;  /* 0x0000000400127825 */ /* 0x000fc800078e000c */
[----:B------:R-:W-:Y:S01]  /*3a60*/  IMAD.WIDE R14, R23, 0x4, R10 ;  /* 0x00000004170e7825 */ /* 0x000fe200078e020a */
[----:B------:R0:W-:Y:S04]  /*3a70*/  STG.E desc[UR4][R18.64], R25 ;  /* 0x0000001912007986 */ /* 0x0001e8000c101904 */
        /* <DEDUP_REMOVED lines=10> */
[----:B------:R-:W-:-:S13]  /*3b20*/  ISETP.GT.U32.AND P1, PT, R4, R27, PT ;  /* 0x0000001b0400720c */ /* 0x000fda0003f24070 */
[----:B------:R-:W-:-:S05]  /*3b30*/  @!P1 IADD3 R27, PT, PT, R27, -R4, RZ ;  /* 0x800000041b1b9210 */ /* 0x000fca0007ffe0ff */
[----:B------:R-:W-:Y:S02]  /*3b40*/  @!P2 IMAD.MOV R27, RZ, RZ, -R27 ;  /* 0x000000ffff1ba224 */ /* 0x000fe400078e0a1b */
[----:B0-----:R-:W-:-:S03]  /*3b50*/  IMAD.WIDE R18, R23, 0x4, R12 ;  /* 0x0000000417127825 */ /* 0x001fc600078e020c */
[----:B------:R-:W-:Y:S01]  /*3b60*/  SEL R27, R5, R27, !P0 ;  /* 0x0000001b051b7207 */ /* 0x000fe20004000000 */
[----:B--2---:R-:W-:-:S04]  /*3b70*/  FMUL R23, R16, R21 ;  /* 0x0000001510177220 */ /* 0x004fc80000400000 */
[----:B------:R-:W-:Y:S01]  /*3b80*/  IMAD.WIDE R20, R27, 0x4, R8 ;  /* 0x000000041b147825 */ /* 0x000fe200078e0208 */
[----:B------:R0:W-:Y:S05]  /*3b90*/  STG.E desc[UR4][R18.64], R23 ;  /* 0x0000001712007986 */ /* 0x0001ea000c101904 */
[----:B------:R-:W0:Y:S04]  /*3ba0*/  LDG.E R21, desc[UR4][R20.64] ;  /* 0x0000000414157981 */ /* 0x000e28000c1e1900 */
[----:B------:R-:W0:Y:S01]  /*3bb0*/  LDG.E R16, desc[UR4][R14.64+0x200] ;  /* 0x000200040e107981 */ /* 0x000e22000c1e1900 */
[----:B------:R-:W-:-:S04]  /*3bc0*/  IADD3 R22, PT, PT, R7, 0x180, RZ ;  /* 0x0000018007167810 */ /* 0x000fc80007ffe0ff */
[----:B------:R-:W-:-:S05]  /*3bd0*/  IABS R25, R22 ;  /* 0x0000001600197213 */ /* 0x000fca0000000000 */
[----:B------:R-:W-:-:S04]  /*3be0*/  IMAD.HI.U32 R24, R6, R25, RZ ;  /* 0x0000001906187227 */ /* 0x000fc800078e00ff */
[----:B------:R-:W-:-:S04]  /*3bf0*/  IMAD.MOV R24, RZ, RZ, -R24 ;  /* 0x000000ffff187224 */ /* 0x000fc800078e0a18 */
[----:B------:R-:W-:-:S05]  /*3c00*/  IMAD R25, R4, R24, R25 ;  /* 0x0000001804197224 */ /* 0x000fca00078e0219 */
[----:B------:R-:W-:Y:S02]  /*3c10*/  ISETP.GT.U32.AND P1, PT, R4, R25, PT ;  /* 0x000000190400720c */ /* 0x000fe40003f24070 */
[----:B------:R-:W-:-:S11]  /*3c20*/  ISETP.GE.AND P2, PT, R22, RZ, PT ;  /* 0x000000ff1600720c */ /* 0x000fd60003f46270 */
[----:B------:R-:W-:-:S04]  /*3c30*/  @!P1 IADD3 R25, PT, PT, R25, -R4, RZ ;  /* 0x8000000419199210 */ /* 0x000fc80007ffe0ff */
[----:B------:R-:W-:-:S13]  /*3c40*/  ISETP.GT.U32.AND P1, PT, R4, R25, PT ;  /* 0x000000190400720c */ /* 0x000fda0003f24070 */
[----:B------:R-:W-:-:S05]  /*3c50*/  @!P1 IMAD.IADD R25, R25, 0x1, -R4 ;  /* 0x0000000119199824 */ /* 0x000fca00078e0a04 */
[----:B------:R-:W-:-:S04]  /*3c60*/  @!P2 IADD3 R25, PT, PT, -R25, RZ, RZ ;  /* 0x000000ff1919a210 */ /* 0x000fc80007ffe1ff */
[----:B------:R-:W-:Y:S01]  /*3c70*/  SEL R25, R5, R25, !P0 ;  /* 0x0000001905197207 */ /* 0x000fe20004000000 */
[----:B------:R-:W-:Y:S02]  /*3c80*/  VIADD R22, R7, 0x200 ;  /* 0x0000020007167836 */ /* 0x000fe40000000000 */
[----:B0-----:R-:W-:Y:S02]  /*3c90*/  FMUL R23, R16, R21 ;  /* 0x0000001510177220 */ /* 0x001fe40000400000 */
[----:B------:R-:W-:-:S03]  /*3ca0*/  IMAD.WIDE R20, R25, 0x4, R8 ;  /* 0x0000000419147825 */ /* 0x000fc600078e0208 */
[----:B------:R0:W-:Y:S04]  /*3cb0*/  STG.E desc[UR4][R18.64+0x200], R23 ;  /* 0x0002001712007986 */ /* 0x0001e8000c101904 */
[----:B------:R-:W0:Y:S04]  /*3cc0*/  LDG.E R21, desc[UR4][R20.64] ;  /* 0x0000000414157981 */ /* 0x000e28000c1e1900 */
[----:B------:R-:W0:Y:S01]  /*3cd0*/  LDG.E R16, desc[UR4][R14.64+0x400] ;  /* 0x000400040e107981 */ /* 0x000e22000c1e1900 */
        /* <DEDUP_REMOVED lines=9> */
[----:B------:R-:W-:-:S05]  /*3d70*/  @!P2 IMAD.MOV R25, RZ, RZ, -R25 ;  /* 0x000000ffff19a224 */ /* 0x000fca00078e0a19 */
[----:B------:R-:W-:Y:S01]  /*3d80*/  SEL R25, R5, R25, !P0 ;  /* 0x0000001905197207 */ /* 0x000fe20004000000 */
[----:B0-----:R-:W-:-:S04]  /*3d90*/  FMUL R23, R16, R21 ;  /* 0x0000001510177220 */ /* 0x001fc80000400000 */
        /* <DEDUP_REMOVED lines=60> */
[----:B0-----:R-:W0:Y:S01]  /*4160*/  LDC R7, c[0x0][0x398] ;  /* 0x0000e600ff077b82 */ /* 0x001e220000000800 */
[----:B------:R-:W-:-:S07]  /*4170*/  IMAD.MOV.U32 R8, RZ, RZ, 0x8 ;  /* 0x00000008ff087424 */ /* 0x000fce00078e00ff */
[----:B------:R-:W1:Y:S02]  /*4180*/  LDC.64 R14, c[0x0][0x390] ;  /* 0x0000e400ff0e7b82 */ /* 0x000e640000000a00 */
.L_x_151:
[----:B--2---:R-:W-:Y:S02]  /*4190*/  LEA R27, R8, R0, 0x7 ;  /* 0x00000000081b7211 */ /* 0x004fe400078e38ff */
[-C--:B0-----:R-:W-:Y:S02]  /*41a0*/  IABS R22, R7.reuse ;  /* 0x0000000700167213 */ /* 0x081fe40000000000 */
[----:B------:R-:W-:Y:S01]  /*41b0*/  LOP3.LUT R23, RZ, R7, RZ, 0x33, !PT ;  /* 0x00000007ff177212 */ /* 0x000fe200078e33ff */
[----:B------:R-:W-:-:S05]  /*41c0*/  IMAD.IADD R9, R3, 0x1, R27 ;  /* 0x0000000103097824 */ /* 0x000fca00078e021b */
[----:B------:R-:W-:Y:S02]  /*41d0*/  IABS R17, R9 ;  /* 0x0000000900117213 */ /* 0x000fe40000000000 */
[----:B------:R-:W-:-:S03]  /*41e0*/  ISETP.GE.AND P1, PT, R9, RZ, PT ;  /* 0x000000ff0900720c */ /* 0x000fc60003f26270 */
[----:B------:R-:W-:-:S05]  /*41f0*/  IMAD.HI.U32 R6, R6, R17, RZ ;  /* 0x0000001106067227 */ /* 0x000fca00078e00ff */
[----:B------:R-:W-:-:S05]  /*4200*/  IADD3 R6, PT, PT, -R6, RZ, RZ ;  /* 0x000000ff06067210 */ /* 0x000fca0007ffe1ff */
[----:B------:R-:W-:-:S05]  /*4210*/  IMAD R17, R22, R6, R17 ;  /* 0x0000000616117224 */ /* 0x000fca00078e0211 */
[----:B------:R-:W-:-:S13]  /*4220*/  ISETP.GT.U32.AND P0, PT, R4, R17, PT ;  /* 0x000000110400720c */ /* 0x000fda0003f04070 */
[----:B------:R-:W-:-:S05]  /*4230*/  @!P0 IMAD.IADD R17, R17, 0x1, -R22 ;  /* 0x0000000111118824 */ /* 0x000fca00078e0a16 */
[----:B------:R-:W-:-:S13]  /*4240*/  ISETP.GT.U32.AND P0, PT, R4, R17, PT ;  /* 0x000000110400720c */ /* 0x000fda0003f04070 */
[----:B------:R-:W-:Y:S02]  /*4250*/  @!P0 IADD3 R17, PT, PT, R17, -R22, RZ ;  /* 0x8000001611118210 */ /* 0x000fe40007ffe0ff */
[----:B------:R-:W-:-:S03]  /*4260*/  ISETP.NE.AND P0, PT, R7, RZ, PT ;  /* 0x000000ff0700720c */ /* 0x000fc60003f05270 */
[----:B------:R-:W-:-:S05]  /*4270*/  @!P1 IMAD.MOV R17, RZ, RZ, -R17 ;  /* 0x000000ffff119224 */ /* 0x000fca00078e0a11 */
[----:B------:R-:W-:Y:S01]  /*4280*/  SEL R19, R23, R17, !P0 ;  /* 0x0000001117137207 */ /* 0x000fe20004000000 */
[----:B------:R-:W-:-:S04]  /*4290*/  IMAD.WIDE.U32 R16, R27, 0x4, R10 ;  /* 0x000000041b107825 */ /* 0x000fc800078e000a */
[----:B-1----:R-:W-:Y:S02]  /*42a0*/  IMAD.WIDE R18, R19, 0x4, R14 ;  /* 0x0000000413127825 */ /* 0x002fe400078e020e */
[----:B------:R0:W2:Y:S04]  /*42b0*/  LDG.E R16, desc[UR4][R16.64] ;  /* 0x0000000410107981 */ /* 0x0000a8000c1e1900 */
[----:B------:R-:W2:Y:S01]  /*42c0*/  LDG.E R19, desc[UR4][R18.64] ;  /* 0x0000000412137981 */ /* 0x000ea2000c1e1900 */
[----:B------:R-:W1:Y:S01]  /*42d0*/  I2F.RP R4, R22 ;  /* 0x0000001600047306 */ /* 0x000e620000209400 */
[----:B------:R-:W-:-:S04]  /*42e0*/  IADD3 R24, PT, PT, R9, 0x80, RZ ;  /* 0x0000008009187810 */ /* 0x000fc80007ffe0ff */
[----:B0-----:R-:W-:Y:S02]  /*42f0*/  IABS R17, R24 ;  /* 0x0000001800117213 */ /* 0x001fe40000000000 */
[----:B------:R-:W-:Y:S01]  /*4300*/  ISETP.GE.AND P2, PT, R24, RZ, PT ;  /* 0x000000ff1800720c */ /* 0x000fe20003f46270 */
[----:B-1----:R-:W0:Y:S02]  /*4310*/  MUFU.RCP R4, R4 ;  /* 0x0000000400047308 */ /* 0x002e240000001000 */
[----:B0-----:R-:W-:-:S06]  /*4320*/  IADD3 R20, PT, PT, R4, 0xffffffe, RZ ;  /* 0x0ffffffe04147810 */ /* 0x001fcc0007ffe0ff */
[----:B------:R0:W1:Y:S02]  /*4330*/  F2I.FTZ.U32.TRUNC.NTZ R21, R20 ;  /* 0x0000001400157305 */ /* 0x000064000021f000 */
[----:B0-----:R-:W-:Y:S02]  /*4340*/  IMAD.MOV.U32 R20, RZ, RZ, RZ ;  /* 0x000000ffff147224 */ /* 0x001fe400078e00ff */
[----:B-1----:R-:W-:-:S04]  /*4350*/  IMAD.MOV R25, RZ, RZ, -R21 ;  /* 0x000000ffff197224 */ /* 0x002fc800078e0a15 */
[----:B------:R-:W-:-:S04]  /*4360*/  IMAD R25, R25, R22, RZ ;  /* 0x0000001619197224 */ /* 0x000fc800078e02ff */
[----:B------:R-:W-:-:S04]  /*4370*/  IMAD.HI.U32 R6, R21, R25, R20 ;  /* 0x0000001915067227 */ /* 0x000fc800078e0014 */
[----:B------:R-:W-:Y:S02]  /*4380*/  VIADD R25, R27, 0x80 ;  /* 0x000000801b197836 */ /* 0x000fe40000000000 */
[----:B------:R-:W-:-:S05]  /*4390*/  IMAD.HI.U32 R4, R6, R17, RZ ;  /* 0x0000001106047227 */ /* 0x000fca00078e00ff */
[----:B------:R-:W-:-:S05]  /*43a0*/  IADD3 R4, PT, PT, -R4, RZ, RZ ;  /* 0x000000ff04047210 */ /* 0x000fca0007ffe1ff */
[----:B------:R-:W-:Y:S02]  /*43b0*/  IMAD R17, R22, R4, R17 ;  /* 0x0000000416117224 */ /* 0x000fe400078e0211 */
[----:B------:R-:W-:-:S05]  /*43c0*/  IMAD.MOV.U32 R4, RZ, RZ, R22 ;  /* 0x000000ffff047224 */ /* 0x000fca00078e0016 */
[----:B------:R-:W-:-:S13]  /*43d0*/  ISETP.GT.U32.AND P1, PT, R4, R17, PT ;  /* 0x000000110400720c */ /* 0x000fda0003f24070 */
[----:B------:R-:W-:-:S04]  /*43e0*/  @!P1 IADD3 R17, PT, PT, R17, -R22, RZ ;  /* 0x8000001611119210 */ /* 0x000fc80007ffe0ff */
[----:B------:R-:W-:-:S13]  /*43f0*/  ISETP.GT.U32.AND P1, PT, R4, R17, PT ;  /* 0x000000110400720c */ /* 0x000fda0003f24070 */
[----:B------:R-:W-:-:S05]  /*4400*/  @!P1 IMAD.IADD R17, R17, 0x1, -R22 ;  /* 0x0000000111119824 */ /* 0x000fca00078e0a16 */
[----:B------:R-:W-:-:S04]  /*4410*/  @!P2 IADD3 R17, PT, PT, -R17, RZ, RZ ;  /* 0x000000ff1111a210 */ /* 0x000fc80007ffe1ff */
        /* <DEDUP_REMOVED lines=8> */
[----:B------:R-:W-:Y:S01]  /*44a0*/  IADD3 R26, PT, PT, R9, 0x100, RZ ;  /* 0x00000100091a7810 */ /* 0x000fe20007ffe0ff */
[----:B0-----:R-:W-:-:S03]  /*44b0*/  IMAD.WIDE R18, R25, 0x4, R12 ;  /* 0x0000000419127825 */ /* 0x001fc600078e020c */
[----:B------:R-:W-:Y:S02]  /*44c0*/  IABS R28, R26 ;  /* 0x0000001a001c7213 */ /* 0x000fe40000000000 */
[----:B------:R-:W-:-:S03]  /*44d0*/  ISETP.GE.AND P2, PT, R26, RZ, PT ;  /* 0x000000ff1a00720c */ /* 0x000fc60003f46270 */
[----:B------:R-:W-:-:S04]  /*44e0*/  IMAD.HI.U32 R27, R6, R28, RZ ;  /* 0x0000001c061b7227 */ /* 0x000fc800078e00ff */
[----:B------:R-:W-:-:S04]  /*44f0*/  IMAD.MOV R27, RZ, RZ, -R27 ;  /* 0x000000ffff1b7224 */ /* 0x000fc800078e0a1b */
[----:B------:R-:W-:-:S05]  /*4500*/  IMAD R27, R22, R27, R28 ;  /* 0x0000001b161b7224 */ /* 0x000fca00078e021c */
[----:B------:R-:W-:-:S13]  /*4510*/  ISETP.GT.U32.AND P1, PT, R4, R27, PT ;  /* 0x0000001b0400720c */ /* 0x000fda0003f24070 */
[----:B------:R-:W-:-:S04]  /*4520*/  @!P1 IADD3 R27, PT, PT, R27, -R22, RZ ;  /* 0x800000161b1b9210 */ /* 0x000fc80007ffe0ff */
[----:B------:R-:W-:-:S13]  /*4530*/  ISETP.GT.U32.AND P1, PT, R4, R27, PT ;  /* 0x0000001b0400720c */ /* 0x000fda0003f24070 */
[----:B------:R-:W-:-:S05]  /*4540*/  @!P1 IMAD.IADD R27, R27, 0x1, -R22 ;  /* 0x000000011b1b9824 */ /* 0x000fca00078e0a16 */
[----:B------:R-:W-:-:S04]  /*4550*/  @!P2 IADD3 R27, PT, PT, -R27, RZ, RZ ;  /* 0x000000ff1b1ba210 */ /* 0x000fc80007ffe1ff */
[----:B------:R-:W-:Y:S01]  /*4560*/  SEL R27, R23, R27, !P0 ;  /* 0x0000001b171b7207 */ /* 0x000fe20004000000 */
[----:B------:R-:W-:Y:S02]  /*4570*/  VIADD R25, R9, 0x180 ;  /* 0x0000018009197836 */ /* 0x000fe40000000000 */
[----:B--2---:R-:W-:Y:S02]  /*4580*/  FMUL R29, R21, R24 ;  /* 0x00000018151d7220 */ /* 0x004fe40000400000 */
[----:B------:R-:W-:-:S03]  /*4590*/  IMAD.WIDE R20, R27, 0x4, R14 ;  /* 0x000000041b147825 */ /* 0x000fc600078e020e */
[----:B------:R0:W-:Y:S04]  /*45a0*/  STG.E desc[UR4][R18.64], R29 ;  /* 0x0000001d12007986 */ /* 0x0001e8000c101904 */
[----:B------:R-:W0:Y:S04]  /*45b0*/  LDG.E R21, desc[UR4][R20.64] ;  /* 0x0000000414157981 */ /* 0x000e28000c1e1900 */
[----:B------:R-:W0:Y:S01]  /*45c0*/  LDG.E R24, desc[UR4][R16.64+0x200] ;  /* 0x0002000410187981 */ /* 0x000e22000c1e1900 */
        /* <DEDUP_REMOVED lines=66> */
[----:B------:R-:W3:Y:S04]  /*49f0*/  LDG.E R21, desc[UR4][R20.64] ;  /* 0x0000000414157981 */ /* 0x000ee8000c1e1900 */
[----:B------:R-:W3:Y:S01]  /*4a00*/  LDG.E R24, desc[UR4][R16.64+0xa00] ;  /* 0x000a000410187981 */ /* 0x000ee2000c1e1900 */
[----:B0-----:R-:W-:Y:S02]  /*4a10*/  IABS R29, R9 ;  /* 0x00000009001d7213 */ /* 0x001fe40000000000 */
        /* <DEDUP_REMOVED lines=10> */
[----:B---3--:R-:W-:-:S04]  /*4ac0*/  FMUL R25, R21, R24 ;  /* 0x0000001815197220 */ /* 0x008fc80000400000 */
[----:B------:R-:W-:Y:S01]  /*4ad0*/  IMAD.WIDE R20, R23, 0x4, R14 ;  /* 0x0000000417147825 */ /* 0x000fe200078e020e */
[----:B------:R2:W-:Y:S04]  /*4ae0*/  STG.E desc[UR4][R18.64+0xa00], R25 ;  /* 0x000a001912007986 */ /* 0x0005e8000c101904 */
[----:B------:R-:W3:Y:S04]  /*4af0*/  LDG.E R9, desc[UR4][R16.64+0xc00] ;  /* 0x000c000410097981 */ /* 0x000ee8000c1e1900 */
[----:B------:R-:W3:Y:S01]  /*4b00*/  LDG.E R20, desc[UR4][R20.64] ;  /* 0x0000000414147981 */ /* 0x000ee2000c1e1900 */
[----:B------:R-:W-:-:S04]  /*4b10*/  IADD3 R8, PT, PT, R8, 0x8, RZ ;  /* 0x0000000808087810 */ /* 0x000fc80007ffe0ff */
[----:B------:R-:W-:Y:S01]  /*4b20*/  ISETP.NE.AND P0, PT, R8, R5, PT ;  /* 0x000000050800720c */ /* 0x000fe20003f05270 */
[----:B---3--:R-:W-:-:S05]  /*4b30*/  FMUL R9, R20, R9 ;  /* 0x0000000914097220 */ /* 0x008fca0000400000 */
[----:B------:R2:W-:Y:S07]  /*4b40*/  STG.E desc[UR4][R18.64+0xc00], R9 ;  /* 0x000c000912007986 */ /* 0x0005ee000c101904 */
[----:B------:R-:W-:Y:S05]  /*4b50*/  @P0 BRA `(.L_x_151) ;  /* 0xfffffff4008c0947 */ /* 0x000fea000383ffff */
.L_x_150:
[----:B------:R-:W-:-:S13]  /*4b60*/  ISETP.NE.AND P0, PT, R2, RZ, PT ;  /* 0x000000ff0200720c */ /* 0x000fda0003f05270 */
[----:B------:R-:W-:Y:S05]  /*4b70*/  @!P0 EXIT ;  /* 0x000000000000894d */ /* 0x000fea0003800000 */
[----:B------:R-:W0:Y:S01]  /*4b80*/  LDC R4, c[0x0][0x388] ;  /* 0x0000e200ff047b82 */ /* 0x000e220000000800 */
[----:B------:R-:W-:Y:S02]  /*4b90*/  ISETP.GE.U32.AND P1, PT, R2, 0x4, PT ;  /* 0x000000040200780c */ /* 0x000fe40003f26070 */
[----:B0-----:R-:W-:-:S04]  /*4ba0*/  LOP3.LUT R21, R4, 0x3, RZ, 0xc0, !PT ;  /* 0x0000000304157812 */ /* 0x001fc800078ec0ff */
[----:B------:R-:W-:-:S07]  /*4bb0*/  ISETP.NE.AND P0, PT, R21, RZ, PT ;  /* 0x000000ff1500720c */ /* 0x000fce0003f05270 */
[----:B------:R-:W-:Y:S06]  /*4bc0*/  @!P1 BRA `(.L_x_152) ;  /* 0x0000000400549947 */ /* 0x000fec0003800000 */
[----:B------:R-:W0:Y:S01]  /*4bd0*/  LDC R20, c[0x0][0x398] ;  /* 0x0000e600ff147b82 */ /* 0x000e220000000800 */
[----:B------:R-:W-:Y:S02]  /*4be0*/  IMAD R17, R5, 0x80, R0 ;  /* 0x0000008005117824 */ /* 0x000fe400078e0200 */
[----:B------:R-:W-:-:S03]  /*4bf0*/  IMAD.MOV.U32 R6, RZ, RZ, RZ ;  /* 0x000000ffff067224 */ /* 0x000fc600078e00ff */
[----:B--2---:R-:W-:-:S04]  /*4c00*/  IADD3 R18, PT, PT, R3, R17, RZ ;  /* 0x0000001103127210 */ /* 0x004fc80007ffe0ff */
[----:B------:R-:W-:Y:S02]  /*4c10*/  IABS R9, R18 ;  /* 0x0000001200097213 */ /* 0x000fe40000000000 */
[----:B------:R-:W-:Y:S02]  /*4c20*/  ISETP.GE.AND P2, PT, R18, RZ, PT ;  /* 0x000000ff1200720c */ /* 0x000fe40003f46270 */
[----:B0-----:R-:W-:-:S04]  /*4c30*/  IABS R2, R20 ;  /* 0x0000001400027213 */ /* 0x001fc80000000000 */
[----:B------:R-:W0:Y:S08]  /*4c40*/  I2F.RP R8, R2 ;  /* 0x0000000200087306 */ /* 0x000e300000209400 */
[----:B0-----:R-:W0:Y:S02]  /*4c50*/  MUFU.RCP R8, R8 ;  /* 0x0000000800087308 */ /* 0x001e240000001000 */
[----:B0-----:R-:W-:-:S06]  /*4c60*/  VIADD R7, R8, 0xffffffe ;  /* 0x0ffffffe08077836 */ /* 0x001fcc0000000000 */
[----:B------:R-:W0:Y:S02]  /*4c70*/  F2I.FTZ.U32.TRUNC.NTZ R7, R7 ;  /* 0x0000000700077305 */ /* 0x000e24000021f000 */
[----:B0-----:R-:W-:-:S05]  /*4c80*/  IADD3 R19, PT, PT, RZ, -R7, RZ ;  /* 0x80000007ff137210 */ /* 0x001fca0007ffe0ff */
[----:B------:R-:W-:-:S04]  /*4c90*/  IMAD R19, R19, R2, RZ ;  /* 0x0000000213137224 */ /* 0x000fc800078e02ff */
        /* <DEDUP_REMOVED lines=8> */
[----:B------:R-:W-:Y:S02]  /*4d20*/  @!P1 IADD3 R9, PT, PT, R9, -R2, RZ ;  /* 0x8000000209099210 */ /* 0x000fe40007ffe0ff */
[----:B------:R-:W-:Y:S02]  /*4d30*/  ISETP.NE.AND P1, PT, R20, RZ, PT ;  /* 0x000000ff1400720c */ /* 0x000fe40003f25270 */
[----:B------:R-:W-:Y:S01]  /*4d40*/  LOP3.LUT R20, RZ, R20, RZ, 0x33, !PT ;  /* 0x00000014ff147212 */ /* 0x000fe200078e33ff */
[----:B------:R-:W-:-:S05]  /*4d50*/  @!P2 IMAD.MOV R9, RZ, RZ, -R9 ;  /* 0x000000ffff09a224 */ /* 0x000fca00078e0a09 */
[----:B------:R-:W-:Y:S01]  /*4d60*/  SEL R15, R20, R9, !P1 ;  /* 0x00000009140f7207 */ /* 0x000fe20004800000 */
[----:B------:R-:W-:-:S04]  /*4d70*/  IMAD.WIDE R8, R17, 0x4, R10 ;  /* 0x0000000411087825 */ /* 0x000fc800078e020a */
[----:B0-----:R-:W-:Y:S01]  /*4d80*/  IMAD.WIDE R14, R15, 0x4, R6 ;  /* 0x000000040f0e7825 */ /* 0x001fe200078e0206 */
[----:B------:R-:W2:Y:S04]  /*4d90*/  LDG.E R16, desc[UR4][R8.64] ;  /* 0x0000000408107981 */ /* 0x000ea8000c1e1900 */
[----:B------:R0:W2:Y:S01]  /*4da0*/  LDG.E R23, desc[UR4][R14.64] ;  /* 0x000000040e177981 */ /* 0x0000a2000c1e1900 */
[----:B------:R-:W-:-:S04]  /*4db0*/  IADD3 R22, PT, PT, R18, 0x80, RZ ;  /* 0x0000008012167810 */ /* 0x000fc80007ffe0ff */
[----:B------:R-:W-:Y:S02]  /*4dc0*/  IABS R25, R22 ;  /* 0x0000001600197213 */ /* 0x000fe40000000000 */
[----:B------:R-:W-:-:S03]  /*4dd0*/  ISETP.GE.AND P3, PT, R22, RZ, PT ;  /* 0x000000ff1600720c */ /* 0x000fc60003f66270 */
[----:B------:R-:W-:-:S04]  /*4de0*/  IMAD.HI.U32 R24, R19, R25, RZ ;  /* 0x0000001913187227 */ /* 0x000fc800078e00ff */
[----:B------:R-:W-:Y:S02]  /*4df0*/  IMAD.MOV R24, RZ, RZ, -R24 ;  /* 0x000000ffff187224 */ /* 0x000fe400078e0a18 */
[----:B0-----:R-:W-:-:S04]  /*4e00*/  IMAD.WIDE R14, R17, 0x4, R12 ;  /* 0x00000004110e7825 */ /* 0x001fc800078e020c */
[----:B------:R-:W-:-:S05]  /*4e10*/  IMAD R25, R2, R24, R25 ;  /* 0x0000001802197224 */ /* 0x000fca00078e0219 */
[----:B------:R-:W-:-:S13]  /*4e20*/  ISETP.GT.U32.AND P2, PT, R2, R25, PT ;  /* 0x000000190200720c */ /* 0x000fda0003f44070 */
[----:B------:R-:W-:-:S04]  /*4e30*/  @!P2 IADD3 R25, PT, PT, R25, -R2, RZ ;  /* 0x800000021919a210 */ /* 0x000fc80007ffe0ff */
[----:B------:R-:W-:-:S13]  /*4e40*/  ISETP.GT.U32.AND P2, PT, R2, R25, PT ;  /* 0x000000190200720c */ /* 0x000fda0003f44070 */
[----:B------:R-:W-:-:S05]  /*4e50*/  @!P2 IMAD.IADD R25, R25, 0x1, -R2 ;  /* 0x000000011919a824 */ /* 0x000fca00078e0a02 */
        /* <DEDUP_REMOVED lines=44> */
.L_x_152:
[----:B------:R-:W-:Y:S05]  /*5120*/  @!P0 EXIT ;  /* 0x000000000000894d */ /* 0x000fea0003800000 */
[----:B------:R-:W-:Y:S02]  /*5130*/  ISETP.NE.AND P1, PT, R21, 0x1, PT ;  /* 0x000000011500780c */ /* 0x000fe40003f25270 */
[----:B------:R-:W-:-:S04]  /*5140*/  LOP3.LUT R4, R4, 0x1, RZ, 0xc0, !PT ;  /* 0x0000000104047812 */ /* 0x000fc800078ec0ff */
[----:B------:R-:W-:-:S07]  /*5150*/  ISETP.NE.U32.AND P0, PT, R4, 0x1, PT ;  /* 0x000000010400780c */ /* 0x000fce0003f05070 */
[----:B------:R-:W-:Y:S06]  /*5160*/  @!P1 BRA `(.L_x_153) ;  /* 0x0000000000d09947 */ /* 0x000fec0003800000 */
[----:B------:R-:W1:Y:S01]  /*5170*/  LDC R16, c[0x0][0x398] ;  /* 0x0000e600ff107b82 */ /* 0x000e620000000800 */
[----:B0-----:R-:W-:Y:S01]  /*5180*/  LEA R15, R5, R0, 0x7 ;  /* 0x00000000050f7211 */ /* 0x001fe200078e38ff */
[----:B------:R-:W-:-:S04]  /*5190*/  HFMA2 R6, -RZ, RZ, 0, 0 ;  /* 0x00000000ff067431 */ /* 0x000fc800000001ff */
[----:B------:R-:W-:-:S05]  /*51a0*/  IMAD.IADD R4, R3, 0x1, R15 ;  /* 0x0000000103047824 */ /* 0x000fca00078e020f */
[----:B--2---:R-:W-:Y:S02]  /*51b0*/  IABS R18, R4 ;  /* 0x0000000400127213 */ /* 0x004fe40000000000 */
[----:B------:R-:W-:Y:S02]  /*51c0*/  ISETP.GE.AND P2, PT, R4, RZ, PT ;  /* 0x000000ff0400720c */ /* 0x000fe40003f46270 */
[-C--:B-1----:R-:W-:Y:S02]  /*51d0*/  IABS R2, R16.reuse ;  /* 0x0000001000027213 */ /* 0x082fe40000000000 */
[----:B------:R-:W-:Y:S02]  /*51e0*/  ISETP.NE.AND P3, PT, R16, RZ, PT ;  /* 0x000000ff1000720c */ /* 0x000fe40003f65270 */
[----:B------:R-:W0:Y:S01]  /*51f0*/  I2F.RP R8, R2 ;  /* 0x0000000200087306 */ /* 0x000e220000209400 */
[----:B------:R-:W-:-:S07]  /*5200*/  LOP3.LUT R20, RZ, R16, RZ, 0x33, !PT ;  /* 0x00000010ff147212 */ /* 0x000fce00078e33ff */
[----:B0-----:R-:W0:Y:S02]  /*5210*/  MUFU.RCP R8, R8 ;  /* 0x0000000800087308 */ /* 0x001e240000001000 */
[----:B0-----:R-:W-:-:S06]  /*5220*/  IADD3 R9, PT, PT, R8, 0xffffffe, RZ ;  /* 0x0ffffffe08097810 */ /* 0x001fcc0007ffe0ff */
[----:B------:R0:W1:Y:S02]  /*5230*/  F2I.FTZ.U32.TRUNC.NTZ R7, R9 ;  /* 0x0000000900077305 */ /* 0x000064000021f000 */
[----:B0-----:R-:W0:Y:S01]  /*5240*/  LDC.64 R8, c[0x0][0x390] ;  /* 0x0000e400ff087b82 */ /* 0x001e220000000a00 */
[----:B-1----:R-:W-:-:S04]  /*5250*/  IMAD.MOV R17, RZ, RZ, -R7 ;  /* 0x000000ffff117224 */ /* 0x002fc800078e0a07 */
        /* <DEDUP_REMOVED lines=12> */
[----:B------:R-:W-:-:S04]  /*5320*/  IMAD.WIDE R6, R15, 0x4, R10 ;  /* 0x000000040f067825 */ /* 0x000fc800078e020a */
[----:B0-----:R-:W-:Y:S01]  /*5330*/  IMAD.WIDE R18, R19, 0x4, R8 ;  /* 0x0000000413127825 */ /* 0x001fe200078e0208 */
[----:B------:R-:W2:Y:S05]  /*5340*/  LDG.E R16, desc[UR4][R6.64] ;  /* 0x0000000406107981 */ /* 0x000eaa000c1e1900 */
[----:B------:R-:W2:Y:S01]  /*5350*/  LDG.E R19, desc[UR4][R18.64] ;  /* 0x0000000412137981 */ /* 0x000ea2000c1e1900 */
[----:B------:R-:W-:-:S04]  /*5360*/  IADD3 R4, PT, PT, R4, 0x80, RZ ;  /* 0x0000008004047810 */ /* 0x000fc80007ffe0ff */
[----:B------:R-:W-:Y:S02]  /*5370*/  IABS R17, R4 ;  /* 0x0000000400117213 */ /* 0x000fe40000000000 */
[----:B------:R-:W-:-:S03]  /*5380*/  ISETP.GE.AND P2, PT, R4, RZ, PT ;  /* 0x000000ff0400720c */ /* 0x000fc60003f46270 */
[----:B------:R-:W-:-:S04]  /*5390*/  IMAD.HI.U32 R14, R14, R17, RZ ;  /* 0x000000110e0e7227 */ /* 0x000fc800078e00ff */
[----:B------:R-:W-:-:S04]  /*53a0*/  IMAD.MOV R14, RZ, RZ, -R14 ;  /* 0x000000ffff0e7224 */ /* 0x000fc800078e0a0e */
[----:B------:R-:W-:Y:S02]  /*53b0*/  IMAD R17, R2, R14, R17 ;  /* 0x0000000e02117224 */ /* 0x000fe400078e0211 */
[----:B------:R-:W-:-:S03]  /*53c0*/  IMAD.WIDE R14, R15, 0x4, R12 ;  /* 0x000000040f0e7825 */ /* 0x000fc600078e020c */
        /* <DEDUP_REMOVED lines=14> */
.L_x_153:
[----:B------:R-:W-:Y:S05]  /*54b0*/  @P0 EXIT ;  /* 0x000000000000094d */ /* 0x000fea0003800000 */
[----:B------:R-:W2:Y:S01]  /*54c0*/  LDC R8, c[0x0][0x398] ;  /* 0x0000e600ff087b82 */ /* 0x000ea20000000800 */
[----:B------:R-:W-:-:S05]  /*54d0*/  LEA R5, R5, R0, 0x7 ;  /* 0x0000000005057211 */ /* 0x000fca00078e38ff */
[----:B------:R-:W-:Y:S02]  /*54e0*/  IMAD.IADD R0, R3, 0x1, R5 ;  /* 0x0000000103007824 */ /* 0x000fe400078e0205 */
[----:B------:R-:W-:-:S03]  /*54f0*/  IMAD.WIDE R10, R5, 0x4, R10 ;  /* 0x00000004050a7825 */ /* 0x000fc600078e020a */
[----:B------:R-:W-:-:S03]  /*5500*/  ISETP.GE.AND P1, PT, R0, RZ, PT ;  /* 0x000000ff0000720c */ /* 0x000fc60003f26270 */
[----:B------:R-:W3:Y:S01]  /*5510*/  LDG.E R11, desc[UR4][R10.64] ;  /* 0x000000040a0b7981 */ /* 0x000ee2000c1e1900 */
[----:B--2---:R-:W-:Y:S02]  /*5520*/  IABS R9, R8 ;  /* 0x0000000800097213 */ /* 0x004fe40000000000 */
[----:B------:R-:W-:Y:S02]  /*5530*/  ISETP.NE.AND P2, PT, R8, RZ, PT ;  /* 0x000000ff0800720c */ /* 0x000fe40003f45270 */
[----:B------:R-:W2:Y:S08]  /*5540*/  I2F.RP R2, R9 ;  /* 0x0000000900027306 */ /* 0x000eb00000209400 */
[----:B--2---:R-:W2:Y:S02]  /*5550*/  MUFU.RCP R2, R2 ;  /* 0x0000000200027308 */ /* 0x004ea40000001000 */
[----:B--2---:R-:W-:-:S06]  /*5560*/  IADD3 R6, PT, PT, R2, 0xffffffe, RZ ;  /* 0x0ffffffe02067810 */ /* 0x004fcc0007ffe0ff */
[----:B------:R2:W4:Y:S02]  /*5570*/  F2I.FTZ.U32.TRUNC.NTZ R7, R6 ;  /* 0x0000000600077305 */ /* 0x000524000021f000 */
[----:B--2---:R-:W-:Y:S01]  /*5580*/  MOV R6, RZ ;  /* 0x000000ff00067202 */ /* 0x004fe20000000f00 */
[----:B----4-:R-:W-:-:S04]  /*5590*/  IMAD.MOV R4, RZ, RZ, -R7 ;  /* 0x000000ffff047224 */ /* 0x010fc800078e0a07 */
[----:B------:R-:W-:Y:S01]  /*55a0*/  IMAD R3, R4, R9, RZ ;  /* 0x0000000904037224 */ /* 0x000fe200078e02ff */
[----:B------:R-:W-:-:S03]  /*55b0*/  IABS R4, R0 ;  /* 0x0000000000047213 */ /* 0x000fc60000000000 */
[----:B------:R-:W-:-:S06]  /*55c0*/  IMAD.HI.U32 R3, R7, R3, R6 ;  /* 0x0000000307037227 */ /* 0x000fcc00078e0006 */
[----:B------:R-:W-:-:S04]  /*55d0*/  IMAD.HI.U32 R2, R3, R4, RZ ;  /* 0x0000000403027227 */ /* 0x000fc800078e00ff */
[----:B------:R-:W-:-:S04]  /*55e0*/  IMAD.MOV R3, RZ, RZ, -R2 ;  /* 0x000000ffff037224 */ /* 0x000fc800078e0a02 */
[C---:B------:R-:W-:Y:S02]  /*55f0*/  IMAD R4, R9.reuse, R3, R4 ;  /* 0x0000000309047224 */ /* 0x040fe400078e0204 */
[----:B------:R-:W2:Y:S03]  /*5600*/  LDC.64 R2, c[0x0][0x390] ;  /* 0x0000e400ff027b82 */ /* 0x000ea60000000a00 */
[----:B------:R-:W-:-:S13]  /*5610*/  ISETP.GT.U32.AND P0, PT, R9, R4, PT ;  /* 0x000000040900720c */ /* 0x000fda0003f04070 */
[----:B------:R-:W-:-:S04]  /*5620*/  @!P0 IADD3 R4, PT, PT, R4, -R9, RZ ;  /* 0x8000000904048210 */ /* 0x000fc80007ffe0ff */
[----:B------:R-:W-:-:S13]  /*5630*/  ISETP.GT.U32.AND P0, PT, R9, R4, PT ;  /* 0x000000040900720c */ /* 0x000fda0003f04070 */
[----:B------:R-:W-:-:S05]  /*5640*/  @!P0 IMAD.IADD R4, R4, 0x1, -R9 ;  /* 0x0000000104048824 */ /* 0x000fca00078e0a09 */
[----:B------:R-:W-:Y:S02]  /*5650*/  @!P1 IADD3 R4, PT, PT, -R4, RZ, RZ ;  /* 0x000000ff04049210 */ /* 0x000fe40007ffe1ff */
[----:B------:R-:W-:-:S05]  /*5660*/  @!P2 LOP3.LUT R4, RZ, R8, RZ, 0x33, !PT ;  /* 0x00000008ff04a212 */ /* 0x000fca00078e33ff */
[----:B--2---:R-:W-:-:S06]  /*5670*/  IMAD.WIDE R2, R4, 0x4, R2 ;  /* 0x0000000404027825 */ /* 0x004fcc00078e0202 */
[----:B------:R-:W3:Y:S01]  /*5680*/  LDG.E R2, desc[UR4][R2.64] ;  /* 0x0000000402027981 */ /* 0x000ee2000c1e1900 */
[----:B------:R-:W-:-:S04]  /*5690*/  IMAD.WIDE R12, R5, 0x4, R12 ;  /* 0x00000004050c7825 */ /* 0x000fc800078e020c */
[----:B---3--:R-:W-:-:S05]  /*56a0*/  FMUL R5, R11, R2 ;  /* 0x000000020b057220 */ /* 0x008fca0000400000 */
[----:B------:R-:W-:Y:S01]  /*56b0*/  STG.E desc[UR4][R12.64], R5 ;  /* 0x000000050c007986 */ /* 0x000fe2000c101904 */
[----:B------:R-:W-:Y:S05]  /*56c0*/  EXIT ;  /* 0x000000000000794d */ /* 0x000fea0003800000 */
.L_x_154:
        /* <DEDUP_REMOVED lines=11> */
.L_x_201:


//--------------------- .text._ZN3cub18CUB_300001_SM_10006detail9transform16transform_kernelINS2_10policy_hubILb1EN4cuda3std3__45tupleIJN6thrust24THRUST_300001_SM_1000_NS6detail15normal_iteratorINSA_10device_ptrIfEEEENSA_17counting_iteratorIiNSA_11use_defaultESH_SH_EEEEEE10policy1000Ei10unprojectxSF_JPfSI_EEEvT0_iT1_T2_DpNS2_10kernel_argIT3_EE --------------------------
	.section	.text._ZN3cub18CUB_300001_SM_10006detail9transform16transform_kernelINS2_10policy_hubILb1EN4cuda3std3__45tupleIJN6thrust24THRUST_300001_SM_1000_NS6detail15normal_iteratorINSA_10device_ptrIfEEEENSA_17counting_iteratorIiNSA_11use_defaultESH_SH_EEEEEE10policy1000Ei10unprojectxSF_JPfSI_EEEvT0_iT1_T2_DpNS2_10kernel_argIT3_EE,"ax",@progbits
	.align	128
        .global         _ZN3cub18CUB_300001_SM_10006detail9transform16transform_kernelINS2_10policy_hubILb1EN4cuda3std3__45tupleIJN6thrust24THRUST_300001_SM_1000_NS6detail15normal_iteratorINSA_10device_ptrIfEEEENSA_17counting_iteratorIiNSA_11use_defaultESH_SH_EEEEEE10policy1000Ei10unprojectxSF_JPfSI_EEEvT0_iT1_T2_DpNS2_10kernel_argIT3_EE
        .type           _ZN3cub18CUB_300001_SM_10006detail9transform16transform_kernelINS2_10policy_hubILb1EN4cuda3std3__45tupleIJN6thrust24THRUST_300001_SM_1000_NS6detail15normal_iteratorINSA_10device_ptrIfEEEENSA_17counting_iteratorIiNSA_11use_defaultESH_SH_EEEEEE10policy1000Ei10unprojectxSF_JPfSI_EEEvT0_iT1_T2_DpNS2_10kernel_argIT3_EE,@function
        .size           _ZN3cub18CUB_300001_SM_10006detail9transform16transform_kernelINS2_10policy_hubILb1EN4cuda3std3__45tupleIJN6thrust24THRUST_300001_SM_1000_NS6detail15normal_iteratorINSA_10device_ptrIfEEEENSA_17counting_iteratorIiNSA_11use_defaultESH_SH_EEEEEE10policy1000Ei10unprojectxSF_JPfSI_EEEvT0_iT1_T2_DpNS2_10kernel_argIT3_EE,(.L_x_202 - _ZN3cub18CUB_300001_SM_10006detail9transform16transform_kernelINS2_10policy_hubILb1EN4cuda3std3__45tupleIJN6thrust24THRUST_300001_SM_1000_NS6detail15normal_iteratorINSA_10device_ptrIfEEEENSA_17counting_iteratorIiNSA_11use_defaultESH_SH_EEEEEE10policy1000Ei10unprojectxSF_JPfSI_EEEvT0_iT1_T2_DpNS2_10kernel_argIT3_EE)
        .other          _ZN3cub18CUB_300001_SM_10006detail9transform16transform_kernelINS2_10policy_hubILb1EN4cuda3std3__45tupleIJN6thrust24THRUST_300001_SM_1000_NS6detail15normal_iteratorINSA_10device_ptrIfEEEENSA_17counting_iteratorIiNSA_11use_defaultESH_SH_EEEEEE10policy1000Ei10unprojectxSF_JPfSI_EEEvT0_iT1_T2_DpNS2_10kernel_argIT3_EE,@"STO_CUDA_ENTRY STV_DEFAULT"
_ZN3cub18CUB_300001_SM_10006detail9transform16transform_kernelINS2_10policy_hubILb1EN4cuda3std3__45tupleIJN6thrust24THRUST_300001_SM_1000_NS6detail15normal_iteratorINSA_10device_ptrIfEEEENSA_17counting_iteratorIiNSA_11use_defaultESH_SH_EEEEEE10policy1000Ei10unprojectxSF_JPfSI_EEEvT0_iT1_T2_DpNS2_10kernel_argIT3_EE:
.text._ZN3cub18CUB_300001_SM_10006detail9transform16transform_kernelINS2_10policy_hubILb1EN4cuda3std3__45tupleIJN6thrust24THRUST_300001_SM_1000_NS6detail15normal_iteratorINSA_10device_ptrIfEEEENSA_17counting_iteratorIiNSA_11use_defaultESH_SH_EEEEEE10policy1000Ei10unprojectxSF_JPfSI_EEEvT0_iT1_T2_DpNS2_10kernel_argIT3_EE:
        /* <DEDUP_REMOVED lines=22> */
.L_x_157:
[----:B------:R-:W-:Y:S01]  /*0160*/  IADD3 R15, PT, PT, R15, 0x4000, RZ ;  /* 0x000040000f0f7810 */ /* 0x000fe20007ffe0ff */
[----:B------:R1:W-:Y:S03]  /*0170*/  CCTL.E.PF2 [R4] ;  /* 0x000000000400798f */ /* 0x0003e60000800100 */
[----:B------:R-:W-:Y:S02]  /*0180*/  ISETP.GE.AND P0, PT, R15, R8, PT ;  /* 0x000000080f00720c */ /* 0x000fe40003f06270 */
[----:B-1----:R-:W-:-:S05]  /*0190*/  IADD3 R4, P2, PT, R4, 0x4000, RZ ;  /* 0x0000400004047810 */ /* 0x002fca0007f5e0ff */
[----:B------:R-:W-:-:S06]  /*01a0*/  IMAD.X R5, RZ, RZ, R5, P2 ;  /* 0x000000ffff057224 */ /* 0x000fcc00010e0605 */
[----:B------:R-:W-:Y:S05]  /*01b0*/  @!P0 BRA `(.L_x_157) ;  /* 0xfffffffc00e88947 */ /* 0x000fea000383ffff */
.L_x_156:
[----:B------:R-:W-:Y:S05]  /*01c0*/  BSYNC.RECONVERGENT B0 ;  /* 0x0000000000007941 */ /* 0x000fea0003800200 */
.L_x_155:
        /* <DEDUP_REMOVED lines=12> */
[----:B------:R-:W-:Y:S02]  /*0290*/  ISETP.GE.AND P1, PT, R20, RZ, PT ;  /* 0x000000ff1400720c */ /* 0x000fe40003f26270 */
[----:B0-----:R-:W-:-:S04]  /*02a0*/  IABS R4, R15 ;  /* 0x0000000f00047213 */ /* 0x001fc80000000000 */
[----:B------:R-:W0:Y:S08]  /*02b0*/  I2F.RP R5, R4 ;  /* 0x0000000400057306 */ /* 0x000e300000209400 */
[----:B0-----:R-:W0:Y:S02]  /*02c0*/  MUFU.RCP R5, R5 ;  /* 0x0000000500057308 */ /* 0x001e240000001000 */
[----:B0-----:R-:W-:-:S06]  /*02d0*/  IADD3 R8, PT, PT, R5, 0xffffffe, RZ ;  /* 0x0ffffffe05087810 */ /* 0x001fcc0007ffe0ff */
[----:B------:R0:W1:Y:S02]  /*02e0*/  F2I.FTZ.U32.TRUNC.NTZ R9, R8 ;  /* 0x0000000800097305 */ /* 0x000064000021f000 */
[----:B0-----:R-:W-:Y:S02]  /*02f0*/  HFMA2 R8, -RZ, RZ, 0, 0 ;  /* 0x00000000ff087431 */ /* 0x001fe400000001ff */
[----:B-1----:R-:W-:-:S04]  /*0300*/  IMAD.MOV R17, RZ, RZ, -R9 ;  /* 0x000000ffff117224 */ /* 0x002fc800078e0a09 */
        /* <DEDUP_REMOVED lines=11> */
[----:B------:R-:W-:-:S03]  /*03c0*/  ISETP.NE.AND P0, PT, R15, RZ, PT ;  /* 0x000000ff0f00720c */ /* 0x000fc60003f05270 */
[----:B------:R-:W-:Y:S01]  /*03d0*/  IMAD.MOV.U32 R14, RZ, RZ, R5 ;  /* 0x000000ffff0e7224 */ /* 0x000fe200078e0005 */
[----:B------:R-:W-:-:S04]  /*03e0*/  LOP3.LUT R5, RZ, R15, RZ, 0x33, !PT ;  /* 0x0000000fff057212 */ /* 0x000fc800078e33ff */
[----:B------:R-:W-:-:S04]  /*03f0*/  @!P1 IADD3 R14, PT, PT, -R14, RZ, RZ ;  /* 0x000000ff0e0e9210 */ /* 0x000fc80007ffe1ff */
[----:B------:R-:W-:Y:S01]  /*0400*/  SEL R17, R5, R14, !P0 ;  /* 0x0000000e05117207 */ /* 0x000fe20004000000 */
[----:B------:R-:W-:-:S04]  /*0410*/  IMAD.WIDE.U32 R14, R0, 0x4, R10 ;  /* 0x00000004000e7825 */ /* 0x000fc800078e000a */
[----:B0-----:R-:W-:Y:S02]  /*0420*/  IMAD.WIDE R16, R17, 0x4, R8 ;  /* 0x0000000411107825 */ /* 0x001fe400078e0208 */
[----:B------:R-:W2:Y:S04]  /*0430*/  LDG.E R14, desc[UR4][R14.64] ;  /* 0x000000040e0e7981 */ /* 0x000ea8000c1e1900 */
[----:B------:R-:W2:Y:S01]  /*0440*/  LDG.E R17, desc[UR4][R16.64] ;  /* 0x0000000410117981 */ /* 0x000ea2000c1e1900 */
[----:B------:R-:W-:-:S05]  /*0450*/  VIADD R18, R20, 0x80 ;  /* 0x0000008014127836 */ /* 0x000fca0000000000 */
[----:B------:R-:W-:Y:S02]  /*0460*/  IABS R21, R18 ;  /* 0x0000001200157213 */ /* 0x000fe40000000000 */
[----:B------:R-:W-:-:S03]  /*0470*/  ISETP.GE.AND P2, PT, R18, RZ, PT ;  /* 0x000000ff1200720c */ /* 0x000fc60003f46270 */
[----:B------:R-:W-:-:S04]  /*0480*/  IMAD.HI.U32 R19, R6, R21, RZ ;  /* 0x0000001506137227 */ /* 0x000fc800078e00ff */
[----:B------:R-:W-:-:S04]  /*0490*/  IMAD.MOV R19, RZ, RZ, -R19 ;  /* 0x000000ffff137224 */ /* 0x000fc800078e0a13 */
[----:B------:R-:W-:Y:S01]  /*04a0*/  IMAD R19, R4, R19, R21 ;  /* 0x0000001304137224 */ /* 0x000fe200078e0215 */
[----:B------:R-:W-:-:S04]  /*04b0*/  IADD3 R21, PT, PT, R0, 0x80, RZ ;  /* 0x0000008000157810 */ /* 0x000fc80007ffe0ff */
[----:B------:R-:W-:-:S13]  /*04c0*/  ISETP.GT.U32.AND P1, PT, R4, R19, PT ;  /* 0x000000130400720c */ /* 0x000fda0003f24070 */
[----:B------:R-:W-:-:S04]  /*04d0*/  @!P1 IADD3 R19, PT, PT, R19, -R4, RZ ;  /* 0x8000000413139210 */ /* 0x000fc80007ffe0ff */
[----:B------:R-:W-:-:S13]  /*04e0*/  ISETP.GT.U32.AND P1, PT, R4, R19, PT ;  /* 0x000000130400720c */ /* 0x000fda0003f24070 */
[----:B------:R-:W-:-:S04]  /*04f0*/  @!P1 IMAD.IADD R19, R19, 0x1, -R4 ;  /* 0x0000000113139824 */ /* 0x000fc800078e0a04 */
        /* <DEDUP_REMOVED lines=9> */
[----:B------:R-:W-:-:S02]  /*0590*/  VIADD R24, R20, 0x100 ;  /* 0x0000010014187836 */ /* 0x000fc40000000000 */
        /* <DEDUP_REMOVED lines=9> */
[----:B------:R-:W-:-:S04]  /*0630*/  @!P1 IMAD.IADD R25, R25, 0x1, -R4 ;  /* 0x0000000119199824 */ /* 0x000fc800078e0a04 */
[----:B------:R-:W-:-:S05]  /*0640*/  @!P2 IMAD.MOV R25, RZ, RZ, -R25 ;  /* 0x000000ffff19a224 */ /* 0x000fca00078e0a19 */
[----:B------:R-:W-:Y:S01]  /*0650*/  SEL R25, R5, R25, !P0 ;  /* 0x0000001905197207 */ /* 0x000fe20004000000 */
[----:B--2---:R-:W-:-:S04]  /*0660*/  FMUL R21, R22, R19 ;  /* 0x0000001316157220 */ /* 0x004fc80000400000 */
        /* <DEDUP_REMOVED lines=83> */
[----:B------:R-:W-:-:S05]  /*0ba0*/  SEL R5, R5, R23, !P0 ;  /* 0x0000001705057207 */ /* 0x000fca0004000000 */
[----:B------:R-:W-:-:S04]  /*0bb0*/  IMAD.WIDE R8, R5, 0x4, R8 ;  /* 0x0000000405087825 */ /* 0x000fc800078e0208 */
[----:B--2---:R-:W-:-:S05]  /*0bc0*/  FMUL R19, R22, R19 ;  /* 0x0000001316137220 */ /* 0x004fca0000400000 */
[----:B------:R1:W-:Y:S04]  /*0bd0*/  STG.E desc[UR4][R16.64+0xa00], R19 ;  /* 0x000a001310007986 */ /* 0x0003e8000c101904 */
[----:B------:R-:W0:Y:S04]  /*0be0*/  LDG.E R14, desc[UR4][R14.64+0xc00] ;  /* 0x000c00040e0e7981 */ /* 0x000e28000c1e1900 */
[----:B------:R-:W0:Y:S01]  /*0bf0*/  LDG.E R9, desc[UR4][R8.64] ;  /* 0x0000000408097981 */ /* 0x000e22000c1e1900 */
[----:B------:R-:W-:-:S04]  /*0c00*/  LOP3.LUT R5, R7, 0x7ffffff8, RZ, 0xc0, !PT ;  /* 0x7ffffff807057812 */ /* 0x000fc800078ec0ff */
[----:B------:R-:W-:Y:S01]  /*0c10*/  ISETP.NE.AND P0, PT, R5, 0x8, PT ;  /* 0x000000080500780c */ /* 0x000fe20003f05270 */
[----:B0-----:R-:W-:-:S05]  /*0c20*/  FMUL R21, R14, R9 ;  /* 0x000000090e157220 */ /* 0x001fca0000400000 */
[----:B------:R1:W-:Y:S07]  /*0c30*/  STG.E desc[UR4][R16.64+0xc00], R21 ;  /* 0x000c001510007986 */ /* 0x0003ee000c101904 */
[----:B------:R-:W-:Y:S05]  /*0c40*/  @!P0 BRA `(.L_x_159) ;  /* 0x0000000800808947 */ /* 0x000fea0003800000 */
[----:B------:R-:W0:Y:S01]  /*0c50*/  LDC R7, c[0x0][0x390] ;  /* 0x0000e400ff077b82 */ /* 0x000e220000000800 */
[----:B------:R-:W-:-:S07]  /*0c60*/  IMAD.MOV.U32 R8, RZ, RZ, 0x8 ;  /* 0x00000008ff087424 */ /* 0x000fce00078e00ff */
[----:B------:R-:W2:Y:S02]  /*0c70*/  LDC.64 R14, c[0x0][0x388] ;  /* 0x0000e200ff0e7b82 */ /* 0x000ea40000000a00 */
.L_x_160:
[----:B---3--:R-:W-:Y:S01]  /*0c80*/  IMAD R27, R8, 0x80, R0 ;  /* 0x00000080081b7824 */ /* 0x008fe200078e0200 */
[-C--:B0-----:R-:W-:Y:S02]  /*0c90*/  IABS R22, R7.reuse ;  /* 0x0000000700167213 */ /* 0x081fe40000000000 */
[----:B------:R-:W-:Y:S02]  /*0ca0*/  LOP3.LUT R23, RZ, R7, RZ, 0x33, !PT ;  /* 0x00000007ff177212 */ /* 0x000fe400078e33ff */
[----:B------:R-:W-:-:S04]  /*0cb0*/  IADD3 R9, PT, PT, R3, R27, RZ ;  /* 0x0000001b03097210 */ /* 0x000fc80007ffe0ff */
[----:B-1----:R-:W-:Y:S02]  /*0cc0*/  IABS R17, R9 ;  /* 0x0000000900117213 */ /* 0x002fe40000000000 */
[----:B------:R-:W-:-:S03]  /*0cd0*/  ISETP.GE.AND P1, PT, R9, RZ, PT ;  /* 0x000000ff0900720c */ /* 0x000fc60003f26270 */
[----:B------:R-:W-:-:S04]  /*0ce0*/  IMAD.HI.U32 R6, R6, R17, RZ ;  /* 0x0000001106067227 */ /* 0x000fc800078e00ff */
[----:B------:R-:W-:-:S04]  /*0cf0*/  IMAD.MOV R6, RZ, RZ, -R6 ;  /* 0x000000ffff067224 */ /* 0x000fc800078e0a06 */
        /* <DEDUP_REMOVED lines=9> */
[----:B--2---:R-:W-:Y:S02]  /*0d90*/  IMAD.WIDE R18, R19, 0x4, R14 ;  /* 0x0000000413127825 */ /* 0x004fe400078e020e */
[----:B------:R0:W2:Y:S04]  /*0da0*/  LDG.E R16, desc[UR4][R16.64] ;  /* 0x0000000410107981 */ /* 0x0000a8000c1e1900 */
[----:B------:R-:W2:Y:S01]  /*0db0*/  LDG.E R19, desc[UR4][R18.64] ;  /* 0x0000000412137981 */ /* 0x000ea2000c1e1900 */
[----:B------:R-:W1:Y:S01]  /*0dc0*/  I2F.RP R4, R22 ;  /* 0x0000001600047306 */ /* 0x000e620000209400 */
[----:B------:R-:W-:-:S05]  /*0dd0*/  VIADD R24, R9, 0x80 ;  /* 0x0000008009187836 */ /* 0x000fca0000000000 */
[----:B0-----:R-:W-:Y:S02]  /*0de0*/  IABS R17, R24 ;  /* 0x0000001800117213 */ /* 0x001fe40000000000 */
[----:B------:R-:W-:Y:S01]  /*0df0*/  ISETP.GE.AND P2, PT, R24, RZ, PT ;  /* 0x000000ff1800720c */ /* 0x000fe20003f46270 */
[----:B-1----:R-:W0:Y:S02]  /*0e00*/  MUFU.RCP R4, R4 ;  /* 0x0000000400047308 */ /* 0x002e240000001000 */
[----:B0-----:R-:W-:-:S06]  /*0e10*/  VIADD R20, R4, 0xffffffe ;  /* 0x0ffffffe04147836 */ /* 0x001fcc0000000000 */
[----:B------:R0:W1:Y:S02]  /*0e20*/  F2I.FTZ.U32.TRUNC.NTZ R21, R20 ;  /* 0x0000001400157305 */ /* 0x000064000021f000 */
[----:B0-----:R-:W-:Y:S01]  /*0e30*/  IMAD.MOV.U32 R20, RZ, RZ, RZ ;  /* 0x000000ffff147224 */ /* 0x001fe200078e00ff */
[----:B-1----:R-:W-:-:S05]  /*0e40*/  IADD3 R25, PT, PT, RZ, -R21, RZ ;  /* 0x80000015ff197210 */ /* 0x002fca0007ffe0ff */
        /* <DEDUP_REMOVED lines=8> */
[----:B------:R-:W-:-:S05]  /*0ed0*/  @!P1 IMAD.IADD R17, R17, 0x1, -R22 ;  /* 0x0000000111119824 */ /* 0x000fca00078e0a16 */
[----:B------:R-:W-:-:S13]  /*0ee0*/  ISETP.GT.U32.AND P1, PT, R4, R17, PT ;  /* 0x000000110400720c */ /* 0x000fda0003f24070 */
        /* <DEDUP_REMOVED lines=23> */
[----:B--2---:R-:W-:-:S04]  /*1060*/  FMUL R29, R21, R24 ;  /* 0x00000018151d7220 */ /* 0x004fc80000400000 */
        /* <DEDUP_REMOVED lines=67> */
[----:B--2---:R-:W-:-:S04]  /*14a0*/  FMUL R27, R21, R24 ;  /* 0x00000018151b7220 */ /* 0x004fc80000400000 */
[----:B------:R-:W-:Y:S01]  /*14b0*/  IMAD.WIDE R20, R25, 0x4, R14 ;  /* 0x0000000419147825 */ /* 0x000fe200078e020e */
[----:B------:R3:W-:Y:S05]  /*14c0*/  STG.E desc[UR4][R18.64+0x800], R27 ;  /* 0x0008001b12007986 */ /* 0x0007ea000c101904 */
[----:B------:R-:W2:Y:S04]  /*14d0*/  LDG.E R21, desc[UR4][R20.64] ;  /* 0x0000000414157981 */ /* 0x000ea8000c1e1900 */
[----:B------:R-:W2:Y:S01]  /*14e0*/  LDG.E R24, desc[UR4][R16.64+0xa00] ;  /* 0x000a000410187981 */ /* 0x000ea2000c1e1900 */
[----:B------:R-:W-:-:S05]  /*14f0*/  VIADD R9, R9, 0x380 ;  /* 0x0000038009097836 */ /* 0x000fca0000000000 */
[----:B0-----:R-:W-:Y:S02]  /*1500*/  IABS R29, R9 ;  /* 0x00000009001d7213 */ /* 0x001fe40000000000 */
        /* <DEDUP_REMOVED lines=12> */
[----:B------:R3:W-:Y:S04]  /*15d0*/  STG.E desc[UR4][R18.64+0xa00], R25 ;  /* 0x000a001912007986 */ /* 0x0007e8000c101904 */
[----:B------:R-:W2:Y:S04]  /*15e0*/  LDG.E R9, desc[UR4][R16.64+0xc00] ;  /* 0x000c000410097981 */ /* 0x000ea8000c1e1900 */
[----:B------:R-:W2:Y:S01]  /*15f0*/  LDG.E R20, desc[UR4][R20.64] ;  /* 0x0000000414147981 */ /* 0x000ea2000c1e1900 */
[----:B------:R-:W-:-:S04]  /*1600*/  IADD3 R8, PT, PT, R8, 0x8, RZ ;  /* 0x0000000808087810 */ /* 0x000fc80007ffe0ff */
[----:B------:R-:W-:Y:S01]  /*1610*/  ISETP.NE.AND P0, PT, R8, R5, PT ;  /* 0x000000050800720c */ /* 0x000fe20003f05270 */
[----:B--2---:R-:W-:-:S05]  /*1620*/  FMUL R9, R20, R9 ;  /* 0x0000000914097220 */ /* 0x004fca0000400000 */
[----:B------:R3:W-:Y:S07]  /*1630*/  STG.E desc[UR4][R18.64+0xc00], R9 ;  /* 0x000c000912007986 */ /* 0x0007ee000c101904 */
[----:B------:R-:W-:Y:S05]  /*1640*/  @P0 BRA `(.L_x_160) ;  /* 0xfffffff4008c0947 */ /* 0x000fea000383ffff */
.L_x_159:
[----:B------:R-:W-:-:S13]  /*1650*/  ISETP.NE.AND P0, PT, R2, RZ, PT ;  /* 0x000000ff0200720c */ /* 0x000fda0003f05270 */
[----:B------:R-:W-:Y:S05]  /*1660*/  @!P0 EXIT ;  /* 0x000000000000894d */ /* 0x000fea0003800000 */
[----:B------:R-:W1:Y:S01]  /*1670*/  LDC R4, c[0x0][0x384] ;  /* 0x0000e100ff047b82 */ /* 0x000e620000000800 */
[----:B------:R-:W-:Y:S02]  /*1680*/  ISETP.GE.U32.AND P1, PT, R2, 0x4, PT ;  /* 0x000000040200780c */ /* 0x000fe40003f26070 */
[----:B-1----:R-:W-:-:S04]  /*1690*/  LOP3.LUT R21, R4, 0x3, RZ, 0xc0, !PT ;  /* 0x0000000304157812 */ /* 0x002fc800078ec0ff */
[----:B------:R-:W-:-:S07]  /*16a0*/  ISETP.NE.AND P0, PT, R21, RZ, PT ;  /* 0x000000ff1500720c */ /* 0x000fce0003f05270 */
[----:B------:R-:W-:Y:S06]  /*16b0*/  @!P1 BRA `(.L_x_161) ;  /* 0x0000000400549947 */ /* 0x000fec0003800000 */
[----:B------:R-:W0:Y:S01]  /*16c0*/  LDC R20, c[0x0][0x390] ;  /* 0x0000e400ff147b82 */ /* 0x000e220000000800 */
[----:B------:R-:W-:Y:S01]  /*16d0*/  LEA R17, R5, R0, 0x7 ;  /* 0x0000000005117211 */ /* 0x000fe200078e38ff */
[----:B------:R-:W-:-:S04]  /*16e0*/  IMAD.MOV.U32 R6, RZ, RZ, RZ ;  /* 0x000000ffff067224 */ /* 0x000fc800078e00ff */
[----:B---3--:R-:W-:-:S05]  /*16f0*/  IMAD.IADD R18, R3, 0x1, R17 ;  /* 0x0000000103127824 */ /* 0x008fca00078e0211 */
[----:B------:R-:W-:Y:S02]  /*1700*/  IABS R9, R18 ;  /* 0x0000001200097213 */ /* 0x000fe40000000000 */
[----:B------:R-:W-:Y:S02]  /*1710*/  ISETP.GE.AND P2, PT, R18, RZ, PT ;  /* 0x000000ff1200720c */ /* 0x000fe40003f46270 */
[----:B0-----:R-:W-:-:S04]  /*1720*/  IABS R2, R20 ;  /* 0x0000001400027213 */ /* 0x001fc80000000000 */
[----:B------:R-:W0:Y:S08]  /*1730*/  I2F.RP R8, R2 ;  /* 0x0000000200087306 */ /* 0x000e300000209400 */
[----:B0-----:R-:W0:Y:S02]  /*1740*/  MUFU.RCP R8, R8 ;  /* 0x0000000800087308 */ /* 0x001e240000001000 */
[----:B0-----:R-:W-:-:S06]  /*1750*/  VIADD R7, R8, 0xffffffe ;  /* 0x0ffffffe08077836 */ /* 0x001fcc0000000000 */
[----:B------:R-:W0:Y:S02]  /*1760*/  F2I.FTZ.U32.TRUNC.NTZ R7, R7 ;  /* 0x0000000700077305 */ /* 0x000e24000021f000 */
[----:B0-----:R-:W-:-:S04]  /*1770*/  IMAD.MOV R19, RZ, RZ, -R7 ;  /* 0x000000ffff137224 */ /* 0x001fc800078e0a07 */
        /* <DEDUP_REMOVED lines=9> */
[----:B------:R-:W-:Y:S01]  /*1810*/  @!P1 IMAD.IADD R9, R9, 0x1, -R2 ;  /* 0x0000000109099824 */ /* 0x000fe200078e0a02 */
[----:B------:R-:W-:Y:S02]  /*1820*/  ISETP.NE.AND P1, PT, R20, RZ, PT ;  /* 0x000000ff1400720c */ /* 0x000fe40003f25270 */
[----:B------:R-:W-:Y:S02]  /*1830*/  LOP3.LUT R20, RZ, R20, RZ, 0x33, !PT ;  /* 0x00000014ff147212 */ /* 0x000fe400078e33ff */
        /* <DEDUP_REMOVED lines=8> */
[----:B------:R-:W-:Y:S01]  /*18c0*/  ISETP.GE.AND P3, PT, R22, RZ, PT ;  /* 0x000000ff1600720c */ /* 0x000fe20003f66270 */
[----:B0-----:R-:W-:-:S04]  /*18d0*/  IMAD.WIDE R14, R17, 0x4, R12 ;  /* 0x00000004110e7825 */ /* 0x001fc800078e020c */
        /* <DEDUP_REMOVED lines=12> */
[----:B------:R1:W0:Y:S04]  /*19a0*/  LDG.E R16, desc[UR4][R16.64] ;  /* 0x0000000410107981 */ /* 0x000228000c1e1900 */
        /* <DEDUP_REMOVED lines=38> */
.L_x_161:
[----:B------:R-:W-:Y:S05]  /*1c10*/  @!P0 EXIT ;  /* 0x000000000000894d */ /* 0x000fea0003800000 */
[----:B------:R-:W-:Y:S02]  /*1c20*/  ISETP.NE.AND P1, PT, R21, 0x1, PT ;  /* 0x000000011500780c */ /* 0x000fe40003f25270 */
[----:B------:R-:W-:-:S04]  /*1c30*/  LOP3.LUT R4, R4, 0x1, RZ, 0xc0, !PT ;  /* 0x0000000104047812 */ /* 0x000fc800078ec0ff */
[----:B------:R-:W-:-:S07]  /*1c40*/  ISETP.NE.U32.AND P0, PT, R4, 0x1, PT ;  /* 0x000000010400780c */ /* 0x000fce0003f05070 */
[----:B------:R-:W-:Y:S06]  /*1c50*/  @!P1 BRA `(.L_x_162) ;  /* 0x0000000000d09947 */ /* 0x000fec0003800000 */
[----:B------:R-:W1:Y:S01]  /*1c60*/  LDC R16, c[0x0][0x390] ;  /* 0x0000e400ff107b82 */ /* 0x000e620000000800 */
[----:B0-----:R-:W-:Y:S01]  /*1c70*/  IMAD R15, R5, 0x80, R0 ;  /* 0x00000080050f7824 */ /* 0x001fe200078e0200 */
[----:B------:R-:W-:-:S03]  /*1c80*/  MOV R6, RZ ;  /* 0x000000ff00067202 */ /* 0x000fc60000000f00 */
[----:B------:R-:W-:-:S05]  /*1c90*/  IMAD.IADD R4, R3, 0x1, R15 ;  /* 0x0000000103047824 */ /* 0x000fca00078e020f */
[----:B---3--:R-:W-:Y:S02]  /*1ca0*/  IABS R18, R4 ;  /* 0x0000000400127213 */ /* 0x008fe40000000000 */
[----:B------:R-:W-:Y:S02]  /*1cb0*/  ISETP.GE.AND P2, PT, R4, RZ, PT ;  /* 0x000000ff0400720c */ /* 0x000fe40003f46270 */
[-C--:B-1----:R-:W-:Y:S02]  /*1cc0*/  IABS R2, R16.reuse ;  /* 0x0000001000027213 */ /* 0x082fe40000000000 */
[----:B------:R-:W-:Y:S02]  /*1cd0*/  ISETP.NE.AND P3, PT, R16, RZ, PT ;  /* 0x000000ff1000720c */ /* 0x000fe40003f65270 */
[----:B------:R-:W0:Y:S01]  /*1ce0*/  I2F.RP R8, R2 ;  /* 0x0000000200087306 */ /* 0x000e220000209400 */
[----:B------:R-:W-:-:S07]  /*1cf0*/  LOP3.LUT R20, RZ, R16, RZ, 0x33, !PT ;  /* 0x00000010ff147212 */ /* 0x000fce00078e33ff */
[----:B0-----:R-:W0:Y:S02]  /*1d00*/  MUFU.RCP R8, R8 ;  /* 0x0000000800087308 */ /* 0x001e240000001000 */
[----:B0-----:R-:W-:-:S06]  /*1d10*/  VIADD R9, R8, 0xffffffe ;  /* 0x0ffffffe08097836 */ /* 0x001fcc0000000000 */
[----:B------:R0:W1:Y:S02]  /*1d20*/  F2I.FTZ.U32.TRUNC.NTZ R7, R9 ;  /* 0x0000000900077305 */ /* 0x000064000021f000 */
[----:B0-----:R-:W0:Y:S01]  /*1d30*/  LDC.64 R8, c[0x0][0x388] ;  /* 0x0000e200ff087b82 */ /* 0x001e220000000a00 */
[----:B-1----:R-:W-:-:S05]  /*1d40*/  IADD3 R17, PT, PT, RZ, -R7, RZ ;  /* 0x80000007ff117210 */ /* 0x002fca0007ffe0ff */
        /* <DEDUP_REMOVED lines=24> */
[----:B------:R-:W-:-:S05]  /*1ed0*/  @!P1 IMAD.IADD R17, R17, 0x1, -R2 ;  /* 0x0000000111119824 */ /* 0x000fca00078e0a02 */
[----:B------:R-:W-:-:S13]  /*1ee0*/  ISETP.GT.U32.AND P1, PT, R2, R17, PT ;  /* 0x000000110200720c */ /* 0x000fda0003f24070 */
[----:B------:R-:W-:-:S05]  /*1ef0*/  @!P1 IADD3 R17, PT, PT, R17, -R2, RZ ;  /* 0x8000000211119210 */ /* 0x000fca0007ffe0ff */
[----:B------:R-:W-:-:S05]  /*1f00*/  @!P2 IMAD.MOV R17, RZ, RZ, -R17 ;  /* 0x000000ffff11a224 */ /* 0x000fca00078e0a11 */
[----:B------:R-:W-:-:S05]  /*1f10*/  SEL R17, R20, R17, !P3 ;  /* 0x0000001114117207 */ /* 0x000fca0005800000 */
[----:B------:R-:W-:-:S04]  /*1f20*/  IMAD.WIDE R8, R17, 0x4, R8 ;  /* 0x0000000411087825 */ /* 0x000fc800078e0208 */
[----:B--2---:R-:W-:-:S05]  /*1f30*/  FMUL R19, R16, R19 ;  /* 0x0000001310137220 */ /* 0x004fca0000400000 */
[----:B------:R1:W-:Y:S04]  /*1f40*/  STG.E desc[UR4][R14.64], R19 ;  /* 0x000000130e007986 */ /* 0x0003e8000c101904 */
[----:B------:R-:W2:Y:S04]  /*1f50*/  LDG.E R17, desc[UR4][R6.64+0x200] ;  /* 0x0002000406117981 */ /* 0x000ea8000c1e1900 */
[----:B------:R-:W2:Y:S01]  /*1f60*/  LDG.E R8, desc[UR4][R8.64] ;  /* 0x0000000408087981 */ /* 0x000ea2000c1e1900 */
[----:B------:R-:W-:Y:S01]  /*1f70*/  IADD3 R5, PT, PT, R5, 0x2, RZ ;  /* 0x0000000205057810 */ /* 0x000fe20007ffe0ff */
[----:B--2---:R-:W-:-:S05]  /*1f80*/  FMUL R17, R17, R8 ;  /* 0x0000000811117220 */ /* 0x004fca0000400000 */
[----:B------:R1:W-:Y:S02]  /*1f90*/  STG.E desc[UR4][R14.64+0x200], R17 ;  /* 0x000200110e007986 */ /* 0x0003e4000c101904 */
.L_x_162:
[----:B------:R-:W-:Y:S05]  /*1fa0*/  @P0 EXIT ;  /* 0x000000000000094d */ /* 0x000fea0003800000 */
[----:B------:R-:W3:Y:S01]  /*1fb0*/  LDC R8, c[0x0][0x390] ;  /* 0x0000e400ff087b82 */ /* 0x000ee20000000800 */
[----:B------:R-:W-:-:S04]  /*1fc0*/  IMAD R5, R5, 0x80, R0 ;  /* 0x0000008005057824 */ /* 0x000fc800078e0200 */
[----:B------:R-:W-:Y:S01]  /*1fd0*/  IMAD.WIDE R10, R5, 0x4, R10 ;  /* 0x00000004050a7825 */ /* 0x000fe200078e020a */
[----:B------:R-:W-:-:S04]  /*1fe0*/  IADD3 R0, PT, PT, R3, R5, RZ ;  /* 0x0000000503007210 */ /* 0x000fc80007ffe0ff */
[----:B------:R-:W-:Y:S01]  /*1ff0*/  ISETP.GE.AND P1, PT, R0, RZ, PT ;  /* 0x000000ff0000720c */ /* 0x000fe20003f26270 */
[----:B------:R-:W2:Y:S01]  /*2000*/  LDG.E R11, desc[UR4][R10.64] ;  /* 0x000000040a0b7981 */ /* 0x000ea2000c1e1900 */
[----:B---3--:R-:W-:Y:S02]  /*2010*/  IABS R9, R8 ;  /* 0x0000000800097213 */ /* 0x008fe40000000000 */
[----:B------:R-:W-:Y:S02]  /*2020*/  ISETP.NE.AND P2, PT, R8, RZ, PT ;  /* 0x000000ff0800720c */ /* 0x000fe40003f45270 */
[----:B------:R-:W3:Y:S08]  /*2030*/  I2F.RP R2, R9 ;  /* 0x0000000900027306 */ /* 0x000ef00000209400 */
[----:B---3--:R-:W3:Y:S02]  /*2040*/  MUFU.RCP R2, R2 ;  /* 0x0000000200027308 */ /* 0x008ee40000001000 */
[----:B---3--:R-:W-:-:S06]  /*2050*/  VIADD R6, R2, 0xffffffe ;  /* 0x0ffffffe02067836 */ /* 0x008fcc0000000000 */
[----:B------:R3:W4:Y:S02]  /*2060*/  F2I.FTZ.U32.TRUNC.NTZ R7, R6 ;  /* 0x0000000600077305 */ /* 0x000724000021f000 */
[----:B---3--:R-:W-:Y:S01]  /*2070*/  IMAD.MOV.U32 R6, RZ, RZ, RZ ;  /* 0x000000ffff067224 */ /* 0x008fe200078e00ff */
[----:B----4-:R-:W-:-:S05]  /*2080*/  IADD3 R4, PT, PT, RZ, -R7, RZ ;  /* 0x80000007ff047210 */ /* 0x010fca0007ffe0ff */
[----:B------:R-:W-:Y:S01]  /*2090*/  IMAD R3, R4, R9, RZ ;  /* 0x0000000904037224 */ /* 0x000fe200078e02ff */
[----:B------:R-:W-:-:S03]  /*20a0*/  IABS R4, R0 ;  /* 0x0000000000047213 */ /* 0x000fc60000000000 */
[----:B------:R-:W-:-:S06]  /*20b0*/  IMAD.HI.U32 R3, R7, R3, R6 ;  /* 0x0000000307037227 */ /* 0x000fcc00078e0006 */
[----:B------:R-:W-:-:S05]  /*20c0*/  IMAD.HI.U32 R2, R3, R4, RZ ;  /* 0x0000000403027227 */ /* 0x000fca00078e00ff */
[----:B------:R-:W-:-:S05]  /*20d0*/  IADD3 R3, PT, PT, -R2, RZ, RZ ;  /* 0x000000ff02037210 */ /* 0x000fca0007ffe1ff */
[C---:B------:R-:W-:Y:S02]  /*20e0*/  IMAD R4, R9.reuse, R3, R4 ;  /* 0x0000000309047224 */ /* 0x040fe400078e0204 */
[----:B------:R-:W3:Y:S03]  /*20f0*/  LDC.64 R2, c[0x0][0x388] ;  /* 0x0000e200ff027b82 */ /* 0x000ee60000000a00 */
[----:B------:R-:W-:-:S13]  /*2100*/  ISETP.GT.U32.AND P0, PT, R9, R4, PT ;  /* 0x000000040900720c */ /* 0x000fda0003f04070 */
[----:B------:R-:W-:-:S05]  /*2110*/  @!P0 IMAD.IADD R4, R4, 0x1, -R9 ;  /* 0x0000000104048824 */ /* 0x000fca00078e0a09 */
[----:B------:R-:W-:-:S13]  /*2120*/  ISETP.GT.U32.AND P0, PT, R9, R4, PT ;  /* 0x000000040900720c */ /* 0x000fda0003f04070 */
[----:B------:R-:W-:-:S05]  /*2130*/  @!P0 IADD3 R4, PT, PT, R4, -R9, RZ ;  /* 0x8000000904048210 */ /* 0x000fca0007ffe0ff */
[----:B------:R-:W-:Y:S01]  /*2140*/  @!P1 IMAD.MOV R4, RZ, RZ, -R4 ;  /* 0x000000ffff049224 */ /* 0x000fe200078e0a04 */
[----:B------:R-:W-:-:S05]  /*2150*/  @!P2 LOP3.LUT R4, RZ, R8, RZ, 0x33, !PT ;  /* 0x00000008ff04a212 */ /* 0x000fca00078e33ff */
[----:B---3--:R-:W-:-:S06]  /*2160*/  IMAD.WIDE R2, R4, 0x4, R2 ;  /* 0x0000000404027825 */ /* 0x008fcc00078e0202 */
[----:B------:R-:W2:Y:S01]  /*2170*/  LDG.E R2, desc[UR4][R2.64] ;  /* 0x0000000402027981 */ /* 0x000ea2000c1e1900 */
[----:B------:R-:W-:-:S04]  /*2180*/  IMAD.WIDE R12, R5, 0x4, R12 ;  /* 0x00000004050c7825 */ /* 0x000fc800078e020c */
[----:B--2---:R-:W-:-:S05]  /*2190*/  FMUL R5, R11, R2 ;  /* 0x000000020b057220 */ /* 0x004fca0000400000 */
[----:B------:R-:W-:Y:S01]  /*21a0*/  STG.E desc[UR4][R12.64], R5 ;  /* 0x000000050c007986 */ /* 0x000fe2000c101904 */
[----:B------:R-:W-:Y:S05]  /*21b0*/  EXIT ;  /* 0x000000000000794d */ /* 0x000fea0003800000 */
.L_x_158:
[----:B------:R-:W-:-:S13]  /*21c0*/  ISETP.GE.AND P0, PT, R7, 0x1, PT ;  /* 0x000000010700780c */ /* 0x000fda0003f06270 */
[----:B------:R-:W-:Y:S05]  /*21d0*/  @!P0 EXIT ;  /* 0x000000000000894d */ /* 0x000fea0003800000 */
[C---:B------:R-:W-:Y:S01]  /*21e0*/  ISETP.GE.U32.AND P0, PT, R7.reuse, 0x8, PT ;  /* 0x000000080700780c */ /* 0x040fe20003f06070 */
[----:B------:R-:W-:Y:S01]  /*21f0*/  HFMA2 R15, -RZ, RZ, 0, 0 ;  /* 0x00000000ff0f7431 */ /* 0x000fe200000001ff */
[----:B------:R-:W-:-:S11]  /*2200*/  LOP3.LUT R18, R7, 0x7, RZ, 0xc0, !PT ;  /* 0x0000000707127812 */ /* 0x000fd600078ec0ff */
[----:B------:R-:W-:Y:S05]  /*2210*/  @!P0 BRA `(.L_x_163) ;  /* 0x0000001000388947 */ /* 0x000fea0003800000 */
[----:B------:R-:W0:Y:S01]  /*2220*/  LDC R20, c[0x0][0x390] ;  /* 0x0000e400ff147b82 */ /* 0x000e220000000800 */
[----:B------:R-:W-:Y:S01]  /*2230*/  LOP3.LUT R15, R7, 0x7ffffff8, RZ, 0xc0, !PT ;  /* 0x7ffffff8070f7812 */ /* 0x000fe200078ec0ff */
[----:B------:R-:W-:-:S06]  /*2240*/  IMAD.MOV.U32 R14, RZ, RZ, RZ ;  /* 0x000000ffff0e7224 */ /* 0x000fcc00078e00ff */
[----:B------:R-:W1:Y:S02]  /*2250*/  LDC.64 R4, c[0x0][0x388] ;  /* 0x0000e200ff047b82 */ /* 0x000e640000000a00 */
.L_x_180:
[----:B0-----:R-:W-:Y:S01]  /*2260*/  LEA R19, R14, R0, 0x7 ;  /* 0x000000000e137211 */ /* 0x001fe200078e38ff */
[----:B------:R-:W-:Y:S03]  /*2270*/  BSSY.RECONVERGENT B0, `(.L_x_164) ;  /* 0x0000024000007945 */ /* 0x000fe60003800200 */
[C---:B------:R-:W-:Y:S01]  /*2280*/  ISETP.GE.AND P0, PT, R19.reuse, R2, PT ;  /* 0x000000021300720c */ /* 0x040fe20003f06270 */
[----:B--234-:R-:W-:-:S05]  /*2290*/  VIADD R21, R19, 0x80 ;  /* 0x0000008013157836 */ /* 0x01cfca0000000000 */
[----:B------:R-:W-:-:S07]  /*22a0*/  ISETP.GE.AND P2, PT, R21, R2, PT ;  /* 0x000000021500720c */ /* 0x000fce0003f46270 */
[----:B------:R-:W-:Y:S06]  /*22b0*/  @P0 BRA `(.L_x_165) ;  /* 0x00000000007c0947 */ /* 0x000fec0003800000 */
[----:B0-----:R-:W-:Y:S01]  /*22c0*/  IABS R8, R20 ;  /* 0x0000001400087213 */ /* 0x001fe20000000000 */
[----:B------:R-:W-:Y:S01]  /*22d0*/  IMAD.MOV.U32 R6, RZ, RZ, RZ ;  /* 0x000000ffff067224 */ /* 0x000fe200078e00ff */
[----:B------:R-:W-:Y:S02]  /*22e0*/  IADD3 R9, PT, PT, R3, R19, RZ ;  /* 0x0000001303097210 */ /* 0x000fe40007ffe0ff */
[----:B------:R-:W0:Y:S01]  /*22f0*/  I2F.RP R16, R8 ;  /* 0x0000000800107306 */ /* 0x000e220000209400 */
[----:B------:R-:W-:Y:S02]  /*2300*/  ISETP.NE.AND P3, PT, R20, RZ, PT ;  /* 0x000000ff1400720c */ /* 0x000fe40003f65270 */
[----:B------:R-:W-:Y:S02]  /*2310*/  IABS R22, R9 ;  /* 0x0000000900167213 */ /* 0x000fe40000000000 */
[----:B------:R-:W-:-:S03]  /*2320*/  ISETP.GE.AND P1, PT, R9, RZ, PT ;  /* 0x000000ff0900720c */ /* 0x000fc60003f26270 */
[----:B0-----:R-:W0:Y:S02]  /*2330*/  MUFU.RCP R16, R16 ;  /* 0x0000001000107308 */ /* 0x001e240000001000 */
        /* <DEDUP_REMOVED lines=10> */
[----:B------:R-:W-:-:S04]  /*23e0*/  @!P0 IADD3 R7, PT, PT, R7, -R8, RZ ;  /* 0x8000000807078210 */ /* 0x000fc80007ffe0ff */
[----:B------:R-:W-:-:S13]  /*23f0*/  ISETP.GT.U32.AND P0, PT, R8, R7, PT ;  /* 0x000000070800720c */ /* 0x000fda0003f04070 */
[----:B------:R-:W-:-:S05]  /*2400*/  @!P0 IMAD.IADD R7, R7, 0x1, -R8 ;  /* 0x0000000107078824 */ /* 0x000fca00078e0a08 */
[----:B------:R-:W-:Y:S01]  /*2410*/  MOV R17, R7 ;  /* 0x0000000700117202 */ /* 0x000fe20000000f00 */
[----:B------:R-:W-:-:S04]  /*2420*/  IMAD.WIDE.U32 R6, R19, 0x4, R10 ;  /* 0x0000000413067825 */ /* 0x000fc800078e000a */
[----:B------:R-:W-:Y:S01]  /*2430*/  @!P1 IMAD.MOV R17, RZ, RZ, -R17 ;  /* 0x000000ffff119224 */ /* 0x000fe200078e0a11 */
[----:B------:R-:W-:Y:S01]  /*2440*/  @!P3 LOP3.LUT R17, RZ, R20, RZ, 0x33, !PT ;  /* 0x00000014ff11b212 */ /* 0x000fe200078e33ff */
[----:B------:R-:W2:Y:S04]  /*2450*/  LDG.E R7, desc[UR4][R6.64] ;  /* 0x0000000406077981 */ /* 0x000ea8000c1e1900 */
[----:B-1----:R-:W-:-:S06]  /*2460*/  IMAD.WIDE R16, R17, 0x4, R4 ;  /* 0x0000000411107825 */ /* 0x002fcc00078e0204 */
[----:B------:R-:W2:Y:S01]  /*2470*/  LDG.E R16, desc[UR4][R16.64] ;  /* 0x0000000410107981 */ /* 0x000ea2000c1e1900 */
[----:B------:R-:W-:-:S04]  /*2480*/  IMAD.WIDE.U32 R8, R19, 0x4, R12 ;  /* 0x0000000413087825 */ /* 0x000fc800078e000c */
[----:B--2---:R-:W-:-:S05]  /*2490*/  FMUL R23, R7, R16 ;  /* 0x0000001007177220 */ /* 0x004fca0000400000 */
[----:B------:R2:W-:Y:S02]  /*24a0*/  STG.E desc[UR4][R8.64], R23 ;  /* 0x0000001708007986 */ /* 0x0005e4000c101904 */
.L_x_165:
[----:B------:R-:W-:Y:S05]  /*24b0*/  BSYNC.RECONVERGENT B0 ;  /* 0x0000000000007941 */ /* 0x000fea0003800200 */
.L_x_164:
[----:B------:R-:W-:Y:S01]  /*24c0*/  BSSY.RECONVERGENT B0, `(.L_x_166) ;  /* 0x0000020000007945 */ /* 0x000fe20003800200 */
[----:B------:R-:W-:-:S04]  /*24d0*/  IMAD.WIDE R6, R21, 0x4, R10 ;  /* 0x0000000415067825 */ /* 0x000fc800078e020a */
[----:B--2---:R-:W-:Y:S01]  /*24e0*/  IMAD.WIDE R8, R21, 0x4, R12 ;  /* 0x0000000415087825 */ /* 0x004fe200078e020c */
[----:B------:R-:W-:Y:S06]  /*24f0*/  @P2 BRA `(.L_x_167) ;  /* 0x0000000000702947 */ /* 0x000fec0003800000 */
[----:B0-----:R-:W-:Y:S01]  /*2500*/  IABS R22, R20 ;  /* 0x0000001400167213 */ /* 0x001fe20000000000 */
[----:B------:R-:W-:Y:S01]  /*2510*/  IMAD.MOV.U32 R16, RZ, RZ, RZ ;  /* 0x000000ffff107224 */ /* 0x000fe200078e00ff */
[----:B------:R-:W-:Y:S02]  /*2520*/  IADD3 R21, PT, PT, R3, R21, RZ ;  /* 0x0000001503157210 */ /* 0x000fe40007ffe0ff */
[----:B------:R-:W0:Y:S01]  /*2530*/  I2F.RP R23, R22 ;  /* 0x0000001600177306 */ /* 0x000e220000209400 */
[----:B------:R-:W-:Y:S02]  /*2540*/  ISETP.NE.AND P2, PT, R20, RZ, PT ;  /* 0x000000ff1400720c */ /* 0x000fe40003f45270 */
[----:B------:R-:W-:Y:S02]  /*2550*/  IABS R26, R21 ;  /* 0x00000015001a7213 */ /* 0x000fe40000000000 */
[----:B------:R-:W-:Y:S02]  /*2560*/  ISETP.GE.AND P1, PT, R21, RZ, PT ;  /* 0x000000ff1500720c */ /* 0x000fe40003f26270 */
[----:B------:R-:W2:Y:S01]  /*2570*/  LDG.E R21, desc[UR4][R6.64] ;  /* 0x0000000406157981 */ /* 0x000ea2000c1e1900 */
        /* <DEDUP_REMOVED lines=14> */
[----:B------:R-:W-:Y:S02]  /*2660*/  @!P1 IADD3 R17, PT, PT, -R17, RZ, RZ ;  /* 0x000000ff11119210 */ /* 0x000fe40007ffe1ff */
[----:B------:R-:W-:-:S05]  /*2670*/  @!P2 LOP3.LUT R17, RZ, R20, RZ, 0x33, !PT ;  /* 0x00000014ff11a212 */ /* 0x000fca00078e33ff */
[----:B-1----:R-:W-:-:S06]  /*2680*/  IMAD.WIDE R16, R17, 0x4, R4 ;  /* 0x0000000411107825 */ /* 0x002fcc00078e0204 */
[----:B------:R-:W2:Y:S02]  /*2690*/  LDG.E R16, desc[UR4][R16.64] ;  /* 0x0000000410107981 */ /* 0x000ea4000c1e1900 */
[----:B--2---:R-:W-:-:S05]  /*26a0*/  FMUL R21, R21, R16 ;  /* 0x0000001015157220 */ /* 0x004fca0000400000 */
[----:B------:R2:W-:Y:S02]  /*26b0*/  STG.E desc[UR4][R8.64], R21 ;  /* 0x0000001508007986 */ /* 0x0005e4000c101904 */
.L_x_167:
[----:B------:R-:W-:Y:S05]  /*26c0*/  BSYNC.RECONVERGENT B0 ;  /* 0x0000000000007941 */ /* 0x000fea0003800200 */
.L_x_166:
[----:B------:R-:W-:Y:S01]  /*26d0*/  VIADD R22, R19, 0x100 ;  /* 0x0000010013167836 */ /* 0x000fe20000000000 */
[----:B------:R-:W-:Y:S04]  /*26e0*/  BSSY.RECONVERGENT B0, `(.L_x_168) ;  /* 0x000001e000007945 */ /* 0x000fe80003800200 */
[----:B------:R-:W-:-:S13]  /*26f0*/  ISETP.GE.AND P0, PT, R22, R2, PT ;  /* 0x000000021600720c */ /* 0x000fda0003f06270 */
[----:B------:R-:W-:Y:S05]  /*2700*/  @P0 BRA `(.L_x_169) ;  /* 0x00000000006c0947 */ /* 0x000fea0003800000 */
[----:B0-2---:R-:W-:Y:S02]  /*2710*/  IABS R21, R20 ;  /* 0x0000001400157213 */ /* 0x005fe40000000000 */
        /* <DEDUP_REMOVED lines=16> */
[----:B------:R-:W-:-:S05]  /*2820*/  @!P0 IMAD.IADD R16, R16, 0x1, -R21 ;  /* 0x0000000110108824 */ /* 0x000fca00078e0a15 */
[----:B------:R-:W-:-:S13]  /*2830*/  ISETP.GT.U32.AND P0, PT, R21, R16, PT ;  /* 0x000000101500720c */ /* 0x000fda0003f04070 */
[----:B------:R-:W-:Y:S02]  /*2840*/  @!P0 IADD3 R16, PT, PT, R16, -R21, RZ ;  /* 0x8000001510108210 */ /* 0x000fe40007ffe0ff */
[----:B------:R-:W2:Y:S03]  /*2850*/  LDG.E R21, desc[UR4][R6.64+0x200] ;  /* 0x0002000406157981 */ /* 0x000ea6000c1e1900 */
[----:B------:R-:W-:Y:S01]  /*2860*/  @!P1 IMAD.MOV R16, RZ, RZ, -R16 ;  /* 0x000000ffff109224 */ /* 0x000fe200078e0a10 */
[----:B------:R-:W-:-:S05]  /*2870*/  @!P2 LOP3.LUT R16, RZ, R20, RZ, 0x33, !PT ;  /* 0x00000014ff10a212 */ /* 0x000fca00078e33ff */
[----:B-1----:R-:W-:-:S06]  /*2880*/  IMAD.WIDE R16, R16, 0x4, R4 ;  /* 0x0000000410107825 */ /* 0x002fcc00078e0204 */
[----:B------:R-:W2:Y:S02]  /*2890*/  LDG.E R16, desc[UR4][R16.64] ;  /* 0x0000000410107981 */ /* 0x000ea4000c1e1900 */
[----:B--2---:R-:W-:-:S05]  /*28a0*/  FMUL R21, R21, R16 ;  /* 0x0000001015157220 */ /* 0x004fca0000400000 */
[----:B------:R3:W-:Y:S02]  /*28b0*/  STG.E desc[UR4][R8.64+0x200], R21 ;  /* 0x0002001508007986 */ /* 0x0007e4000c101904 */
.L_x_169:
[----:B------:R-:W-:Y:S05]  /*28c0*/  BSYNC.RECONVERGENT B0 ;  /* 0x0000000000007941 */ /* 0x000fea0003800200 */
.L_x_168:
[----:B------:R-:W-:Y:S01]  /*28d0*/  IADD3 R22, PT, PT, R19, 0x180, RZ ;  /* 0x0000018013167810 */ /* 0x000fe20007ffe0ff */
[----:B------:R-:W-:Y:S03]  /*28e0*/  BSSY.RECONVERGENT B0, `(.L_x_170) ;  /* 0x000001e000007945 */ /* 0x000fe60003800200 */
[----:B------:R-:W-:-:S13]  /*28f0*/  ISETP.GE.AND P0, PT, R22, R2, PT ;  /* 0x000000021600720c */ /* 0x000fda0003f06270 */
[----:B------:R-:W-:Y:S05]  /*2900*/  @P0 BRA `(.L_x_171) ;  /* 0x00000000006c0947 */ /* 0x000fea0003800000 */
[----:B0-23--:R-:W-:Y:S01]  /*2910*/  IABS R21, R20 ;  /* 0x0000001400157213 */ /* 0x00dfe20000000000 */
[----:B------:R-:W-:Y:S01]  /*2920*/  IMAD.IADD R22, R3, 0x1, R22 ;  /* 0x0000000103167824 */ /* 0x000fe200078e0216 */
[----:B------:R-:W-:Y:S02]  /*2930*/  ISETP.NE.AND P2, PT, R20, RZ, PT ;  /* 0x000000ff1400720c */ /* 0x000fe40003f45270 */
[----:B------:R-:W0:Y:S02]  /*2940*/  I2F.RP R23, R21 ;  /* 0x0000001500177306 */ /* 0x000e240000209400 */
[----:B------:R-:W-:Y:S02]  /*2950*/  IABS R24, R22 ;  /* 0x0000001600187213 */ /* 0x000fe40000000000 */
[----:B------:R-:W-:-:S04]  /*2960*/  ISETP.GE.AND P1, PT, R22, RZ, PT ;  /* 0x000000ff1600720c */ /* 0x000fc80003f26270 */
        /* <DEDUP_REMOVED lines=9> */
[----:B------:R-:W-:-:S05]  /*2a00*/  IMAD R16, R21, R16, R24 ;  /* 0x0000001015107224 */ /* 0x000fca00078e0218 */
[----:B------:R-:W-:-:S13]  /*2a10*/  ISETP.GT.U32.AND P0, PT, R21, R16, PT ;  /* 0x000000101500720c */ /* 0x000fda0003f04070 */
[----:B------:R-:W-:-:S04]  /*2a20*/  @!P0 IADD3 R16, PT, PT, R16, -R21, RZ ;  /* 0x8000001510108210 */ /* 0x000fc80007ffe0ff */
[----:B------:R-:W-:-:S13]  /*2a30*/  ISETP.GT.U32.AND P0, PT, R21, R16, PT ;  /* 0x000000101500720c */ /* 0x000fda0003f04070 */
[----:B------:R-:W-:Y:S02]  /*2a40*/  @!P0 IMAD.IADD R16, R16, 0x1, -R21 ;  /* 0x0000000110108824 */ /* 0x000fe400078e0a15 */
[----:B------:R-:W2:Y:S03]  /*2a50*/  LDG.E R21, desc[UR4][R6.64+0x400] ;  /* 0x0004000406157981 */ /* 0x000ea6000c1e1900 */
[----:B------:R-:W-:Y:S02]  /*2a60*/  @!P1 IADD3 R16, PT, PT, -R16, RZ, RZ ;  /* 0x000000ff10109210 */ /* 0x000fe40007ffe1ff */
[----:B------:R-:W-:-:S05]  /*2a70*/  @!P2 LOP3.LUT R16, RZ, R20, RZ, 0x33, !PT ;  /* 0x00000014ff10a212 */ /* 0x000fca00078e33ff */
[----:B-1----:R-:W-:-:S06]  /*2a80*/  IMAD.WIDE R16, R16, 0x4, R4 ;  /* 0x0000000410107825 */ /* 0x002fcc00078e0204 */
[----:B------:R-:W2:Y:S02]  /*2a90*/  LDG.E R16, desc[UR4][R16.64] ;  /* 0x0000000410107981 */ /* 0x000ea4000c1e1900 */
[----:B--2---:R-:W-:-:S05]  /*2aa0*/  FMUL R21, R21, R16 ;  /* 0x0000001015157220 */ /* 0x004fca0000400000 */
[----:B------:R4:W-:Y:S02]  /*2ab0*/  STG.E desc[UR4][R8.64+0x400], R21 ;  /* 0x0004001508007986 */ /* 0x0009e4000c101904 */
.L_x_171:
[----:B------:R-:W-:Y:S05]  /*2ac0*/  BSYNC.RECONVERGENT B0 ;  /* 0x0000000000007941 */ /* 0x000fea0003800200 */
.L_x_170:
[----:B------:R-:W-:Y:S01]  /*2ad0*/  VIADD R22, R19, 0x200 ;  /* 0x0000020013167836 */ /* 0x000fe20000000000 */
[----:B------:R-:W-:Y:S04]  /*2ae0*/  BSSY.RECONVERGENT B0, `(.L_x_172) ;  /* 0x000001e000007945 */ /* 0x000fe80003800200 */
[----:B------:R-:W-:-:S13]  /*2af0*/  ISETP.GE.AND P0, PT, R22, R2, PT ;  /* 0x000000021600720c */ /* 0x000fda0003f06270 */
[----:B------:R-:W-:Y:S05]  /*2b00*/  @P0 BRA `(.L_x_173) ;  /* 0x00000000006c0947 */ /* 0x000fea0003800000 */
[----:B0-234-:R-:W-:Y:S02]  /*2b10*/  IABS R21, R20 ;  /* 0x0000001400157213 */ /* 0x01dfe40000000000 */
        /* <DEDUP_REMOVED lines=26> */
.L_x_173:
[----:B------:R-:W-:Y:S05]  /*2cc0*/  BSYNC.RECONVERGENT B0 ;  /* 0x0000000000007941 */ /* 0x000fea0003800200 */
.L_x_172:
[----:B------:R-:W-:Y:S01]  /*2cd0*/  IADD3 R22, PT, PT, R19, 0x280, RZ ;  /* 0x0000028013167810 */ /* 0x000fe20007ffe0ff */
[----:B------:R-:W-:Y:S01]  /*2ce0*/  BSSY.RECONVERGENT B0, `(.L_x_174) ;  /* 0x000001f000007945 */ /* 0x000fe20003800200 */
[----:B------:R-:W-:Y:S02]  /*2cf0*/  VIADD R14, R14, 0x8 ;  /* 0x000000080e0e7836 */ /* 0x000fe40000000000 */
        /* <DEDUP_REMOVED lines=29> */
.L_x_175:
[----:B------:R-:W-:Y:S05]  /*2ed0*/  BSYNC.RECONVERGENT B0 ;  /* 0x0000000000007941 */ /* 0x000fea0003800200 */
.L_x_174:
[C---:B------:R-:W-:Y:S01]  /*2ee0*/  IADD3 R22, PT, PT, R19.reuse, 0x300, RZ ;  /* 0x0000030013167810 */ /* 0x040fe20007ffe0ff */
[----:B------:R-:W-:Y:S01]  /*2ef0*/  VIADD R19, R19, 0x380 ;  /* 0x0000038013137836 */ /* 0x000fe20000000000 */
[----:B------:R-:W-:Y:S01]  /*2f00*/  BSSY.RECONVERGENT B0, `(.L_x_176) ;  /* 0x0000020000007945 */ /* 0x000fe20003800200 */
[----:B------:R-:W-:Y:S02]  /*2f10*/  ISETP.NE.AND P0, PT, R14, R15, PT ;  /* 0x0000000f0e00720c */ /* 0x000fe40003f05270 */
[-C--:B------:R-:W-:Y:S02]  /*2f20*/  ISETP.GE.AND P2, PT, R22, R2.reuse, PT ;  /* 0x000000021600720c */ /* 0x080fe40003f46270 */
[----:B------:R-:W-:-:S11]  /*2f30*/  ISETP.GE.AND P1, PT, R19, R2, PT ;  /* 0x000000021300720c */ /* 0x000fd60003f26270 */
        /* <DEDUP_REMOVED lines=28> */
.L_x_177:
[----:B------:R-:W-:Y:S05]  /*3100*/  BSYNC.RECONVERGENT B0 ;  /* 0x0000000000007941 */ /* 0x000fea0003800200 */
.L_x_176:
[----:B------:R-:W-:Y:S04]  /*3110*/  BSSY.RECONVERGENT B0, `(.L_x_178) ;  /* 0x000001d000007945 */ /* 0x000fe80003800200 */
[----:B------:R-:W-:Y:S05]  /*3120*/  @P1 BRA `(.L_x_179) ;  /* 0x00000000006c1947 */ /* 0x000fea0003800000 */
[----:B0-234-:R-:W-:Y:S02]  /*3130*/  IABS R21, R20 ;  /* 0x0000001400157213 */ /* 0x01dfe40000000000 */
        /* <DEDUP_REMOVED lines=19> */
[----:B------:R-:W-:-:S05]  /*3270*/  @!P1 IADD3 R16, PT, PT, R16, -R21, RZ ;  /* 0x8000001510109210 */ /* 0x000fca0007ffe0ff */
[----:B------:R-:W-:Y:S01]  /*3280*/  @!P2 IMAD.MOV R16, RZ, RZ, -R16 ;  /* 0x000000ffff10a224 */ /* 0x000fe200078e0a10 */
[----:B------:R-:W-:-:S05]  /*3290*/  @!P3 LOP3.LUT R16, RZ, R20, RZ, 0x33, !PT ;  /* 0x00000014ff10b212 */ /* 0x000fca00078e33ff */
[----:B-1----:R-:W-:-:S06]  /*32a0*/  IMAD.WIDE R16, R16, 0x4, R4 ;  /* 0x0000000410107825 */ /* 0x002fcc00078e0204 */
[----:B------:R-:W2:Y:S02]  /*32b0*/  LDG.E R16, desc[UR4][R16.64] ;  /* 0x0000000410107981 */ /* 0x000ea4000c1e1900 */
[----:B--2---:R-:W-:-:S05]  /*32c0*/  FMUL R19, R19, R16 ;  /* 0x0000001013137220 */ /* 0x004fca0000400000 */
[----:B------:R0:W-:Y:S02]  /*32d0*/  STG.E desc[UR4][R8.64+0xc00], R19 ;  /* 0x000c001308007986 */ /* 0x0001e4000c101904 */
.L_x_179:
[----:B------:R-:W-:Y:S05]  /*32e0*/  BSYNC.RECONVERGENT B0 ;  /* 0x0000000000007941 */ /* 0x000fea0003800200 */
.L_x_178:
[----:B------:R-:W-:Y:S05]  /*32f0*/  @P0 BRA `(.L_x_180) ;  /* 0xffffffec00d80947 */ /* 0x000fea000383ffff */
.L_x_163:
[----:B------:R-:W-:-:S13]  /*3300*/  ISETP.NE.AND P0, PT, R18, RZ, PT ;  /* 0x000000ff1200720c */ /* 0x000fda0003f05270 */
[----:B------:R-:W-:Y:S05]  /*3310*/  @!P0 EXIT ;  /* 0x000000000000894d */ /* 0x000fea0003800000 */
[----:B-1----:R-:W0:Y:S01]  /*3320*/  LDC R4, c[0x0][0x384] ;  /* 0x0000e100ff047b82 */ /* 0x002e220000000800 */
[----:B------:R-:W-:Y:S02]  /*3330*/  ISETP.GE.U32.AND P0, PT, R18, 0x4, PT ;  /* 0x000000041200780c */ /* 0x000fe40003f06070 */
[----:B0-234-:R-:W-:-:S11]  /*3340*/  LOP3.LUT R8, R4, 0x3, RZ, 0xc0, !PT ;  /* 0x0000000304087812 */ /* 0x01dfd600078ec0ff */
[----:B------:R-:W-:Y:S05]  /*3350*/  @!P0 BRA `(.L_x_181) ;  /* 0x0000000800608947 */ /* 0x000fea0003800000 */
[----:B------:R-:W-:Y:S01]  /*3360*/  LEA R21, R15, R0, 0x7 ;  /* 0x000000000f157211 */ /* 0x000fe200078e38ff */
[----:B------:R-:W-:Y:S03]  /*3370*/  BSSY.RECONVERGENT B0, `(.L_x_182) ;  /* 0x000002a000007945 */ /* 0x000fe60003800200 */
[C---:B------:R-:W-:Y:S01]  /*3380*/  ISETP.GE.AND P3, PT, R21.reuse, R2, PT ;  /* 0x000000021500720c */ /* 0x040fe20003f66270 */
[C---:B------:R-:W-:Y:S01]  /*3390*/  VIADD R19, R21.reuse, 0x80 ;  /* 0x0000008015137836 */ /* 0x040fe20000000000 */
[C---:B------:R-:W-:Y:S01]  /*33a0*/  IADD3 R9, PT, PT, R21.reuse, 0x100, RZ ;  /* 0x0000010015097810 */ /* 0x040fe20007ffe0ff */
[----:B------:R-:W-:-:S03]  /*33b0*/  VIADD R5, R21, 0x180 ;  /* 0x0000018015057836 */ /* 0x000fc60000000000 */
[-C--:B------:R-:W-:Y:S02]  /*33c0*/  ISETP.GE.AND P0, PT, R19, R2.reuse, PT ;  /* 0x000000021300720c */ /* 0x080fe40003f06270 */
[-C--:B------:R-:W-:Y:S02]  /*33d0*/  ISETP.GE.AND P1, PT, R9, R2.reuse, PT ;  /* 0x000000020900720c */ /* 0x080fe40003f26270 */
[----:B------:R-:W-:-:S03]  /*33e0*/  ISETP.GE.AND P2, PT, R5, R2, PT ;  /* 0x000000020500720c */ /* 0x000fc60003f46270 */
[----:B------:R-:W-:Y:S10]  /*33f0*/  @P3 BRA `(.L_x_183) ;  /* 0x0000000000843947 */ /* 0x000ff40003800000 */
[----:B------:R-:W0:Y:S01]  /*3400*/  LDC R20, c[0x0][0x390] ;  /* 0x0000e400ff147b82 */ /* 0x000e220000000800 */
        /* <DEDUP_REMOVED lines=8> */
[----:B0-----:R-:W-:-:S06]  /*3490*/  IADD3 R17, PT, PT, R16, 0xffffffe, RZ ;  /* 0x0ffffffe10117810 */ /* 0x001fcc0007ffe0ff */
[----:B------:R0:W1:Y:S02]  /*34a0*/  F2I.FTZ.U32.TRUNC.NTZ R7, R17 ;  /* 0x0000001100077305 */ /* 0x000064000021f000 */
[----:B0-----:R-:W0:Y:S01]  /*34b0*/  LDC.64 R16, c[0x0][0x388] ;  /* 0x0000e200ff107b82 */ /* 0x001e220000000a00 */
[----:B-1----:R-:W-:-:S04]  /*34c0*/  IMAD.MOV R23, RZ, RZ, -R7 ;  /* 0x000000ffff177224 */ /* 0x002fc800078e0a07 */
        /* <DEDUP_REMOVED lines=20> */
.L_x_183:
[----:B------:R-:W-:Y:S05]  /*3610*/  BSYNC.RECONVERGENT B0 ;  /* 0x0000000000007941 */ /* 0x000fea0003800200 */
.L_x_182:
        /* <DEDUP_REMOVED lines=35> */
.L_x_185:
[----:B------:R-:W-:Y:S05]  /*3850*/  BSYNC.RECONVERGENT B0 ;  /* 0x0000000000007941 */ /* 0x000fea0003800200 */
.L_x_184:
[----:B------:R-:W-:Y:S04]  /*3860*/  BSSY.RECONVERGENT B0, `(.L_x_186) ;  /* 0x0000023000007945 */ /* 0x000fe80003800200 */
[----:B------:R-:W-:Y:S05]  /*3870*/  @P1 BRA `(.L_x_187) ;  /* 0x0000000000841947 */ /* 0x000fea0003800000 */
[----:B0-----:R-:W0:Y:S01]  /*3880*/  LDC R20, c[0x0][0x390] ;  /* 0x0000e400ff147b82 */ /* 0x001e220000000800 */
[----:B------:R-:W-:Y:S01]  /*3890*/  IADD3 R16, PT, PT, R3, R9, RZ ;  /* 0x0000000903107210 */ /* 0x000fe20007ffe0ff */
[----:B------:R-:W-:-:S03]  /*38a0*/  IMAD.MOV.U32 R6, RZ, RZ, RZ ;  /* 0x000000ffff067224 */ /* 0x000fc600078e00ff */
[----:B-1----:R-:W-:Y:S02]  /*38b0*/  IABS R19, R16 ;  /* 0x0000001000137213 */ /* 0x002fe40000000000 */
        /* <DEDUP_REMOVED lines=29> */
.L_x_187:
[----:B------:R-:W-:Y:S05]  /*3a90*/  BSYNC.RECONVERGENT B0 ;  /* 0x0000000000007941 */ /* 0x000fea0003800200 */
.L_x_186:
[----:B------:R-:W-:Y:S04]  /*3aa0*/  BSSY.RECONVERGENT B0, `(.L_x_188) ;  /* 0x0000022000007945 */ /* 0x000fe80003800200 */
[----:B------:R-:W-:Y:S05]  /*3ab0*/  @P2 BRA `(.L_x_189) ;  /* 0x0000000000802947 */ /* 0x000fea0003800000 */
[----:B-12---:R-:W1:Y:S01]  /*3ac0*/  LDC R18, c[0x0][0x390] ;  /* 0x0000e400ff127b82 */ /* 0x006e620000000800 */
[----:B------:R-:W-:-:S04]  /*3ad0*/  IADD3 R14, PT, PT, R3, R5, RZ ;  /* 0x00000005030e7210 */ /* 0x000fc80007ffe0ff */
[----:B------:R-:W-:Y:S02]  /*3ae0*/  IABS R16, R14 ;  /* 0x0000000e00107213 */ /* 0x000fe40000000000 */
[----:B------:R-:W-:Y:S02]  /*3af0*/  ISETP.GE.AND P1, PT, R14, RZ, PT ;  /* 0x000000ff0e00720c */ /* 0x000fe40003f26270 */
[----:B-1----:R-:W-:Y:S02]  /*3b00*/  IABS R9, R18 ;  /* 0x0000001200097213 */ /* 0x002fe40000000000 */
[----:B------:R-:W-:Y:S02]  /*3b10*/  ISETP.NE.AND P2, PT, R18, RZ, PT ;  /* 0x000000ff1200720c */ /* 0x000fe40003f45270 */
[----:B------:R-:W1:Y:S08]  /*3b20*/  I2F.RP R17, R9 ;  /* 0x0000000900117306 */ /* 0x000e700000209400 */
[----:B-1----:R-:W1:Y:S02]  /*3b30*/  MUFU.RCP R17, R17 ;  /* 0x0000001100117308 */ /* 0x002e640000001000 */
[----:B-1----:R-:W-:-:S06]  /*3b40*/  IADD3 R7, PT, PT, R17, 0xffffffe, RZ ;  /* 0x0ffffffe11077810 */ /* 0x002fcc0007ffe0ff */
[----:B------:R-:W1:Y:S02]  /*3b50*/  F2I.FTZ.U32.TRUNC.NTZ R7, R7 ;  /* 0x0000000700077305 */ /* 0x000e64000021f000 */
[----:B-1----:R-:W-:-:S04]  /*3b60*/  IMAD.MOV R6, RZ, RZ, -R7 ;  /* 0x000000ffff067224 */ /* 0x002fc800078e0a07 */
[----:B------:R-:W-:Y:S02]  /*3b70*/  IMAD R19, R6, R9, RZ ;  /* 0x0000000906137224 */ /* 0x000fe400078e02ff */
[----:B------:R-:W-:-:S04]  /*3b80*/  IMAD.MOV.U32 R6, RZ, RZ, RZ ;  /* 0x000000ffff067224 */ /* 0x000fc800078e00ff */
[----:B------:R-:W-:-:S06]  /*3b90*/  IMAD.HI.U32 R19, R7, R19, R6 ;  /* 0x0000001307137227 */ /* 0x000fcc00078e0006 */
[----:B------:R-:W-:-:S05]  /*3ba0*/  IMAD.HI.U32 R6, R19, R16, RZ ;  /* 0x0000001013067227 */ /* 0x000fca00078e00ff */
[----:B------:R-:W-:-:S05]  /*3bb0*/  IADD3 R6, PT, PT, -R6, RZ, RZ ;  /* 0x000000ff06067210 */ /* 0x000fca0007ffe1ff */
[C---:B------:R-:W-:Y:S02]  /*3bc0*/  IMAD R16, R9.reuse, R6, R16 ;  /* 0x0000000609107224 */ /* 0x040fe400078e0210 */
[----:B------:R-:W1:Y:S03]  /*3bd0*/  LDC.64 R6, c[0x0][0x388] ;  /* 0x0000e200ff067b82 */ /* 0x000e660000000a00 */
[----:B------:R-:W-:-:S13]  /*3be0*/  ISETP.GT.U32.AND P0, PT, R9, R16, PT ;  /* 0x000000100900720c */ /* 0x000fda0003f04070 */
[----:B------:R-:W-:-:S05]  /*3bf0*/  @!P0 IMAD.IADD R16, R16, 0x1, -R9 ;  /* 0x0000000110108824 */ /* 0x000fca00078e0a09 */
[----:B------:R-:W-:-:S13]  /*3c00*/  ISETP.GT.U32.AND P0, PT, R9, R16, PT ;  /* 0x000000100900720c */ /* 0x000fda0003f04070 */
[----:B------:R-:W-:-:S05]  /*3c10*/  @!P0 IADD3 R16, PT, PT, R16, -R9, RZ ;  /* 0x8000000910108210 */ /* 0x000fca0007ffe0ff */
[----:B------:R-:W-:Y:S02]  /*3c20*/  IMAD.MOV.U32 R9, RZ, RZ, R16 ;  /* 0x000000ffff097224 */ /* 0x000fe400078e0010 */
[----:B------:R-:W-:-:S03]  /*3c30*/  IMAD.WIDE R16, R5, 0x4, R10 ;  /* 0x0000000405107825 */ /* 0x000fc600078e020a */
[----:B------:R-:W-:Y:S02]  /*3c40*/  @!P1 IADD3 R9, PT, PT, -R9, RZ, RZ ;  /* 0x000000ff09099210 */ /* 0x000fe40007ffe1ff */
[----:B------:R-:W-:Y:S01]  /*3c50*/  @!P2 LOP3.LUT R9, RZ, R18, RZ, 0x33, !PT ;  /* 0x00000012ff09a212 */ /* 0x000fe200078e33ff */
[----:B------:R-:W2:Y:S04]  /*3c60*/  LDG.E R17, desc[UR4][R16.64] ;  /* 0x0000000410117981 */ /* 0x000ea8000c1e1900 */
[----:B-1----:R-:W-:-:S06]  /*3c70*/  IMAD.WIDE R6, R9, 0x4, R6 ;  /* 0x0000000409067825 */ /* 0x002fcc00078e0206 */
[----:B------:R-:W2:Y:S01]  /*3c80*/  LDG.E R6, desc[UR4][R6.64] ;  /* 0x0000000406067981 */ /* 0x000ea2000c1e1900 */
[----:B------:R-:W-:-:S04]  /*3c90*/  IMAD.WIDE R18, R5, 0x4, R12 ;  /* 0x0000000405127825 */ /* 0x000fc800078e020c */
[----:B--2---:R-:W-:-:S05]  /*3ca0*/  FMUL R5, R17, R6 ;  /* 0x0000000611057220 */ /* 0x004fca0000400000 */
[----:B------:R3:W-:Y:S02]  /*3cb0*/  STG.E desc[UR4][R18.64], R5 ;  /* 0x0000000512007986 */ /* 0x0007e4000c101904 */
.L_x_189:
[----:B------:R-:W-:Y:S05]  /*3cc0*/  BSYNC.RECONVERGENT B0 ;  /* 0x0000000000007941 */ /* 0x000fea0003800200 */
.L_x_188:
[----:B------:R-:W-:-:S07]  /*3cd0*/  VIADD R15, R15, 0x4 ;  /* 0x000000040f0f7836 */ /* 0x000fce0000000000 */
.L_x_181:
[----:B------:R-:W-:-:S13]  /*3ce0*/  ISETP.NE.AND P0, PT, R8, RZ, PT ;  /* 0x000000ff0800720c */ /* 0x000fda0003f05270 */
[----:B------:R-:W-:Y:S05]  /*3cf0*/  @!P0 EXIT ;  /* 0x000000000000894d */ /* 0x000fea0003800000 */
[----:B------:R-:W-:-:S13]  /*3d00*/  ISETP.NE.AND P0, PT, R8, 0x1, PT ;  /* 0x000000010800780c */ /* 0x000fda0003f05270 */
[----:B------:R-:W-:Y:S05]  /*3d10*/  @!P0 BRA `(.L_x_190) ;  /* 0x0000000400348947 */ /* 0x000fea0003800000 */
[----:B--2---:R-:W-:Y:S01]  /*3d20*/  LEA R9, R15, R0, 0x7 ;  /* 0x000000000f097211 */ /* 0x004fe200078e38ff */
[----:B------:R-:W-:Y:S03]  /*3d30*/  BSSY.RECONVERGENT B0, `(.L_x_191) ;  /* 0x0000026000007945 */ /* 0x000fe60003800200 */
[C---:B------:R-:W-:Y:S01]  /*3d40*/  ISETP.GE.AND P0, PT, R9.reuse, R2, PT ;  /* 0x000000020900720c */ /* 0x040fe20003f06270 */
[----:B---3--:R-:W-:-:S05]  /*3d50*/  VIADD R5, R9, 0x80 ;  /* 0x0000008009057836 */ /* 0x008fca0000000000 */
[----:B------:R-:W-:-:S07]  /*3d60*/  ISETP.GE.AND P2, PT, R5, R2, PT ;  /* 0x000000020500720c */ /* 0x000fce0003f46270 */
[----:B------:R-:W-:Y:S06]  /*3d70*/  @P0 BRA `(.L_x_192) ;  /* 0x0000000000840947 */ /* 0x000fec0003800000 */
[----:B-1----:R-:W1:Y:S01]  /*3d80*/  LDC R18, c[0x0][0x390] ;  /* 0x0000e400ff127b82 */ /* 0x002e620000000800 */
[----:B------:R-:W-:Y:S01]  /*3d90*/  IADD3 R14, PT, PT, R3, R9, RZ ;  /* 0x00000009030e7210 */ /* 0x000fe20007ffe0ff */
[----:B------:R-:W-:-:S03]  /*3da0*/  IMAD.MOV.U32 R6, RZ, RZ, RZ ;  /* 0x000000ffff067224 */ /* 0x000fc600078e00ff */
        /* <DEDUP_REMOVED lines=9> */
[----:B------:R-:W-:-:S04]  /*3e40*/  IMAD R17, R17, R8, RZ ;  /* 0x0000000811117224 */ /* 0x000fc800078e02ff */
[----:B------:R-:W-:Y:S01]  /*3e50*/  IMAD.HI.U32 R6, R7, R17, R6 ;  /* 0x0000001107067227 */ /* 0x000fe200078e0006 */
[----:B------:R-:W-:-:S05]  /*3e60*/  MOV R17, R19 ;  /* 0x0000001300117202 */ /* 0x000fca0000000f00 */
[----:B------:R-:W-:-:S04]  /*3e70*/  IMAD.HI.U32 R6, R6, R17, RZ ;  /* 0x0000001106067227 */ /* 0x000fc800078e00ff */
[----:B------:R-:W-:-:S04]  /*3e80*/  IMAD.MOV R6, RZ, RZ, -R6 ;  /* 0x000000ffff067224 */ /* 0x000fc800078e0a06 */
[C---:B------:R-:W-:Y:S02]  /*3e90*/  IMAD R17, R8.reuse, R6, R17 ;  /* 0x0000000608117224 */ /* 0x040fe400078e0211 */
[----:B------:R-:W1:Y:S03]  /*3ea0*/  LDC.64 R6, c[0x0][0x388] ;  /* 0x0000e200ff067b82 */ /* 0x000e660000000a00 */
        /* <DEDUP_REMOVED lines=9> */
[----:B-1----:R-:W-:-:S06]  /*3f40*/  IMAD.WIDE R6, R19, 0x4, R6 ;  /* 0x0000000413067825 */ /* 0x002fcc00078e0206 */
[----:B------:R-:W2:Y:S01]  /*3f50*/  LDG.E R6, desc[UR4][R6.64] ;  /* 0x0000000406067981 */ /* 0x000ea2000c1e1900 */
[----:B------:R-:W-:-:S04]  /*3f60*/  IMAD.WIDE R8, R9, 0x4, R12 ;  /* 0x0000000409087825 */ /* 0x000fc800078e020c */
[----:B--2---:R-:W-:-:S05]  /*3f70*/  FMUL R19, R17, R6 ;  /* 0x0000000611137220 */ /* 0x004fca0000400000 */
[----:B------:R2:W-:Y:S02]  /*3f80*/  STG.E desc[UR4][R8.64], R19 ;  /* 0x0000001308007986 */ /* 0x0005e4000c101904 */
.L_x_192:
[----:B------:R-:W-:Y:S05]  /*3f90*/  BSYNC.RECONVERGENT B0 ;  /* 0x0000000000007941 */ /* 0x000fea0003800200 */
.L_x_191:
[----:B------:R-:W-:Y:S04]  /*3fa0*/  BSSY.RECONVERGENT B0, `(.L_x_193) ;  /* 0x0000023000007945 */ /* 0x000fe80003800200 */
[----:B------:R-:W-:Y:S05]  /*3fb0*/  @P2 BRA `(.L_x_194) ;  /* 0x0000000000842947 */ /* 0x000fea0003800000 */
[----:B-1----:R-:W1:Y:S01]  /*3fc0*/  LDC R18, c[0x0][0x390] ;  /* 0x0000e400ff127b82 */ /* 0x002e620000000800 */
[----:B--2---:R-:W-:Y:S01]  /*3fd0*/  IADD3 R8, PT, PT, R3, R5, RZ ;  /* 0x0000000503087210 */ /* 0x004fe20007ffe0ff */
        /* <DEDUP_REMOVED lines=31> */
.L_x_194:
[----:B------:R-:W-:Y:S05]  /*41d0*/  BSYNC.RECONVERGENT B0 ;  /* 0x0000000000007941 */ /* 0x000fea0003800200 */
.L_x_193:
[----:B------:R-:W-:-:S07]  /*41e0*/  IADD3 R15, PT, PT, R15, 0x2, RZ ;  /* 0x000000020f0f7810 */ /* 0x000fce0007ffe0ff */
.L_x_190:
[----:B------:R-:W-:-:S04]  /*41f0*/  LOP3.LUT R4, R4, 0x1, RZ, 0xc0, !PT ;  /* 0x0000000104047812 */ /* 0x000fc800078ec0ff */
[----:B------:R-:W-:-:S13]  /*4200*/  ISETP.NE.U32.AND P0, PT, R4, 0x1, PT ;  /* 0x000000010400780c */ /* 0x000fda0003f05070 */
[----:B------:R-:W-:Y:S05]  /*4210*/  @P0 EXIT ;  /* 0x000000000000094d */ /* 0x000fea0003800000 */
[----:B------:R-:W-:-:S05]  /*4220*/  IMAD R15, R15, 0x80, R0 ;  /* 0x000000800f0f7824 */ /* 0x000fca00078e0200 */
[----:B------:R-:W-:-:S13]  /*4230*/  ISETP.GE.AND P0, PT, R15, R2, PT ;  /* 0x000000020f00720c */ /* 0x000fda0003f06270 */
[----:B------:R-:W-:Y:S05]  /*4240*/  @P0 EXIT ;  /* 0x000000000000094d */ /* 0x000fea0003800000 */
[----:B--2---:R-:W2:Y:S01]  /*4250*/  LDC R8, c[0x0][0x390] ;  /* 0x0000e400ff087b82 */ /* 0x004ea20000000800 */
[----:B------:R-:W-:Y:S01]  /*4260*/  IADD3 R0, PT, PT, R3, R15, RZ ;  /* 0x0000000f03007210 */ /* 0x000fe20007ffe0ff */
[----:B------:R-:W-:-:S03]  /*4270*/  IMAD.WIDE R10, R15, 0x4, R10 ;  /* 0x000000040f0a7825 */ /* 0x000fc600078e020a */
[----:B------:R-:W-:Y:S02]  /*4280*/  IABS R6, R0 ;  /* 0x0000000000067213 */ /* 0x000fe40000000000 */
[----:B------:R-:W-:Y:S02]  /*4290*/  ISETP.GE.AND P1, PT, R0, RZ, PT ;  /* 0x000000ff0000720c */ /* 0x000fe40003f26270 */
[----:B--2---:R-:W-:Y:S02]  /*42a0*/  IABS R7, R8 ;  /* 0x0000000800077213 */ /* 0x004fe40000000000 */
[----:B------:R-:W-:Y:S02]  /*42b0*/  ISETP.NE.AND P2, PT, R8, RZ, PT ;  /* 0x000000ff0800720c */ /* 0x000fe40003f45270 */
[----:B------:R-:W2:Y:S08]  /*42c0*/  I2F.RP R2, R7 ;  /* 0x0000000700027306 */ /* 0x000eb00000209400 */
[----:B--2---:R-:W3:Y:S02]  /*42d0*/  MUFU.RCP R2, R2 ;  /* 0x0000000200027308 */ /* 0x004ee40000001000 */
[----:B---3--:R-:W-:-:S06]  /*42e0*/  IADD3 R5, PT, PT, R2, 0xffffffe, RZ ;  /* 0x0ffffffe02057810 */ /* 0x008fcc0007ffe0ff */
[----:B------:R-:W2:Y:S02]  /*42f0*/  F2I.FTZ.U32.TRUNC.NTZ R5, R5 ;  /* 0x0000000500057305 */ /* 0x000ea4000021f000 */
[----:B--2---:R-:W-:-:S04]  /*4300*/  IMAD.MOV R4, RZ, RZ, -R5 ;  /* 0x000000ffff047224 */ /* 0x004fc800078e0a05 */
[----:B------:R-:W-:Y:S02]  /*4310*/  IMAD R3, R4, R7, RZ ;  /* 0x0000000704037224 */ /* 0x000fe400078e02ff */
[----:B------:R-:W-:-:S04]  /*4320*/  IMAD.MOV.U32 R4, RZ, RZ, RZ ;  /* 0x000000ffff047224 */ /* 0x000fc800078e00ff */
[----:B------:R-:W-:Y:S01]  /*4330*/  IMAD.HI.U32 R3, R5, R3, R4 ;  /* 0x0000000305037227 */ /* 0x000fe200078e0004 */
[----:B------:R-:W-:Y:S01]  /*4340*/  MOV R4, R6 ;  /* 0x0000000600047202 */ /* 0x000fe20000000f00 */
[----:B------:R-:W2:Y:S04]  /*4350*/  LDG.E R5, desc[UR4][R10.64] ;  /* 0x000000040a057981 */ /* 0x000ea8000c1e1900 */
[----:B------:R-:W-:-:S04]  /*4360*/  IMAD.HI.U32 R2, R3, R4, RZ ;  /* 0x0000000403027227 */ /* 0x000fc800078e00ff */
[----:B------:R-:W-:-:S04]  /*4370*/  IMAD.MOV R3, RZ, RZ, -R2 ;  /* 0x000000ffff037224 */ /* 0x000fc800078e0a02 */
[C---:B------:R-:W-:Y:S02]  /*4380*/  IMAD R4, R7.reuse, R3, R4 ;  /* 0x0000000307047224 */ /* 0x040fe400078e0204 */
[----:B------:R-:W3:Y:S03]  /*4390*/  LDC.64 R2, c[0x0][0x388] ;  /* 0x0000e200ff027b82 */ /* 0x000ee60000000a00 */
[----:B------:R-:W-:-:S13]  /*43a0*/  ISETP.GT.U32.AND P0, PT, R7, R4, PT ;  /* 0x000000040700720c */ /* 0x000fda0003f04070 */
[----:B------:R-:W-:-:S04]  /*43b0*/  @!P0 IADD3 R4, PT, PT, R4, -R7, RZ ;  /* 0x8000000704048210 */ /* 0x000fc80007ffe0ff */
[----:B------:R-:W-:-:S13]  /*43c0*/  ISETP.GT.U32.AND P0, PT, R7, R4, PT ;  /* 0x000000040700720c */ /* 0x000fda0003f04070 */
[----:B------:R-:W-:-:S05]  /*43d0*/  @!P0 IMAD.IADD R4, R4, 0x1, -R7 ;  /* 0x0000000104048824 */ /* 0x000fca00078e0a07 */
[----:B------:R-:W-:Y:S02]  /*43e0*/  @!P1 IADD3 R4, PT, PT, -R4, RZ, RZ ;  /* 0x000000ff04049210 */ /* 0x000fe40007ffe1ff */
[----:B------:R-:W-:-:S05]  /*43f0*/  @!P2 LOP3.LUT R4, RZ, R8, RZ, 0x33, !PT ;  /* 0x00000008ff04a212 */ /* 0x000fca00078e33ff */
[----:B---3--:R-:W-:-:S06]  /*4400*/  IMAD.WIDE R2, R4, 0x4, R2 ;  /* 0x0000000404027825 */ /* 0x008fcc00078e0202 */
[----:B------:R-:W2:Y:S01]  /*4410*/  LDG.E R2, desc[UR4][R2.64] ;  /* 0x0000000402027981 */ /* 0x000ea2000c1e1900 */
[----:B------:R-:W-:-:S04]  /*4420*/  IMAD.WIDE R12, R15, 0x4, R12 ;  /* 0x000000040f0c7825 */ /* 0x000fc800078e020c */
[----:B--2---:R-:W-:-:S05]  /*4430*/  FMUL R5, R5, R2 ;  /* 0x0000000205057220 */ /* 0x004fca0000400000 */
[----:B------:R-:W-:Y:S01]  /*4440*/  STG.E desc[UR4][R12.64], R5 ;  /* 0x000000050c007986 */ /* 0x000fe2000c101904 */
[----:B------:R-:W-:Y:S05]  /*4450*/  EXIT ;  /* 0x000000000000794d */ /* 0x000fea0003800000 */
.L_x_195:
        /* <DEDUP_REMOVED lines=10> */
.L_x_202:


//--------------------- .text._ZN3cub18CUB_300001_SM_10006detail8for_each13static_kernelINS2_12policy_hub_t12policy_500_tEmN6thrust24THRUST_300001_SM_1000_NS8cuda_cub20__uninitialized_fill7functorINS7_10device_ptrIfEEfEEEEvT0_T1_ --------------------------
	.section	.text._ZN3cub18CUB_300001_SM_10006detail8for_each13static_kernelINS2_12policy_hub_t12policy_500_tEmN6thrust24THRUST_300001_SM_1000_NS8cuda_cub20__uninitialized_fill7functorINS7_10device_ptrIfEEfEEEEvT0_T1_,"ax",@progbits
	.align	128
        .global         _ZN3cub18CUB_300001_SM_10006detail8for_each13static_kernelINS2_12policy_hub_t12policy_500_tEmN6thrust24THRUST_300001_SM_1000_NS8cuda_cub20__uninitialized_fill7functorINS7_10device_ptrIfEEfEEEEvT0_T1_
        .type           _ZN3cub18CUB_300001_SM_10006detail8for_each13static_kernelINS2_12policy_hub_t12policy_500_tEmN6thrust24THRUST_300001_SM_1000_NS8cuda_cub20__uninitialized_fill7functorINS7_10device_ptrIfEEfEEEEvT0_T1_,@function
        .size           _ZN3cub18CUB_300001_SM_10006detail8for_each13static_kernelINS2_12policy_hub_t12policy_500_tEmN6thrust24THRUST_300001_SM_1000_NS8cuda_cub20__uninitialized_fill7functorINS7_10device_ptrIfEEfEEEEvT0_T1_,(.L_x_203 - _ZN3cub18CUB_300001_SM_10006detail8for_each13static_kernelINS2_12policy_hub_t12policy_500_tEmN6thrust24THRUST_300001_SM_1000_NS8cuda_cub20__uninitialized_fill7functorINS7_10device_ptrIfEEfEEEEvT0_T1_)
        .other          _ZN3cub18CUB_300001_SM_10006detail8for_each13static_kernelINS2_12policy_hub_t12policy_500_tEmN6thrust24THRUST_300001_SM_1000_NS8cuda_cub20__uninitialized_fill7functorINS7_10device_ptrIfEEfEEEEvT0_T1_,@"STO_CUDA_ENTRY STV_DEFAULT"
_ZN3cub18CUB_300001_SM_10006detail8for_each13static_kernelINS2_12policy_hub_t12policy_500_tEmN6thrust24THRUST_300001_SM_1000_NS8cuda_cub20__uninitialized_fill7functorINS7_10device_ptrIfEEfEEEEvT0_T1_:
.text._ZN3cub18CUB_300001_SM_10006detail8for_each13static_kernelINS2_12policy_hub_t12policy_500_tEmN6thrust24THRUST_300001_SM_1000_NS8cuda_cub20__uninitialized_fill7functorINS7_10device_ptrIfEEfEEEEvT0_T1_:
[----:B------:R-:W-:Y:S08]  /*0000*/  LDC R1, c[0x0][0x37c] ;  /* 0x0000df00ff017b82 */ /* 0x000ff00000000800 */
[----:B------:R-:W0:Y:S01]  /*0010*/  S2UR UR4, SR_CTAID.X ;  /* 0x00000000000479c3 */ /* 0x000e220000002500 */
[----:B------:R-:W1:Y:S01]  /*0020*/  LDCU.64 UR6, c[0x0][0x380] ;  /* 0x00007000ff0677ac */ /* 0x000e620008000a00 */
[----:B------:R-:W2:Y:S01]  /*0030*/  LDCU.64 UR8, c[0x0][0x358] ;  /* 0x00006b00ff0877ac */ /* 0x000ea20008000a00 */
[----:B0-----:R-:W-:-:S04]  /*0040*/  UIMAD.WIDE.U32 UR4, UR4, 0x200, URZ ;  /* 0x00000200040478a5 */ /* 0x001fc8000f8e00ff */
[----:B-1----:R-:W-:-:S04]  /*0050*/  UIADD3 UR6, UP0, UPT, -UR4, UR6, URZ ;  /* 0x0000000604067290 */ /* 0x002fc8000ff1e1ff */
[----:B------:R-:W-:Y:S02]  /*0060*/  UIADD3.X UR7, UPT, UPT, ~UR5, UR7, URZ, UP0, !UPT ;  /* 0x0000000705077290 */ /* 0x000fe400087fe5ff */
[----:B------:R-:W-:-:S04]  /*0070*/  UISETP.GE.U32.AND UP0, UPT, UR6, 0x200, UPT ;  /* 0x000002000600788c */ /* 0x000fc8000bf06070 */
[----:B------:R-:W-:-:S09]  /*0080*/  UISETP.GE.U32.AND.EX UP0, UPT, UR7, URZ, UPT, UP0 ;  /* 0x000000ff0700728c */ /* 0x000fd2000bf06100 */
[----:B--2---:R-:W-:Y:S05]  /*0090*/  BRA.U !UP0, `(.L_x_196) ;  /* 0x0000000108287547 */ /* 0x004fea000b800000 */
[----:B------:R-:W0:Y:S01]  /*00a0*/  S2R R0, SR_TID.X ;  /* 0x0000000000007919 */ /* 0x000e220000002100 */
[----:B------:R-:W1:Y:S01]  /*00b0*/  LDCU.64 UR6, c[0x0][0x388] ;  /* 0x00007100ff0677ac */ /* 0x000e620008000a00 */
[----:B------:R-:W2:Y:S01]  /*00c0*/  LDC R5, c[0x0][0x390] ;  /* 0x0000e400ff057b82 */ /* 0x000ea20000000800 */
[----:B0-----:R-:W-:-:S05]  /*00d0*/  IADD3 R0, P0, PT, R0, UR4, RZ ;  /* 0x0000000400007c10 */ /* 0x001fca000ff1e0ff */
[----:B------:R-:W-:Y:S01]  /*00e0*/  IMAD.X R3, RZ, RZ, UR5, P0 ;  /* 0x00000005ff037e24 */ /* 0x000fe200080e06ff */
[----:B-1----:R-:W-:-:S04]  /*00f0*/  LEA R2, P0, R0, UR6, 0x2 ;  /* 0x0000000600027c11 */ /* 0x002fc8000f8010ff */
[----:B------:R-:W-:-:S05]  /*0100*/  LEA.HI.X R3, R0, UR7, R3, 0x2, P0 ;  /* 0x0000000700037c11 */ /* 0x000fca00080f1403 */
[----:B--2---:R-:W-:Y:S04]  /*0110*/  STG.E desc[UR8][R2.64], R5 ;  /* 0x0000000502007986 */ /* 0x004fe8000c101908 */
[----:B------:R-:W-:Y:S01]  /*0120*/  STG.E desc[UR8][R2.64+0x400], R5 ;  /* 0x0004000502007986 */ /* 0x000fe2000c101908 */
[----:B------:R-:W-:Y:S05]  /*0130*/  EXIT ;  /* 0x000000000000794d */ /* 0x000fea0003800000 */
.L_x_196:
[----:B------:R-:W0:Y:S01]  /*0140*/  S2R R0, SR_TID.X ;  /* 0x0000000000007919 */ /* 0x000e220000002100 */
[----:B------:R-:W-:Y:S01]  /*0150*/  IMAD.U32 R2, RZ, RZ, UR7 ;  /* 0x00000007ff027e24 */ /* 0x000fe2000f8e00ff */
[----:B------:R-:W1:Y:S01]  /*0160*/  LDCU.64 UR10, c[0x0][0x388] ;  /* 0x00007100ff0a77ac */ /* 0x000e620008000a00 */
[----:B------:R-:W-:Y:S01]  /*0170*/  IMAD.U32 R4, RZ, RZ, UR7 ;  /* 0x00000007ff047e24 */ /* 0x000fe2000f8e00ff */
[----:B0-----:R-:W-:-:S04]  /*0180*/  ISETP.LT.U32.AND P0, PT, R0, UR6, PT ;  /* 0x0000000600007c0c */ /* 0x001fc8000bf01070 */
[----:B------:R-:W-:Y:S01]  /*0190*/  ISETP.GT.U32.AND.EX P0, PT, R2, RZ, PT, P0 ;  /* 0x000000ff0200720c */ /* 0x000fe20003f04100 */
[C---:B------:R-:W-:Y:S01]  /*01a0*/  VIADD R2, R0.reuse, 0x100 ;  /* 0x0000010000027836 */ /* 0x040fe20000000000 */
[----:B------:R-:W-:-:S04]  /*01b0*/  IADD3 R0, P2, PT, R0, UR4, RZ ;  /* 0x0000000400007c10 */ /* 0x000fc8000ff5e0ff */
[----:B------:R-:W-:Y:S01]  /*01c0*/  ISETP.LT.U32.AND P1, PT, R2, UR6, PT ;  /* 0x0000000602007c0c */ /* 0x000fe2000bf21070 */
[----:B------:R-:W-:Y:S01]  /*01d0*/  IMAD.X R3, RZ, RZ, UR5, P2 ;  /* 0x00000005ff037e24 */ /* 0x000fe200090e06ff */
[----:B-1----:R-:W-:Y:S02]  /*01e0*/  LEA R2, P2, R0, UR10, 0x2 ;  /* 0x0000000a00027c11 */ /* 0x002fe4000f8410ff */
[----:B------:R-:W-:Y:S02]  /*01f0*/  ISETP.GT.U32.AND.EX P1, PT, R4, RZ, PT, P1 ;  /* 0x000000ff0400720c */ /* 0x000fe40003f24110 */
[----:B------:R-:W-:Y:S01]  /*0200*/  LEA.HI.X R3, R0, UR11, R3, 0x2, P2 ;  /* 0x0000000b00037c11 */ /* 0x000fe200090f1403 */
[----:B------:R-:W0:Y:S04]  /*0210*/  @P0 LDC R5, c[0x0][0x390] ;  /* 0x0000e400ff050b82 */ /* 0x000e280000000800 */
[----:B0-----:R0:W-:Y:S06]  /*0220*/  @P0 STG.E desc[UR8][R2.64], R5 ;  /* 0x0000000502000986 */ /* 0x0011ec000c101908 */
[----:B------:R-:W-:Y:S05]  /*0230*/  @!P1 EXIT ;  /* 0x000000000000994d */ /* 0x000fea0003800000 */
[----:B0-----:R-:W0:Y:S02]  /*0240*/  LDC R5, c[0x0][0x390] ;  /* 0x0000e400ff057b82 */ /* 0x001e240000000800 */
[----:B0-----:R-:W-:Y:S01]  /*0250*/  STG.E desc[UR8][R2.64+0x400], R5 ;  /* 0x0004000502007986 */ /* 0x001fe2000c101908 */
[----:B------:R-:W-:Y:S05]  /*0260*/  EXIT ;  /* 0x000000000000794d */ /* 0x000fea0003800000 */
.L_x_197:
        /* <DEDUP_REMOVED lines=9> */
.L_x_203:


//--------------------- .text._ZN3cub18CUB_300001_SM_10006detail11EmptyKernelIvEEvv --------------------------
	.section	.text._ZN3cub18CUB_300001_SM_10006detail11EmptyKernelIvEEvv,"ax",@progbits
	.align	128
        .global         _ZN3cub18CUB_300001_SM_10006detail11EmptyKernelIvEEvv
        .type           _ZN3cub18CUB_300001_SM_10006detail11EmptyKernelIvEEvv,@function
        .size           _ZN3cub18CUB_300001_SM_10006detail11EmptyKernelIvEEvv,(.L_x_204 - _ZN3cub18CUB_300001_SM_10006detail11EmptyKernelIvEEvv)
        .other          _ZN3cub18CUB_300001_SM_10006detail11EmptyKernelIvEEvv,@"STO_CUDA_ENTRY STV_DEFAULT"
_ZN3cub18CUB_300001_SM_10006detail11EmptyKernelIvEEvv:
.text._ZN3cub18CUB_300001_SM_10006detail11EmptyKernelIvEEvv:
[----:B------:R-:W-:Y:S01]  /*0000*/  LDC R1, c[0x0][0x37c] ;  /* 0x0000df00ff017b82 */ /* 0x000fe20000000800 */
[----:B------:R-:W-:Y:S05]  /*0010*/  EXIT ;  /* 0x000000000000794d */ /* 0x000fea0003800000 */
.L_x_198:
        /* <DEDUP_REMOVED lines=14> */
.L_x_204:


//--------------------- .nv.shared.reserved.0     --------------------------
	.section	.nv.shared.reserved.0,"aw",@nobits
	.weak		__nv_reservedSMEM_offset_0_alias
	.size		__nv_reservedSMEM_offset_0_alias, 0, 64
	.other		__nv_reservedSMEM_offset_0_alias,@"STO_CUDA_RESERVED_SHARED STV_DEFAULT"
__nv_reservedSMEM_offset_0_alias:
	.zero		0
	.zero		64


//--------------------- .nv.global                --------------------------
	.section	.nv.global,"aw",@nobits
.nv.global:
	.type		_ZN34_INTERNAL_7f005197_4_k_cu_8f20cca76thrust24THRUST_300001_SM_1000_NS3seqE,@object
	.size		_ZN34_INTERNAL_7f005197_4_k_cu_8f20cca76thrust24THRUST_300001_SM_1000_NS3seqE,(_ZN34_INTERNAL_7f005197_4_k_cu_8f20cca74cuda3std3__48in_placeE - _ZN34_INTERNAL_7f005197_4_k_cu_8f20cca76thrust24THRUST_300001_SM_1000_NS3seqE)
_ZN34_INTERNAL_7f005197_4_k_cu_8f20cca76thrust24THRUST_300001_SM_1000_NS3seqE:
	.zero		1
	.type		_ZN34_INTERNAL_7f005197_4_k_cu_8f20cca74cuda3std3__48in_placeE,@object
	.size		_ZN34_INTERNAL_7f005197_4_k_cu_8f20cca74cuda3std3__48in_placeE,(_ZN34_INTERNAL_7f005197_4_k_cu_8f20cca74cuda3std6ranges3__45__cpo4sizeE - _ZN34_INTERNAL_7f005197_4_k_cu_8f20cca74cuda3std3__48in_placeE)
_ZN34_INTERNAL_7f005197_4_k_cu_8f20cca74cuda3std3__48in_placeE:
	.zero		1
	.type		_ZN34_INTERNAL_7f005197_4_k_cu_8f20cca74cuda3std6ranges3__45__cpo4sizeE,@object
	.size		_ZN34_INTERNAL_7f005197_4_k_cu_8f20cca74cuda3std6ranges3__45__cpo4sizeE,(_ZN34_INTERNAL_7f005197_4_k_cu_8f20cca76thrust24THRUST_300001_SM_1000_NS12placeholders2_3E - _ZN34_INTERNAL_7f005197_4_k_cu_8f20cca74cuda3std6ranges3__45__cpo4sizeE)
_ZN34_INTERNAL_7f005197_4_k_cu_8f20cca74cuda3std6ranges3__45__cpo4sizeE:
	.zero		1
	.type		_ZN34_INTERNAL_7f005197_4_k_cu_8f20cca76thrust24THRUST_300001_SM_1000_NS12placeholders2_3E,@object
	.size		_ZN34_INTERNAL_7f005197_4_k_cu_8f20cca76thrust24THRUST_300001_SM_1000_NS12placeholders2_3E,(_ZN34_INTERNAL_7f005197_4_k_cu_8f20cca74cuda3std3__45__cpo6cbeginE - _ZN34_INTERNAL_7f005197_4_k_cu_8f20cca76thrust24THRUST_300001_SM_1000_NS12placeholders2_3E)
_ZN34_INTERNAL_7f005197_4_k_cu_8f20cca76thrust24THRUST_300001_SM_1000_NS12placeholders2_3E:
	.zero		1
	.type		_ZN34_INTERNAL_7f005197_4_k_cu_8f20cca74cuda3std3__45__cpo6cbeginE,@object
	.size		_ZN34_INTERNAL_7f005197_4_k_cu_8f20cca74cuda3std3__45__cpo6cbeginE,(_ZN34_INTERNAL_7f005197_4_k_cu_8f20cca74cuda3std6ranges3__45__cpo6cbeginE - _ZN34_INTERNAL_7f005197_4_k_cu_8f20cca74cuda3std3__45__cpo6cbeginE)
_ZN34_INTERNAL_7f005197_4_k_cu_8f20cca74cuda3std3__45__cpo6cbeginE:
	.zero		1
	.type		_ZN34_INTERNAL_7f005197_4_k_cu_8f20cca74cuda3std6ranges3__45__cpo6cbeginE,@object
	.size		_ZN34_INTERNAL_7f005197_4_k_cu_8f20cca74cuda3std6ranges3__45__cpo6cbeginE,(_ZN34_INTERNAL_7f005197_4_k_cu_8f20cca76thrust24THRUST_300001_SM_1000_NS12placeholders2_7E - _ZN34_INTERNAL_7f005197_4_k_cu_8f20cca74cuda3std6ranges3__45__cpo6cbeginE)
_ZN34_INTERNAL_7f005197_4_k_cu_8f20cca74cuda3std6ranges3__45__cpo6cbeginE:
	.zero		1
	.type		_ZN34_INTERNAL_7f005197_4_k_cu_8f20cca76thrust24THRUST_300001_SM_1000_NS12placeholders2_7E,@object
	.size		_ZN34_INTERNAL_7f005197_4_k_cu_8f20cca76thrust24THRUST_300001_SM_1000_NS12placeholders2_7E,(_ZN34_INTERNAL_7f005197_4_k_cu_8f20cca74cuda3std3__45__cpo7crbeginE - _ZN34_INTERNAL_7f005197_4_k_cu_8f20cca76thrust24THRUST_300001_SM_1000_NS12placeholders2_7E)
_ZN34_INTERNAL_7f005197_4_k_cu_8f20cca76thrust24THRUST_300001_SM_1000_NS12placeholders2_7E:
	.zero		1
	.type		_ZN34_INTERNAL_7f005197_4_k_cu_8f20cca74cuda3std3__45__cpo7crbeginE,@object
	.size		_ZN34_INTERNAL_7f005197_4_k_cu_8f20cca74cuda3std3__45__cpo7crbeginE,(_ZN34_INTERNAL_7f005197_4_k_cu_8f20cca74cuda3std6ranges3__45__cpo4nextE - _ZN34_INTERNAL_7f005197_4_k_cu_8f20cca74cuda3std3__45__cpo7crbeginE)
_ZN34_INTERNAL_7f005197_4_k_cu_8f20cca74cuda3std3__45__cpo7crbeginE:
	.zero		1
	.type		_ZN34_INTERNAL_7f005197_4_k_cu_8f20cca74cuda3std6ranges3__45__cpo4nextE,@object
	.size		_ZN34_INTERNAL_7f005197_4_k_cu_8f20cca74cuda3std6ranges3__45__cpo4nextE,(_ZN34_INTERNAL_7f005197_4_k_cu_8f20cca74cuda3std6ranges3__45__cpo4swapE - _ZN34_INTERNAL_7f005197_4_k_cu_8f20cca74cuda3std6ranges3__45__cpo4nextE)
_ZN34_INTERNAL_7f005197_4_k_cu_8f20cca74cuda3std6ranges3__45__cpo4nextE:
	.zero		1
	.type		_ZN34_INTERNAL_7f005197_4_k_cu_8f20cca74cuda3std6ranges3__45__cpo4swapE,@object
	.size		_ZN34_INTERNAL_7f005197_4_k_cu_8f20cca74cuda3std6ranges3__45__cpo4swapE,(_ZN34_INTERNAL_7f005197_4_k_cu_8f20cca76thrust24THRUST_300001_SM_1000_NS8cuda_cub10par_nosyncE - _ZN34_INTERNAL_7f005197_4_k_cu_8f20cca74cuda3std6ranges3__45__cpo4swapE)
_ZN34_INTERNAL_7f005197_4_k_cu_8f20cca74cuda3std6ranges3__45__cpo4swapE:
	.zero		1
	.type		_ZN34_INTERNAL_7f005197_4_k_cu_8f20cca76thrust24THRUST_300001_SM_1000_NS8cuda_cub10par_nosyncE,@object
	.size		_ZN34_INTERNAL_7f005197_4_k_cu_8f20cca76thrust24THRUST_300001_SM_1000_NS8cuda_cub10par_nosyncE,(_ZN34_INTERNAL_7f005197_4_k_cu_8f20cca76thrust24THRUST_300001_SM_1000_NS12placeholders2_9E - _ZN34_INTERNAL_7f005197_4_k_cu_8f20cca76thrust24THRUST_300001_SM_1000_NS8cuda_cub10par_nosyncE)
_ZN34_INTERNAL_7f005197_4_k_cu_8f20cca76thrust24THRUST_300001_SM_1000_NS8cuda_cub10par_nosyncE:
	.zero		1
	.type		_ZN34_INTERNAL_7f005197_4_k_cu_8f20cca76thrust24THRUST_300001_SM_1000_NS12placeholders2_9E,@object
	.size		_ZN34_INTERNAL_7f005197_4_k_cu_8f20cca76thrust24THRUST_300001_SM_1000_NS12placeholders2_9E,(_ZN34_INTERNAL_7f005197_4_k_cu_8f20cca74cuda3std3__436_GLOBAL__N__7f005197_4_k_cu_8f20cca76ignoreE - _ZN34_INTERNAL_7f005197_4_k_cu_8f20cca76thrust24THRUST_300001_SM_1000_NS12placeholders2_9E)
_ZN34_INTERNAL_7f005197_4_k_cu_8f20cca76thrust24THRUST_300001_SM_1000_NS12placeholders2_9E:
	.zero		1
	.type		_ZN34_INTERNAL_7f005197_4_k_cu_8f20cca74cuda3std3__436_GLOBAL__N__7f005197_4_k_cu_8f20cca76ignoreE,@object
	.size		_ZN34_INTERNAL_7f005197_4_k_cu_8f20cca74cuda3std3__436_GLOBAL__N__7f005197_4_k_cu_8f20cca76ignoreE,(_ZN34_INTERNAL_7f005197_4_k_cu_8f20cca74cuda3std6ranges3__45__cpo4dataE - _ZN34_INTERNAL_7f005197_4_k_cu_8f20cca74cuda3std3__436_GLOBAL__N__7f005197_4_k_cu_8f20cca76ignoreE)
_ZN34_INTERNAL_7f005197_4_k_cu_8f20cca74cuda3std3__436_GLOBAL__N__7f005197_4_k_cu_8f20cca76ignoreE:
	.zero		1
	.type		_ZN34_INTERNAL_7f005197_4_k_cu_8f20cca74cuda3std6ranges3__45__cpo4dataE,@object
	.size		_ZN34_INTERNAL_7f005197_4_k_cu_8f20cca74cuda3std6ranges3__45__cpo4dataE,(_ZN34_INTERNAL_7f005197_4_k_cu_8f20cca76thrust24THRUST_300001_SM_1000_NS12placeholders2_1E - _ZN34_INTERNAL_7f005197_4_k_cu_8f20cca74cuda3std6ranges3__45__cpo4dataE)
_ZN34_INTERNAL_7f005197_4_k_cu_8f20cca74cuda3std6ranges3__45__cpo4dataE:
	.zero		1
	.type		_ZN34_INTERNAL_7f005197_4_k_cu_8f20cca76thrust24THRUST_300001_SM_1000_NS12placeholders2_1E,@object
	.size		_ZN34_INTERNAL_7f005197_4_k_cu_8f20cca76thrust24THRUST_300001_SM_1000_NS12placeholders2_1E,(_ZN34_INTERNAL_7f005197_4_k_cu_8f20cca74cuda3std3__45__cpo5beginE - _ZN34_INTERNAL_7f005197_4_k_cu_8f20cca76thrust24THRUST_300001_SM_1000_NS12placeholders2_1E)
_ZN34_INTERNAL_7f005197_4_k_cu_8f20cca76thrust24THRUST_300001_SM_1000_NS12placeholders2_1E:
	.zero		1
	.type		_ZN34_INTERNAL_7f005197_4_k_cu_8f20cca74cuda3std3__45__cpo5beginE,@object
	.size		_ZN34_INTERNAL_7f005197_4_k_cu_8f20cca74cuda3std3__45__cpo5beginE,(_ZN34_INTERNAL_7f005197_4_k_cu_8f20cca74cuda3std6ranges3__45__cpo5beginE - _ZN34_INTERNAL_7f005197_4_k_cu_8f20cca74cuda3std3__45__cpo5beginE)
_ZN34_INTERNAL_7f005197_4_k_cu_8f20cca74cuda3std3__45__cpo5beginE:
	.zero		1
	.type		_ZN34_INTERNAL_7f005197_4_k_cu_8f20cca74cuda3std6ranges3__45__cpo5beginE,@object
	.size		_ZN34_INTERNAL_7f005197_4_k_cu_8f20cca74cuda3std6ranges3__45__cpo5beginE,(_ZN34_INTERNAL_7f005197_4_k_cu_8f20cca76thrust24THRUST_300001_SM_1000_NS12placeholders2_5E - _ZN34_INTERNAL_7f005197_4_k_cu_8f20cca74cuda3std6ranges3__45__cpo5beginE)
_ZN34_INTERNAL_7f005197_4_k_cu_8f20cca74cuda3std6ranges3__45__cpo5beginE:
	.zero		1
	.type		_ZN34_INTERNAL_7f005197_4_k_cu_8f20cca76thrust24THRUST_300001_SM_1000_NS12placeholders2_5E,@object
	.size		_ZN34_INTERNAL_7f005197_4_k_cu_8f20cca76thrust24THRUST_300001_SM_1000_NS12placeholders2_5E,(_ZN34_INTERNAL_7f005197_4_k_cu_8f20cca74cuda3std3__45__cpo6rbeginE - _ZN34_INTERNAL_7f005197_4_k_cu_8f20cca76thrust24THRUST_300001_SM_1000_NS12placeholders2_5E)
_ZN34_INTERNAL_7f005197_4_k_cu_8f20cca76thrust24THRUST_300001_SM_1000_NS12placeholders2_5E:
	.zero		1
	.type		_ZN34_INTERNAL_7f005197_4_k_cu_8f20cca74cuda3std3__45__cpo6rbeginE,@object
	.size		_ZN34_INTERNAL_7f005197_4_k_cu_8f20cca74cuda3std3__45__cpo6rbeginE,(_ZN34_INTERNAL_7f005197_4_k_cu_8f20cca74cuda3std6ranges3__45__cpo7advanceE - _ZN34_INTERNAL_7f005197_4_k_cu_8f20cca74cuda3std3__45__cpo6rbeginE)
_ZN34_INTERNAL_7f005197_4_k_cu_8f20cca74cuda3std3__45__cpo6rbeginE:
	.zero		1
	.type		_ZN34_INTERNAL_7f005197_4_k_cu_8f20cca74cuda3std6ranges3__45__cpo7advanceE,@object
	.size		_ZN34_INTERNAL_7f005197_4_k_cu_8f20cca74cuda3std6ranges3__45__cpo7advanceE,(_ZN34_INTERNAL_7f005197_4_k_cu_8f20cca74cuda3std3__47nulloptE - _ZN34_INTERNAL_7f005197_4_k_cu_8f20cca74cuda3std6ranges3__45__cpo7advanceE)
_ZN34_INTERNAL_7f005197_4_k_cu_8f20cca74cuda3std6ranges3__45__cpo7advanceE:
	.zero		1
	.type		_ZN34_INTERNAL_7f005197_4_k_cu_8f20cca74cuda3std3__47nulloptE,@object
	.size		_ZN34_INTERNAL_7f005197_4_k_cu_8f20cca74cuda3std3__47nulloptE,(_ZN34_INTERNAL_7f005197_4_k_cu_8f20cca74cuda3std6ranges3__45__cpo8distanceE - _ZN34_INTERNAL_7f005197_4_k_cu_8f20cca74cuda3std3__47nulloptE)
_ZN34_INTERNAL_7f005197_4_k_cu_8f20cca74cuda3std3__47nulloptE:
	.zero		1
	.type		_ZN34_INTERNAL_7f005197_4_k_cu_8f20cca74cuda3std6ranges3__45__cpo8distanceE,@object
	.size		_ZN34_INTERNAL_7f005197_4_k_cu_8f20cca74cuda3std6ranges3__45__cpo8distanceE,(_ZN34_INTERNAL_7f005197_4_k_cu_8f20cca76thrust24THRUST_300001_SM_1000_NS12placeholders3_10E - _ZN34_INTERNAL_7f005197_4_k_cu_8f20cca74cuda3std6ranges3__45__cpo8distanceE)
_ZN34_INTERNAL_7f005197_4_k_cu_8f20cca74cuda3std6ranges3__45__cpo8distanceE:
	.zero		1
	.type		_ZN34_INTERNAL_7f005197_4_k_cu_8f20cca76thrust24THRUST_300001_SM_1000_NS12placeholders3_10E,@object
	.size		_ZN34_INTERNAL_7f005197_4_k_cu_8f20cca76thrust24THRUST_300001_SM_1000_NS12placeholders3_10E,(_ZN34_INTERNAL_7f005197_4_k_cu_8f20cca74cuda3std3__419piecewise_constructE - _ZN34_INTERNAL_7f005197_4_k_cu_8f20cca76thrust24THRUST_300001_SM_1000_NS12placeholders3_10E)
_ZN34_INTERNAL_7f005197_4_k_cu_8f20cca76thrust24THRUST_300001_SM_1000_NS12placeholders3_10E:
	.zero		1
	.type		_ZN34_INTERNAL_7f005197_4_k_cu_8f20cca74cuda3std3__419piecewise_constructE,@object
	.size		_ZN34_INTERNAL_7f005197_4_k_cu_8f20cca74cuda3std3__419piecewise_constructE,(_ZN34_INTERNAL_7f005197_4_k_cu_8f20cca74cuda3std6ranges3__45__cpo5cdataE - _ZN34_INTERNAL_7f005197_4_k_cu_8f20cca74cuda3std3__419piecewise_constructE)
_ZN34_INTERNAL_7f005197_4_k_cu_8f20cca74cuda3std3__419piecewise_constructE:
	.zero		1
	.type		_ZN34_INTERNAL_7f005197_4_k_cu_8f20cca74cuda3std6ranges3__45__cpo5cdataE,@object
	.size		_ZN34_INTERNAL_7f005197_4_k_cu_8f20cca74cuda3std6ranges3__45__cpo5cdataE,(_ZN34_INTERNAL_7f005197_4_k_cu_8f20cca76thrust24THRUST_300001_SM_1000_NS12placeholders2_2E - _ZN34_INTERNAL_7f005197_4_k_cu_8f20cca74cuda3std6ranges3__45__cpo5cdataE)
_ZN34_INTERNAL_7f005197_4_k_cu_8f20cca74cuda3std6ranges3__45__cpo5cdataE:
	.zero		1
	.type		_ZN34_INTERNAL_7f005197_4_k_cu_8f20cca76thrust24THRUST_300001_SM_1000_NS12placeholders2_2E,@object
	.size		_ZN34_INTERNAL_7f005197_4_k_cu_8f20cca76thrust24THRUST_300001_SM_1000_NS12placeholders2_2E,(_ZN34_INTERNAL_7f005197_4_k_cu_8f20cca74cuda3std3__45__cpo3endE - _ZN34_INTERNAL_7f005197_4_k_cu_8f20cca76thrust24THRUST_300001_SM_1000_NS12placeholders2_2E)
_ZN34_INTERNAL_7f005197_4_k_cu_8f20cca76thrust24THRUST_300001_SM_1000_NS12placeholders2_2E:
	.zero		1
	.type		_ZN34_INTERNAL_7f005197_4_k_cu_8f20cca74cuda3std3__45__cpo3endE,@object
	.size		_ZN34_INTERNAL_7f005197_4_k_cu_8f20cca74cuda3std3__45__cpo3endE,(_ZN34_INTERNAL_7f005197_4_k_cu_8f20cca74cuda3std6ranges3__45__cpo3endE - _ZN34_INTERNAL_7f005197_4_k_cu_8f20cca74cuda3std3__45__cpo3endE)
_ZN34_INTERNAL_7f005197_4_k_cu_8f20cca74cuda3std3__45__cpo3endE:
	.zero		1
	.type		_ZN34_INTERNAL_7f005197_4_k_cu_8f20cca74cuda3std6ranges3__45__cpo3endE,@object
	.size		_ZN34_INTERNAL_7f005197_4_k_cu_8f20cca74cuda3std6ranges3__45__cpo3endE,(_ZN34_INTERNAL_7f005197_4_k_cu_8f20cca76thrust24THRUST_300001_SM_1000_NS12placeholders2_6E - _ZN34_INTERNAL_7f005197_4_k_cu_8f20cca74cuda3std6ranges3__45__cpo3endE)
_ZN34_INTERNAL_7f005197_4_k_cu_8f20cca74cuda3std6ranges3__45__cpo3endE:
	.zero		1
	.type		_ZN34_INTERNAL_7f005197_4_k_cu_8f20cca76thrust24THRUST_300001_SM_1000_NS12placeholders2_6E,@object
	.size		_ZN34_INTERNAL_7f005197_4_k_cu_8f20cca76thrust24THRUST_300001_SM_1000_NS12placeholders2_6E,(_ZN34_INTERNAL_7f005197_4_k_cu_8f20cca74cuda3std3__45__cpo4rendE - _ZN34_INTERNAL_7f005197_4_k_cu_8f20cca76thrust24THRUST_300001_SM_1000_NS12placeholders2_6E)
_ZN34_INTERNAL_7f005197_4_k_cu_8f20cca76thrust24THRUST_300001_SM_1000_NS12placeholders2_6E:
	.zero		1
	.type		_ZN34_INTERNAL_7f005197_4_k_cu_8f20cca74cuda3std3__45__cpo4rendE,@object
	.size		_ZN34_INTERNAL_7f005197_4_k_cu_8f20cca74cuda3std3__45__cpo4rendE,(_ZN34_INTERNAL_7f005197_4_k_cu_8f20cca74cuda3std6ranges3__45__cpo9iter_swapE - _ZN34_INTERNAL_7f005197_4_k_cu_8f20cca74cuda3std3__45__cpo4rendE)
_ZN34_INTERNAL_7f005197_4_k_cu_8f20cca74cuda3std3__45__cpo4rendE:
	.zero		1
	.type		_ZN34_INTERNAL_7f005197_4_k_cu_8f20cca74cuda3std6ranges3__45__cpo9iter_swapE,@object
	.size		_ZN34_INTERNAL_7f005197_4_k_cu_8f20cca74cuda3std6ranges3__45__cpo9iter_swapE,(_ZN34_INTERNAL_7f005197_4_k_cu_8f20cca74cuda3std3__48unexpectE - _ZN34_INTERNAL_7f005197_4_k_cu_8f20cca74cuda3std6ranges3__45__cpo9iter_swapE)
_ZN34_INTERNAL_7f005197_4_k_cu_8f20cca74cuda3std6ranges3__45__cpo9iter_swapE:
	.zero		1
	.type		_ZN34_INTERNAL_7f005197_4_k_cu_8f20cca74cuda3std3__48unexpectE,@object
	.size		_ZN34_INTERNAL_7f005197_4_k_cu_8f20cca74cuda3std3__48unexpectE,(_ZN34_INTERNAL_7f005197_4_k_cu_8f20cca76thrust24THRUST_300001_SM_1000_NS8cuda_cub3parE - _ZN34_INTERNAL_7f005197_4_k_cu_8f20cca74cuda3std3__48unexpectE)
_ZN34_INTERNAL_7f005197_4_k_cu_8f20cca74cuda3std3__48unexpectE:
	.zero		1
	.type		_ZN34_INTERNAL_7f005197_4_k_cu_8f20cca76thrust24THRUST_300001_SM_1000_NS8cuda_cub3parE,@object
	.size		_ZN34_INTERNAL_7f005197_4_k_cu_8f20cca76thrust24THRUST_300001_SM_1000_NS8cuda_cub3parE,(_ZN34_INTERNAL_7f005197_4_k_cu_8f20cca76thrust24THRUST_300001_SM_1000_NS12placeholders2_4E - _ZN34_INTERNAL_7f005197_4_k_cu_8f20cca76thrust24THRUST_300001_SM_1000_NS8cuda_cub3parE)
_ZN34_INTERNAL_7f005197_4_k_cu_8f20cca76thrust24THRUST_300001_SM_1000_NS8cuda_cub3parE:
	.zero		1
	.type		_ZN34_INTERNAL_7f005197_4_k_cu_8f20cca76thrust24THRUST_300001_SM_1000_NS12placeholders2_4E,@object
	.size		_ZN34_INTERNAL_7f005197_4_k_cu_8f20cca76thrust24THRUST_300001_SM_1000_NS12placeholders2_4E,(_ZN34_INTERNAL_7f005197_4_k_cu_8f20cca74cuda3std3__45__cpo4cendE - _ZN34_INTERNAL_7f005197_4_k_cu_8f20cca76thrust24THRUST_300001_SM_1000_NS12placeholders2_4E)
_ZN34_INTERNAL_7f005197_4_k_cu_8f20cca76thrust24THRUST_300001_SM_1000_NS12placeholders2_4E:
	.zero		1
	.type		_ZN34_INTERNAL_7f005197_4_k_cu_8f20cca74cuda3std3__45__cpo4cendE,@object
	.size		_ZN34_INTERNAL_7f005197_4_k_cu_8f20cca74cuda3std3__45__cpo4cendE,(_ZN34_INTERNAL_7f005197_4_k_cu_8f20cca74cuda3std6ranges3__45__cpo4cendE - _ZN34_INTERNAL_7f005197_4_k_cu_8f20cca74cuda3std3__45__cpo4cendE)
_ZN34_INTERNAL_7f005197_4_k_cu_8f20cca74cuda3std3__45__cpo4cendE:
	.zero		1
	.type		_ZN34_INTERNAL_7f005197_4_k_cu_8f20cca74cuda3std6ranges3__45__cpo4cendE,@object
	.size		_ZN34_INTERNAL_7f005197_4_k_cu_8f20cca74cuda3std6ranges3__45__cpo4cendE,(_ZN34_INTERNAL_7f005197_4_k_cu_8f20cca74cuda3std3__420unreachable_sentinelE - _ZN34_INTERNAL_7f005197_4_k_cu_8f20cca74cuda3std6ranges3__45__cpo4cendE)
_ZN34_INTERNAL_7f005197_4_k_cu_8f20cca74cuda3std6ranges3__45__cpo4cendE:
	.zero		1
	.type		_ZN34_INTERNAL_7f005197_4_k_cu_8f20cca74cuda3std3__420unreachable_sentinelE,@object
	.size		_ZN34_INTERNAL_7f005197_4_k_cu_8f20cca74cuda3std3__420unreachable_sentinelE,(_ZN34_INTERNAL_7f005197_4_k_cu_8f20cca74cuda3std6ranges3__45__cpo5ssizeE - _ZN34_INTERNAL_7f005197_4_k_cu_8f20cca74cuda3std3__420unreachable_sentinelE)
_ZN34_INTERNAL_7f005197_4_k_cu_8f20cca74cuda3std3__420unreachable_sentinelE:
	.zero		1
	.type		_ZN34_INTERNAL_7f005197_4_k_cu_8f20cca74cuda3std6ranges3__45__cpo5ssizeE,@object
	.size		_ZN34_INTERNAL_7f005197_4_k_cu_8f20cca74cuda3std6ranges3__45__cpo5ssizeE,(_ZN34_INTERNAL_7f005197_4_k_cu_8f20cca76thrust24THRUST_300001_SM_1000_NS12placeholders2_8E - _ZN34_INTERNAL_7f005197_4_k_cu_8f20cca74cuda3std6ranges3__45__cpo5ssizeE)
_ZN34_INTERNAL_7f005197_4_k_cu_8f20cca74cuda3std6ranges3__45__cpo5ssizeE:
	.zero		1
	.type		_ZN34_INTERNAL_7f005197_4_k_cu_8f20cca76thrust24THRUST_300001_SM_1000_NS12placeholders2_8E,@object
	.size		_ZN34_INTERNAL_7f005197_4_k_cu_8f20cca76thrust24THRUST_300001_SM_1000_NS12placeholders2_8E,(_ZN34_INTERNAL_7f005197_4_k_cu_8f20cca74cuda3std3__45__cpo5crendE - _ZN34_INTERNAL_7f005197_4_k_cu_8f20cca76thrust24THRUST_300001_SM_1000_NS12placeholders2_8E)
_ZN34_INTERNAL_7f005197_4_k_cu_8f20cca76thrust24THRUST_300001_SM_1000_NS12placeholders2_8E:
	.zero		1
	.type		_ZN34_INTERNAL_7f005197_4_k_cu_8f20cca74cuda3std3__45__cpo5crendE,@object
	.size		_ZN34_INTERNAL_7f005197_4_k_cu_8f20cca74cuda3std3__45__cpo5crendE,(_ZN34_INTERNAL_7f005197_4_k_cu_8f20cca74cuda3std6ranges3__45__cpo4prevE - _ZN34_INTERNAL_7f005197_4_k_cu_8f20cca74cuda3std3__45__cpo5crendE)
_ZN34_INTERNAL_7f005197_4_k_cu_8f20cca74cuda3std3__45__cpo5crendE:
	.zero		1
	.type		_ZN34_INTERNAL_7f005197_4_k_cu_8f20cca74cuda3std6ranges3__45__cpo4prevE,@object
	.size		_ZN34_INTERNAL_7f005197_4_k_cu_8f20cca74cuda3std6ranges3__45__cpo4prevE,(_ZN34_INTERNAL_7f005197_4_k_cu_8f20cca74cuda3std6ranges3__45__cpo9iter_moveE - _ZN34_INTERNAL_7f005197_4_k_cu_8f20cca74cuda3std6ranges3__45__cpo4prevE)
_ZN34_INTERNAL_7f005197_4_k_cu_8f20cca74cuda3std6ranges3__45__cpo4prevE:
	.zero		1
	.type		_ZN34_INTERNAL_7f005197_4_k_cu_8f20cca74cuda3std6ranges3__45__cpo9iter_moveE,@object
	.size		_ZN34_INTERNAL_7f005197_4_k_cu_8f20cca74cuda3std6ranges3__45__cpo9iter_moveE,(_ZN34_INTERNAL_7f005197_4_k_cu_8f20cca76thrust24THRUST_300001_SM_1000_NS6system6detail10sequential3seqE - _ZN34_INTERNAL_7f005197_4_k_cu_8f20cca74cuda3std6ranges3__45__cpo9iter_moveE)
_ZN34_INTERNAL_7f005197_4_k_cu_8f20cca74cuda3std6ranges3__45__cpo9iter_moveE:
	.zero		1
	.type		_ZN34_INTERNAL_7f005197_4_k_cu_8f20cca76thrust24THRUST_300001_SM_1000_NS6system6detail10sequential3seqE,@object
	.size		_ZN34_INTERNAL_7f005197_4_k_cu_8f20cca76thrust24THRUST_300001_SM_1000_NS6system6detail10sequential3seqE,(.L_31 - _ZN34_INTERNAL_7f005197_4_k_cu_8f20cca76thrust24THRUST_300001_SM_1000_NS6system6detail10sequential3seqE)
_ZN34_INTERNAL_7f005197_4_k_cu_8f20cca76thrust24THRUST_300001_SM_1000_NS6system6detail10sequential3seqE:
	.zero		1
.L_31:


//--------------------- .nv.constant0._ZN3cub18CUB_300001_SM_10006detail9transform16transform_kernelINS2_10policy_hubILb1EN4cuda3std3__45tupleIJN6thrust24THRUST_300001_SM_1000_NS6detail15normal_iteratorINSA_10device_ptrIfEEEENSA_17counting_iteratorIiNSA_11use_defaultESH_SH_EEEEEE10policy1000El10unprojectySF_JPfSI_EEEvT0_iT1_T2_DpNS2_10kernel_argIT3_EE --------------------------
	.section	.nv.constant0._ZN3cub18CUB_300001_SM_10006detail9transform16transform_kernelINS2_10policy_hubILb1EN4cuda3std3__45tupleIJN6thrust24THRUST_300001_SM_1000_NS6detail15normal_iteratorINSA_10device_ptrIfEEEENSA_17counting_iteratorIiNSA_11use_defaultESH_SH_EEEEEE10policy1000El10unprojectySF_JPfSI_EEEvT0_iT1_T2_DpNS2_10kernel_argIT3_EE,"a",@progbits
	.sectionflags	@""
	.align	4
.nv.constant0._ZN3cub18CUB_300001_SM_10006detail9transform16transform_kernelINS2_10policy_hubILb1EN4cuda3std3__45tupleIJN6thrust24THRUST_300001_SM_1000_NS6detail15normal_iteratorINSA_10device_ptrIfEEEENSA_17counting_iteratorIiNSA_11use_defaultESH_SH_EEEEEE10policy1000El10unprojectySF_JPfSI_EEEvT0_iT1_T2_DpNS2_10kernel_argIT3_EE:
	.zero		968


//--------------------- .nv.constant0._ZN3cub18CUB_300001_SM_10006detail9transform16transform_kernelINS2_10policy_hubILb1EN4cuda3std3__45tupleIJN6thrust24THRUST_300001_SM_1000_NS6detail15normal_iteratorINSA_10device_ptrIfEEEENSA_17counting_iteratorIiNSA_11use_defaultESH_SH_EEEEEE10policy1000Ei10unprojectySF_JPfSI_EEEvT0_iT1_T2_DpNS2_10kernel_argIT3_EE --------------------------
	.section	.nv.constant0._ZN3cub18CUB_300001_SM_10006detail9transform16transform_kernelINS2_10policy_hubILb1EN4cuda3std3__45tupleIJN6thrust24THRUST_300001_SM_1000_NS6detail15normal_iteratorINSA_10device_ptrIfEEEENSA_17counting_iteratorIiNSA_11use_defaultESH_SH_EEEEEE10policy1000Ei10unprojectySF_JPfSI_EEEvT0_iT1_T2_DpNS2_10kernel_argIT3_EE,"a",@progbits
	.sectionflags	@""
	.align	4
.nv.constant0._ZN3cub18CUB_300001_SM_10006detail9transform16transform_kernelINS2_10policy_hubILb1EN4cuda3std3__45tupleIJN6thrust24THRUST_300001_SM_1000_NS6detail15normal_iteratorINSA_10device_ptrIfEEEENSA_17counting_iteratorIiNSA_11use_defaultESH_SH_EEEEEE10policy1000Ei10unprojectySF_JPfSI_EEEvT0_iT1_T2_DpNS2_10kernel_argIT3_EE:
	.zero		960


//--------------------- .nv.constant0._ZN3cub18CUB_300001_SM_10006detail9transform16transform_kernelINS2_10policy_hubILb1EN4cuda3std3__45tupleIJN6thrust24THRUST_300001_SM_1000_NS6detail15normal_iteratorINSA_10device_ptrIfEEEENSA_17counting_iteratorIiNSA_11use_defaultESH_SH_EEEEEE10policy1000El10unprojectxSF_JPfSI_EEEvT0_iT1_T2_DpNS2_10kernel_argIT3_EE --------------------------
	.section	.nv.constant0._ZN3cub18CUB_300001_SM_10006detail9transform16transform_kernelINS2_10policy_hubILb1EN4cuda3std3__45tupleIJN6thrust24THRUST_300001_SM_1000_NS6detail15normal_iteratorINSA_10device_ptrIfEEEENSA_17counting_iteratorIiNSA_11use_defaultESH_SH_EEEEEE10policy1000El10unprojectxSF_JPfSI_EEEvT0_iT1_T2_DpNS2_10kernel_argIT3_EE,"a",@progbits
	.sectionflags	@""
	.align	4
.nv.constant0._ZN3cub18CUB_300001_SM_10006detail9transform16transform_kernelINS2_10policy_hubILb1EN4cuda3std3__45tupleIJN6thrust24THRUST_300001_SM_1000_NS6detail15normal_iteratorINSA_10device_ptrIfEEEENSA_17counting_iteratorIiNSA_11use_defaultESH_SH_EEEEEE10policy1000El10unprojectxSF_JPfSI_EEEvT0_iT1_T2_DpNS2_10kernel_argIT3_EE:
	.zero		968


//--------------------- .nv.constant0._ZN3cub18CUB_300001_SM_10006detail9transform16transform_kernelINS2_10policy_hubILb1EN4cuda3std3__45tupleIJN6thrust24THRUST_300001_SM_1000_NS6detail15normal_iteratorINSA_10device_ptrIfEEEENSA_17counting_iteratorIiNSA_11use_defaultESH_SH_EEEEEE10policy1000Ei10unprojectxSF_JPfSI_EEEvT0_iT1_T2_DpNS2_10kernel_argIT3_EE --------------------------
	.section	.nv.constant0._ZN3cub18CUB_300001_SM_10006detail9transform16transform_kernelINS2_10policy_hubILb1EN4cuda3std3__45tupleIJN6thrust24THRUST_300001_SM_1000_NS6detail15normal_iteratorINSA_10device_ptrIfEEEENSA_17counting_iteratorIiNSA_11use_defaultESH_SH_EEEEEE10policy1000Ei10unprojectxSF_JPfSI_EEEvT0_iT1_T2_DpNS2_10kernel_argIT3_EE,"a",@progbits
	.sectionflags	@""
	.align	4
.nv.constant0._ZN3cub18CUB_300001_SM_10006detail9transform16transform_kernelINS2_10policy_hubILb1EN4cuda3std3__45tupleIJN6thrust24THRUST_300001_SM_1000_NS6detail15normal_iteratorINSA_10device_ptrIfEEEENSA_17counting_iteratorIiNSA_11use_defaultESH_SH_EEEEEE10policy1000Ei10unprojectxSF_JPfSI_EEEvT0_iT1_T2_DpNS2_10kernel_argIT3_EE:
	.zero		960


//--------------------- .nv.constant0._ZN3cub18CUB_300001_SM_10006detail8for_each13static_kernelINS2_12policy_hub_t12policy_500_tEmN6thrust24THRUST_300001_SM_1000_NS8cuda_cub20__uninitialized_fill7functorINS7_10device_ptrIfEEfEEEEvT0_T1_ --------------------------
	.section	.nv.constant0._ZN3cub18CUB_300001_SM_10006detail8for_each13static_kernelINS2_12policy_hub_t12policy_500_tEmN6thrust24THRUST_300001_SM_1000_NS8cuda_cub20__uninitialized_fill7functorINS7_10device_ptrIfEEfEEEEvT0_T1_,"a",@progbits
	.sectionflags	@""
	.align	4
.nv.constant0._ZN3cub18CUB_300001_SM_10006detail8for_each13static_kernelINS2_12policy_hub_t12policy_500_tEmN6thrust24THRUST_300001_SM_1000_NS8cuda_cub20__uninitialized_fill7functorINS7_10device_ptrIfEEfEEEEvT0_T1_:
	.zero		920


//--------------------- .nv.constant0._ZN3cub18CUB_300001_SM_10006detail11EmptyKernelIvEEvv --------------------------
	.section	.nv.constant0._ZN3cub18CUB_300001_SM_10006detail11EmptyKernelIvEEvv,"a",@progbits
	.sectionflags	@""
	.align	4
.nv.constant0._ZN3cub18CUB_300001_SM_10006detail11EmptyKernelIvEEvv:
	.zero		896


//--------------------- SYMBOLS --------------------------

	.type		.nv.reservedSmem.offset0,@object
	.size		.nv.reservedSmem.offset0,0x4
